//
// Generated by NVIDIA NVVM Compiler
//
// Compiler Build ID: CL-36424714
// Cuda compilation tools, release 13.0, V13.0.88
// Based on NVVM 20.0.0
//

.version 9.0
.target sm_100
.address_size 64

.func  (.param .align 4 .b8 func_retval0[12]) _ZNK15ConstantTexture5valueEffRK4vec3
(
	.param .b64 _ZNK15ConstantTexture5valueEffRK4vec3_param_0,
	.param .b32 _ZNK15ConstantTexture5valueEffRK4vec3_param_1,
	.param .b32 _ZNK15ConstantTexture5valueEffRK4vec3_param_2,
	.param .b64 _ZNK15ConstantTexture5valueEffRK4vec3_param_3
)
;
.func  (.param .b32 func_retval0) _ZNK12DiffuseLight7scatterERK3RayRK9HitRecordR4vec3RS0_P17curandStateXORWOW
(
	.param .b64 _ZNK12DiffuseLight7scatterERK3RayRK9HitRecordR4vec3RS0_P17curandStateXORWOW_param_0,
	.param .b64 _ZNK12DiffuseLight7scatterERK3RayRK9HitRecordR4vec3RS0_P17curandStateXORWOW_param_1,
	.param .b64 _ZNK12DiffuseLight7scatterERK3RayRK9HitRecordR4vec3RS0_P17curandStateXORWOW_param_2,
	.param .b64 _ZNK12DiffuseLight7scatterERK3RayRK9HitRecordR4vec3RS0_P17curandStateXORWOW_param_3,
	.param .b64 _ZNK12DiffuseLight7scatterERK3RayRK9HitRecordR4vec3RS0_P17curandStateXORWOW_param_4,
	.param .b64 _ZNK12DiffuseLight7scatterERK3RayRK9HitRecordR4vec3RS0_P17curandStateXORWOW_param_5
)
;
.func  (.param .align 4 .b8 func_retval0[12]) _ZNK12DiffuseLight7emittedEffRK4vec3
(
	.param .b64 _ZNK12DiffuseLight7emittedEffRK4vec3_param_0,
	.param .b32 _ZNK12DiffuseLight7emittedEffRK4vec3_param_1,
	.param .b32 _ZNK12DiffuseLight7emittedEffRK4vec3_param_2,
	.param .b64 _ZNK12DiffuseLight7emittedEffRK4vec3_param_3
)
;
.func  (.param .b32 func_retval0) _ZNK8Triangle3hitERK3RayffR9HitRecord
(
	.param .b64 _ZNK8Triangle3hitERK3RayffR9HitRecord_param_0,
	.param .b64 _ZNK8Triangle3hitERK3RayffR9HitRecord_param_1,
	.param .b32 _ZNK8Triangle3hitERK3RayffR9HitRecord_param_2,
	.param .b32 _ZNK8Triangle3hitERK3RayffR9HitRecord_param_3,
	.param .b64 _ZNK8Triangle3hitERK3RayffR9HitRecord_param_4
)
;
.func  (.param .b32 func_retval0) _ZNK8Triangle12bounding_boxEffR4AABB
(
	.param .b64 _ZNK8Triangle12bounding_boxEffR4AABB_param_0,
	.param .b32 _ZNK8Triangle12bounding_boxEffR4AABB_param_1,
	.param .b32 _ZNK8Triangle12bounding_boxEffR4AABB_param_2,
	.param .b64 _ZNK8Triangle12bounding_boxEffR4AABB_param_3
)
;
.func  (.param .b32 func_retval0) _ZNK7BVHNode3hitERK3RayffR9HitRecord
(
	.param .b64 _ZNK7BVHNode3hitERK3RayffR9HitRecord_param_0,
	.param .b64 _ZNK7BVHNode3hitERK3RayffR9HitRecord_param_1,
	.param .b32 _ZNK7BVHNode3hitERK3RayffR9HitRecord_param_2,
	.param .b32 _ZNK7BVHNode3hitERK3RayffR9HitRecord_param_3,
	.param .b64 _ZNK7BVHNode3hitERK3RayffR9HitRecord_param_4
)
;
.func  (.param .b32 func_retval0) _ZNK7BVHNode12bounding_boxEffR4AABB
(
	.param .b64 _ZNK7BVHNode12bounding_boxEffR4AABB_param_0,
	.param .b32 _ZNK7BVHNode12bounding_boxEffR4AABB_param_1,
	.param .b32 _ZNK7BVHNode12bounding_boxEffR4AABB_param_2,
	.param .b64 _ZNK7BVHNode12bounding_boxEffR4AABB_param_3
)
;
.extern .func  (.param .b32 func_retval0) vprintf
(
	.param .b64 vprintf_param_0,
	.param .b64 vprintf_param_1
)
;
.extern .func  (.param .b64 func_retval0) malloc
(
	.param .b64 malloc_param_0
)
;
.extern .func free
(
	.param .b64 free_param_0
)
;
.global .align 4 .b8 precalc_xorwow_matrix[102400];
.global .align 4 .b8 precalc_xorwow_offset_matrix[102400];
.global .align 4 .b8 mrg32k3aM1[2304];
.global .align 4 .b8 mrg32k3aM2[2304];
.global .align 4 .b8 mrg32k3aM1SubSeq[2016];
.global .align 4 .b8 mrg32k3aM2SubSeq[2016];
.global .align 4 .b8 mrg32k3aM1Seq[2304];
.global .align 4 .b8 mrg32k3aM2Seq[2304];
.const .align 8 .b8 __cr_lgamma_table[72];
.global .align 8 .u64 _ZTV15ConstantTexture[3] = {0, 0, _ZNK15ConstantTexture5valueEffRK4vec3};
.global .align 8 .u64 _ZTV12DiffuseLight[4] = {0, 0, _ZNK12DiffuseLight7scatterERK3RayRK9HitRecordR4vec3RS0_P17curandStateXORWOW, _ZNK12DiffuseLight7emittedEffRK4vec3};
.global .align 8 .u64 _ZTV8Triangle[4] = {0, 0, _ZNK8Triangle3hitERK3RayffR9HitRecord, _ZNK8Triangle12bounding_boxEffR4AABB};
.global .align 8 .u64 _ZTV7BVHNode[4] = {0, 0, _ZNK7BVHNode3hitERK3RayffR9HitRecord, _ZNK7BVHNode12bounding_boxEffR4AABB};
.global .align 1 .b8 _ZN34_INTERNAL_c9613673_4_k_cu_64adb5194cuda3std3__45__cpo5beginE[1];
.global .align 1 .b8 _ZN34_INTERNAL_c9613673_4_k_cu_64adb5194cuda3std3__45__cpo3endE[1];
.global .align 1 .b8 _ZN34_INTERNAL_c9613673_4_k_cu_64adb5194cuda3std3__45__cpo6cbeginE[1];
.global .align 1 .b8 _ZN34_INTERNAL_c9613673_4_k_cu_64adb5194cuda3std3__45__cpo4cendE[1];
.global .align 1 .b8 _ZN34_INTERNAL_c9613673_4_k_cu_64adb5194cuda3std3__45__cpo6rbeginE[1];
.global .align 1 .b8 _ZN34_INTERNAL_c9613673_4_k_cu_64adb5194cuda3std3__45__cpo4rendE[1];
.global .align 1 .b8 _ZN34_INTERNAL_c9613673_4_k_cu_64adb5194cuda3std3__45__cpo7crbeginE[1];
.global .align 1 .b8 _ZN34_INTERNAL_c9613673_4_k_cu_64adb5194cuda3std3__45__cpo5crendE[1];
.global .align 1 .b8 _ZN34_INTERNAL_c9613673_4_k_cu_64adb5194cuda3std3__436_GLOBAL__N__c9613673_4_k_cu_64adb5196ignoreE[1];
.global .align 1 .b8 _ZN34_INTERNAL_c9613673_4_k_cu_64adb5194cuda3std3__419piecewise_constructE[1];
.global .align 1 .b8 _ZN34_INTERNAL_c9613673_4_k_cu_64adb5194cuda3std3__48in_placeE[1];
.global .align 1 .b8 _ZN34_INTERNAL_c9613673_4_k_cu_64adb5194cuda3std3__420unreachable_sentinelE[1];
.global .align 1 .b8 _ZN34_INTERNAL_c9613673_4_k_cu_64adb5194cuda3std3__47nulloptE[1];
.global .align 1 .b8 _ZN34_INTERNAL_c9613673_4_k_cu_64adb5194cuda3std3__48unexpectE[1];
.global .align 1 .b8 _ZN34_INTERNAL_c9613673_4_k_cu_64adb5194cuda3std6ranges3__45__cpo4swapE[1];
.global .align 1 .b8 _ZN34_INTERNAL_c9613673_4_k_cu_64adb5194cuda3std6ranges3__45__cpo9iter_moveE[1];
.global .align 1 .b8 _ZN34_INTERNAL_c9613673_4_k_cu_64adb5194cuda3std6ranges3__45__cpo5beginE[1];
.global .align 1 .b8 _ZN34_INTERNAL_c9613673_4_k_cu_64adb5194cuda3std6ranges3__45__cpo3endE[1];
.global .align 1 .b8 _ZN34_INTERNAL_c9613673_4_k_cu_64adb5194cuda3std6ranges3__45__cpo6cbeginE[1];
.global .align 1 .b8 _ZN34_INTERNAL_c9613673_4_k_cu_64adb5194cuda3std6ranges3__45__cpo4cendE[1];
.global .align 1 .b8 _ZN34_INTERNAL_c9613673_4_k_cu_64adb5194cuda3std6ranges3__45__cpo7advanceE[1];
.global .align 1 .b8 _ZN34_INTERNAL_c9613673_4_k_cu_64adb5194cuda3std6ranges3__45__cpo9iter_swapE[1];
.global .align 1 .b8 _ZN34_INTERNAL_c9613673_4_k_cu_64adb5194cuda3std6ranges3__45__cpo4nextE[1];
.global .align 1 .b8 _ZN34_INTERNAL_c9613673_4_k_cu_64adb5194cuda3std6ranges3__45__cpo4prevE[1];
.global .align 1 .b8 _ZN34_INTERNAL_c9613673_4_k_cu_64adb5194cuda3std6ranges3__45__cpo4dataE[1];
.global .align 1 .b8 _ZN34_INTERNAL_c9613673_4_k_cu_64adb5194cuda3std6ranges3__45__cpo5cdataE[1];
.global .align 1 .b8 _ZN34_INTERNAL_c9613673_4_k_cu_64adb5194cuda3std6ranges3__45__cpo4sizeE[1];
.global .align 1 .b8 _ZN34_INTERNAL_c9613673_4_k_cu_64adb5194cuda3std6ranges3__45__cpo5ssizeE[1];
.global .align 1 .b8 _ZN34_INTERNAL_c9613673_4_k_cu_64adb5194cuda3std6ranges3__45__cpo8distanceE[1];
.global .align 1 .b8 _ZN34_INTERNAL_c9613673_4_k_cu_64adb5196thrust24THRUST_300001_SM_1000_NS8cuda_cub3parE[1];
.global .align 1 .b8 _ZN34_INTERNAL_c9613673_4_k_cu_64adb5196thrust24THRUST_300001_SM_1000_NS8cuda_cub10par_nosyncE[1];
.global .align 1 .b8 _ZN34_INTERNAL_c9613673_4_k_cu_64adb5196thrust24THRUST_300001_SM_1000_NS6system6detail10sequential3seqE[1];
.global .align 1 .b8 _ZN34_INTERNAL_c9613673_4_k_cu_64adb5196thrust24THRUST_300001_SM_1000_NS6system3cpp3parE[1];
.global .align 1 .b8 _ZN34_INTERNAL_c9613673_4_k_cu_64adb5196thrust24THRUST_300001_SM_1000_NS12placeholders2_1E[1];
.global .align 1 .b8 _ZN34_INTERNAL_c9613673_4_k_cu_64adb5196thrust24THRUST_300001_SM_1000_NS12placeholders2_2E[1];
.global .align 1 .b8 _ZN34_INTERNAL_c9613673_4_k_cu_64adb5196thrust24THRUST_300001_SM_1000_NS12placeholders2_3E[1];
.global .align 1 .b8 _ZN34_INTERNAL_c9613673_4_k_cu_64adb5196thrust24THRUST_300001_SM_1000_NS12placeholders2_4E[1];
.global .align 1 .b8 _ZN34_INTERNAL_c9613673_4_k_cu_64adb5196thrust24THRUST_300001_SM_1000_NS12placeholders2_5E[1];
.global .align 1 .b8 _ZN34_INTERNAL_c9613673_4_k_cu_64adb5196thrust24THRUST_300001_SM_1000_NS12placeholders2_6E[1];
.global .align 1 .b8 _ZN34_INTERNAL_c9613673_4_k_cu_64adb5196thrust24THRUST_300001_SM_1000_NS12placeholders2_7E[1];
.global .align 1 .b8 _ZN34_INTERNAL_c9613673_4_k_cu_64adb5196thrust24THRUST_300001_SM_1000_NS12placeholders2_8E[1];
.global .align 1 .b8 _ZN34_INTERNAL_c9613673_4_k_cu_64adb5196thrust24THRUST_300001_SM_1000_NS12placeholders2_9E[1];
.global .align 1 .b8 _ZN34_INTERNAL_c9613673_4_k_cu_64adb5196thrust24THRUST_300001_SM_1000_NS12placeholders3_10E[1];
.global .align 1 .b8 _ZN34_INTERNAL_c9613673_4_k_cu_64adb5196thrust24THRUST_300001_SM_1000_NS3seqE[1];
.global .align 1 .b8 _ZN34_INTERNAL_c9613673_4_k_cu_64adb5196thrust24THRUST_300001_SM_1000_NS6deviceE[1];
.global .align 1 .b8 $str[56] = {116, 101, 109, 112, 111, 114, 97, 114, 121, 95, 98, 117, 102, 102, 101, 114, 58, 58, 97, 108, 108, 111, 99, 97, 116, 101, 58, 32, 103, 101, 116, 95, 116, 101, 109, 112, 111, 114, 97, 114, 121, 95, 98, 117, 102, 102, 101, 114, 32, 102, 97, 105, 108, 101, 100};
.global .align 1 .b8 $str$1[4] = {37, 115, 10};

.func  (.param .align 4 .b8 func_retval0[12]) _ZNK15ConstantTexture5valueEffRK4vec3(
	.param .b64 _ZNK15ConstantTexture5valueEffRK4vec3_param_0,
	.param .b32 _ZNK15ConstantTexture5valueEffRK4vec3_param_1,
	.param .b32 _ZNK15ConstantTexture5valueEffRK4vec3_param_2,
	.param .b64 _ZNK15ConstantTexture5valueEffRK4vec3_param_3
)
{
	.reg .b32 	%f<4>;
	.reg .b64 	%rd<2>;

	ld.param.u64 	%rd1, [_ZNK15ConstantTexture5valueEffRK4vec3_param_0];
	ld.f32 	%f1, [%rd1+8];
	ld.f32 	%f2, [%rd1+12];
	ld.f32 	%f3, [%rd1+16];
	st.param.f32 	[func_retval0], %f1;
	st.param.f32 	[func_retval0+4], %f2;
	st.param.f32 	[func_retval0+8], %f3;
	ret;

}
.func  (.param .b32 func_retval0) _ZNK12DiffuseLight7scatterERK3RayRK9HitRecordR4vec3RS0_P17curandStateXORWOW(
	.param .b64 _ZNK12DiffuseLight7scatterERK3RayRK9HitRecordR4vec3RS0_P17curandStateXORWOW_param_0,
	.param .b64 _ZNK12DiffuseLight7scatterERK3RayRK9HitRecordR4vec3RS0_P17curandStateXORWOW_param_1,
	.param .b64 _ZNK12DiffuseLight7scatterERK3RayRK9HitRecordR4vec3RS0_P17curandStateXORWOW_param_2,
	.param .b64 _ZNK12DiffuseLight7scatterERK3RayRK9HitRecordR4vec3RS0_P17curandStateXORWOW_param_3,
	.param .b64 _ZNK12DiffuseLight7scatterERK3RayRK9HitRecordR4vec3RS0_P17curandStateXORWOW_param_4,
	.param .b64 _ZNK12DiffuseLight7scatterERK3RayRK9HitRecordR4vec3RS0_P17curandStateXORWOW_param_5
)
{
	.reg .b32 	%r<2>;

	mov.b32 	%r1, 0;
	st.param.b32 	[func_retval0], %r1;
	ret;

}
.func  (.param .align 4 .b8 func_retval0[12]) _ZNK12DiffuseLight7emittedEffRK4vec3(
	.param .b64 _ZNK12DiffuseLight7emittedEffRK4vec3_param_0,
	.param .b32 _ZNK12DiffuseLight7emittedEffRK4vec3_param_1,
	.param .b32 _ZNK12DiffuseLight7emittedEffRK4vec3_param_2,
	.param .b64 _ZNK12DiffuseLight7emittedEffRK4vec3_param_3
)
{
	.reg .b32 	%f<9>;
	.reg .b64 	%rd<6>;

	ld.param.u64 	%rd1, [_ZNK12DiffuseLight7emittedEffRK4vec3_param_0];
	ld.param.f32 	%f1, [_ZNK12DiffuseLight7emittedEffRK4vec3_param_1];
	ld.param.f32 	%f2, [_ZNK12DiffuseLight7emittedEffRK4vec3_param_2];
	ld.param.u64 	%rd2, [_ZNK12DiffuseLight7emittedEffRK4vec3_param_3];
	ld.u64 	%rd3, [%rd1+8];
	ld.u64 	%rd4, [%rd3];
	ld.u64 	%rd5, [%rd4];
	{ // callseq 0, 0
	.param .b64 param0;
	st.param.b64 	[param0], %rd3;
	.param .b32 param1;
	st.param.f32 	[param1], %f1;
	.param .b32 param2;
	st.param.f32 	[param2], %f2;
	.param .b64 param3;
	st.param.b64 	[param3], %rd2;
	.param .align 4 .b8 retval0[12];
	prototype_0 : .callprototype (.param .align 4 .b8 _[12]) _ (.param .b64 _, .param .b32 _, .param .b32 _, .param .b64 _);
	call (retval0), 
	%rd5, 
	(
	param0, 
	param1, 
	param2, 
	param3
	)
	, prototype_0;
	ld.param.f32 	%f3, [retval0];
	ld.param.f32 	%f4, [retval0+4];
	ld.param.f32 	%f5, [retval0+8];
	} // callseq 0
	st.param.f32 	[func_retval0], %f3;
	st.param.f32 	[func_retval0+4], %f4;
	st.param.f32 	[func_retval0+8], %f5;
	ret;

}
.func  (.param .b32 func_retval0) _ZNK8Triangle3hitERK3RayffR9HitRecord(
	.param .b64 _ZNK8Triangle3hitERK3RayffR9HitRecord_param_0,
	.param .b64 _ZNK8Triangle3hitERK3RayffR9HitRecord_param_1,
	.param .b32 _ZNK8Triangle3hitERK3RayffR9HitRecord_param_2,
	.param .b32 _ZNK8Triangle3hitERK3RayffR9HitRecord_param_3,
	.param .b64 _ZNK8Triangle3hitERK3RayffR9HitRecord_param_4
)
{
	.reg .pred 	%p<12>;
	.reg .b16 	%rs<9>;
	.reg .b32 	%r<2>;
	.reg .b32 	%f<92>;
	.reg .b64 	%rd<5>;

	ld.param.u64 	%rd1, [_ZNK8Triangle3hitERK3RayffR9HitRecord_param_0];
	ld.param.u64 	%rd2, [_ZNK8Triangle3hitERK3RayffR9HitRecord_param_1];
	ld.param.u64 	%rd3, [_ZNK8Triangle3hitERK3RayffR9HitRecord_param_4];
	ld.v2.f32 	{%f1, %f2}, [%rd1+8];
	ld.v2.f32 	{%f3, %f4}, [%rd1+16];
	ld.v2.f32 	{%f26, %f27}, [%rd1+24];
	ld.v2.f32 	{%f28, %f29}, [%rd1+32];
	ld.v2.f32 	{%f30, %f31}, [%rd1+40];
	sub.f32 	%f5, %f26, %f2;
	sub.f32 	%f6, %f27, %f3;
	sub.f32 	%f7, %f28, %f4;
	sub.f32 	%f8, %f29, %f2;
	sub.f32 	%f9, %f30, %f3;
	sub.f32 	%f10, %f31, %f4;
	ld.f32 	%f11, [%rd2+16];
	ld.f32 	%f12, [%rd2+20];
	ld.f32 	%f13, [%rd2+24];
	mul.f32 	%f32, %f10, %f12;
	mul.f32 	%f33, %f9, %f13;
	sub.f32 	%f14, %f32, %f33;
	mul.f32 	%f34, %f11, %f10;
	mul.f32 	%f35, %f8, %f13;
	sub.f32 	%f15, %f34, %f35;
	mul.f32 	%f36, %f9, %f11;
	mul.f32 	%f37, %f8, %f12;
	sub.f32 	%f16, %f36, %f37;
	mul.f32 	%f38, %f5, %f14;
	mul.f32 	%f39, %f6, %f15;
	sub.f32 	%f40, %f38, %f39;
	fma.rn.f32 	%f17, %f7, %f16, %f40;
	setp.geu.f32 	%p1, %f17, %f1;
	@%p1 bra 	$L__BB3_2;
	ld.u8 	%rs3, [%rd1+48];
	setp.ne.s16 	%p2, %rs3, 0;
	mov.b16 	%rs8, 0;
	@%p2 bra 	$L__BB3_6;
$L__BB3_2:
	setp.lt.f32 	%p3, %f17, %f1;
	neg.f32 	%f41, %f1;
	setp.gt.f32 	%p4, %f17, %f41;
	mov.b16 	%rs8, 0;
	and.pred  	%p5, %p4, %p3;
	@%p5 bra 	$L__BB3_6;
	rcp.rn.f32 	%f18, %f17;
	ld.f32 	%f42, [%rd2+4];
	ld.f32 	%f43, [%rd2+8];
	ld.f32 	%f44, [%rd2+12];
	sub.f32 	%f19, %f42, %f2;
	sub.f32 	%f20, %f43, %f3;
	sub.f32 	%f21, %f44, %f4;
	mul.f32 	%f45, %f14, %f19;
	mul.f32 	%f46, %f15, %f20;
	sub.f32 	%f47, %f45, %f46;
	fma.rn.f32 	%f48, %f16, %f21, %f47;
	mul.f32 	%f22, %f18, %f48;
	setp.lt.f32 	%p6, %f22, 0f00000000;
	setp.gt.f32 	%p7, %f22, 0f3F800000;
	or.pred  	%p8, %p6, %p7;
	@%p8 bra 	$L__BB3_6;
	mul.f32 	%f49, %f7, %f20;
	mul.f32 	%f50, %f6, %f21;
	sub.f32 	%f23, %f49, %f50;
	mul.f32 	%f51, %f7, %f19;
	mul.f32 	%f52, %f5, %f21;
	sub.f32 	%f24, %f51, %f52;
	mul.f32 	%f53, %f6, %f19;
	mul.f32 	%f54, %f5, %f20;
	sub.f32 	%f25, %f53, %f54;
	mul.f32 	%f55, %f23, %f11;
	mul.f32 	%f56, %f24, %f12;
	sub.f32 	%f57, %f55, %f56;
	fma.rn.f32 	%f58, %f25, %f13, %f57;
	mul.f32 	%f59, %f18, %f58;
	setp.lt.f32 	%p9, %f59, 0f00000000;
	add.f32 	%f60, %f22, %f59;
	setp.gt.f32 	%p10, %f60, 0f3F800000;
	or.pred  	%p11, %p9, %p10;
	@%p11 bra 	$L__BB3_6;
	mul.f32 	%f61, %f8, %f23;
	mul.f32 	%f62, %f9, %f24;
	sub.f32 	%f63, %f61, %f62;
	fma.rn.f32 	%f64, %f10, %f25, %f63;
	mul.f32 	%f65, %f18, %f64;
	st.f32 	[%rd3], %f65;
	ld.f32 	%f66, [%rd2+16];
	ld.f32 	%f67, [%rd2+20];
	ld.f32 	%f68, [%rd2+24];
	ld.f32 	%f69, [%rd2+4];
	fma.rn.f32 	%f70, %f65, %f66, %f69;
	ld.f32 	%f71, [%rd2+8];
	fma.rn.f32 	%f72, %f65, %f67, %f71;
	ld.f32 	%f73, [%rd2+12];
	fma.rn.f32 	%f74, %f65, %f68, %f73;
	st.f32 	[%rd3+12], %f70;
	st.f32 	[%rd3+16], %f72;
	st.f32 	[%rd3+20], %f74;
	mul.f32 	%f75, %f6, %f10;
	mul.f32 	%f76, %f7, %f9;
	sub.f32 	%f77, %f75, %f76;
	mul.f32 	%f78, %f5, %f10;
	mul.f32 	%f79, %f7, %f8;
	sub.f32 	%f80, %f78, %f79;
	neg.f32 	%f81, %f80;
	mul.f32 	%f82, %f5, %f9;
	mul.f32 	%f83, %f6, %f8;
	sub.f32 	%f84, %f82, %f83;
	mul.f32 	%f85, %f80, %f80;
	fma.rn.f32 	%f86, %f77, %f77, %f85;
	fma.rn.f32 	%f87, %f84, %f84, %f86;
	sqrt.rn.f32 	%f88, %f87;
	div.rn.f32 	%f89, %f77, %f88;
	div.rn.f32 	%f90, %f81, %f88;
	div.rn.f32 	%f91, %f84, %f88;
	st.v2.f32 	[%rd3+24], {%f89, %f90};
	st.f32 	[%rd3+32], %f91;
	ld.u64 	%rd4, [%rd1+56];
	st.u64 	[%rd3+40], %rd4;
	mov.b16 	%rs8, 1;
$L__BB3_6:
	cvt.u32.u16 	%r1, %rs8;
	st.param.b32 	[func_retval0], %r1;
	ret;

}
.func  (.param .b32 func_retval0) _ZNK8Triangle12bounding_boxEffR4AABB(
	.param .b64 _ZNK8Triangle12bounding_boxEffR4AABB_param_0,
	.param .b32 _ZNK8Triangle12bounding_boxEffR4AABB_param_1,
	.param .b32 _ZNK8Triangle12bounding_boxEffR4AABB_param_2,
	.param .b64 _ZNK8Triangle12bounding_boxEffR4AABB_param_3
)
{
	.reg .b32 	%r<2>;
	.reg .b32 	%f<22>;
	.reg .b64 	%rd<3>;

	ld.param.u64 	%rd1, [_ZNK8Triangle12bounding_boxEffR4AABB_param_0];
	ld.param.u64 	%rd2, [_ZNK8Triangle12bounding_boxEffR4AABB_param_3];
	ld.f32 	%f1, [%rd1+12];
	ld.f32 	%f2, [%rd1+24];
	ld.f32 	%f3, [%rd1+36];
	min.f32 	%f4, %f2, %f3;
	min.f32 	%f5, %f1, %f4;
	ld.f32 	%f6, [%rd1+16];
	ld.f32 	%f7, [%rd1+28];
	ld.f32 	%f8, [%rd1+40];
	min.f32 	%f9, %f7, %f8;
	min.f32 	%f10, %f6, %f9;
	ld.f32 	%f11, [%rd1+20];
	ld.f32 	%f12, [%rd1+32];
	ld.f32 	%f13, [%rd1+44];
	min.f32 	%f14, %f12, %f13;
	min.f32 	%f15, %f11, %f14;
	max.f32 	%f16, %f2, %f3;
	max.f32 	%f17, %f1, %f16;
	max.f32 	%f18, %f7, %f8;
	max.f32 	%f19, %f6, %f18;
	max.f32 	%f20, %f12, %f13;
	max.f32 	%f21, %f11, %f20;
	st.f32 	[%rd2], %f5;
	st.f32 	[%rd2+4], %f10;
	st.f32 	[%rd2+8], %f15;
	st.f32 	[%rd2+12], %f17;
	st.f32 	[%rd2+16], %f19;
	st.f32 	[%rd2+20], %f21;
	mov.b32 	%r1, 1;
	st.param.b32 	[func_retval0], %r1;
	ret;

}
.func  (.param .b32 func_retval0) _ZNK7BVHNode3hitERK3RayffR9HitRecord(
	.param .b64 _ZNK7BVHNode3hitERK3RayffR9HitRecord_param_0,
	.param .b64 _ZNK7BVHNode3hitERK3RayffR9HitRecord_param_1,
	.param .b32 _ZNK7BVHNode3hitERK3RayffR9HitRecord_param_2,
	.param .b32 _ZNK7BVHNode3hitERK3RayffR9HitRecord_param_3,
	.param .b64 _ZNK7BVHNode3hitERK3RayffR9HitRecord_param_4
)
{
	.local .align 8 .b8 	__local_depot5[96];
	.reg .b64 	%SP;
	.reg .b64 	%SPL;
	.reg .pred 	%p<22>;
	.reg .b16 	%rs<16>;
	.reg .b32 	%r<6>;
	.reg .b32 	%f<75>;
	.reg .b64 	%rd<20>;

	mov.u64 	%SPL, __local_depot5;
	cvta.local.u64 	%SP, %SPL;
	ld.param.u64 	%rd3, [_ZNK7BVHNode3hitERK3RayffR9HitRecord_param_0];
	ld.param.u64 	%rd4, [_ZNK7BVHNode3hitERK3RayffR9HitRecord_param_1];
	ld.param.f32 	%f7, [_ZNK7BVHNode3hitERK3RayffR9HitRecord_param_2];
	ld.param.f32 	%f8, [_ZNK7BVHNode3hitERK3RayffR9HitRecord_param_3];
	ld.param.u64 	%rd5, [_ZNK7BVHNode3hitERK3RayffR9HitRecord_param_4];
	add.u64 	%rd6, %SP, 0;
	add.u64 	%rd1, %SPL, 0;
	add.u64 	%rd7, %SP, 48;
	add.u64 	%rd2, %SPL, 48;
	ld.f32 	%f9, [%rd4+4];
	ld.f32 	%f10, [%rd4+16];
	ld.f32 	%f11, [%rd3+24];
	sub.f32 	%f12, %f11, %f9;
	div.rn.f32 	%f13, %f12, %f10;
	ld.f32 	%f14, [%rd3+36];
	sub.f32 	%f15, %f14, %f9;
	div.rn.f32 	%f16, %f15, %f10;
	setp.lt.f32 	%p1, %f13, %f16;
	selp.f32 	%f17, %f13, %f16, %p1;
	setp.gt.f32 	%p2, %f13, %f16;
	selp.f32 	%f18, %f13, %f16, %p2;
	setp.gt.f32 	%p3, %f17, %f7;
	selp.f32 	%f1, %f17, %f7, %p3;
	setp.lt.f32 	%p4, %f18, %f8;
	selp.f32 	%f2, %f18, %f8, %p4;
	setp.le.f32 	%p5, %f2, %f1;
	mov.b16 	%rs15, 0;
	@%p5 bra 	$L__BB5_11;
	ld.f32 	%f19, [%rd4+20];
	ld.f32 	%f20, [%rd4+8];
	ld.f32 	%f21, [%rd3+28];
	sub.f32 	%f22, %f21, %f20;
	div.rn.f32 	%f23, %f22, %f19;
	ld.f32 	%f24, [%rd3+40];
	sub.f32 	%f25, %f24, %f20;
	div.rn.f32 	%f26, %f25, %f19;
	setp.lt.f32 	%p6, %f23, %f26;
	selp.f32 	%f27, %f23, %f26, %p6;
	setp.gt.f32 	%p7, %f23, %f26;
	selp.f32 	%f28, %f23, %f26, %p7;
	setp.gt.f32 	%p8, %f27, %f1;
	selp.f32 	%f3, %f27, %f1, %p8;
	setp.lt.f32 	%p9, %f28, %f2;
	selp.f32 	%f4, %f28, %f2, %p9;
	setp.le.f32 	%p10, %f4, %f3;
	@%p10 bra 	$L__BB5_11;
	ld.f32 	%f29, [%rd4+12];
	ld.f32 	%f30, [%rd4+24];
	ld.f32 	%f31, [%rd3+32];
	sub.f32 	%f32, %f31, %f29;
	div.rn.f32 	%f33, %f32, %f30;
	ld.f32 	%f34, [%rd3+44];
	sub.f32 	%f35, %f34, %f29;
	div.rn.f32 	%f36, %f35, %f30;
	setp.lt.f32 	%p11, %f33, %f36;
	selp.f32 	%f37, %f33, %f36, %p11;
	setp.gt.f32 	%p12, %f33, %f36;
	selp.f32 	%f38, %f33, %f36, %p12;
	setp.gt.f32 	%p13, %f37, %f3;
	selp.f32 	%f39, %f37, %f3, %p13;
	setp.lt.f32 	%p14, %f38, %f4;
	selp.f32 	%f40, %f38, %f4, %p14;
	setp.le.f32 	%p15, %f40, %f39;
	@%p15 bra 	$L__BB5_11;
	ld.u64 	%rd8, [%rd3+8];
	ld.u64 	%rd9, [%rd8];
	ld.u64 	%rd10, [%rd9];
	{ // callseq 1, 0
	.param .b64 param0;
	st.param.b64 	[param0], %rd8;
	.param .b64 param1;
	st.param.b64 	[param1], %rd4;
	.param .b32 param2;
	st.param.f32 	[param2], %f7;
	.param .b32 param3;
	st.param.f32 	[param3], %f8;
	.param .b64 param4;
	st.param.b64 	[param4], %rd6;
	.param .b32 retval0;
	prototype_1 : .callprototype (.param .b32 _) _ (.param .b64 _, .param .b64 _, .param .b32 _, .param .b32 _, .param .b64 _);
	call (retval0), 
	%rd10, 
	(
	param0, 
	param1, 
	param2, 
	param3, 
	param4
	)
	, prototype_1;
	ld.param.b32 	%r1, [retval0];
	} // callseq 1
	cvt.u16.u32 	%rs1, %r1;
	ld.u64 	%rd12, [%rd3+16];
	ld.u64 	%rd13, [%rd12];
	ld.u64 	%rd14, [%rd13];
	{ // callseq 2, 0
	.param .b64 param0;
	st.param.b64 	[param0], %rd12;
	.param .b64 param1;
	st.param.b64 	[param1], %rd4;
	.param .b32 param2;
	st.param.f32 	[param2], %f7;
	.param .b32 param3;
	st.param.f32 	[param3], %f8;
	.param .b64 param4;
	st.param.b64 	[param4], %rd7;
	.param .b32 retval0;
	prototype_2 : .callprototype (.param .b32 _) _ (.param .b64 _, .param .b64 _, .param .b32 _, .param .b32 _, .param .b64 _);
	call (retval0), 
	%rd14, 
	(
	param0, 
	param1, 
	param2, 
	param3, 
	param4
	)
	, prototype_2;
	ld.param.b32 	%r3, [retval0];
	} // callseq 2
	cvt.u16.u32 	%rs7, %r3;
	and.b16  	%rs8, %rs7, 255;
	setp.eq.s16 	%p16, %rs1, 0;
	setp.eq.s16 	%p17, %rs8, 0;
	or.pred  	%p18, %p16, %p17;
	@%p18 bra 	$L__BB5_7;
	ld.local.f32 	%f5, [%rd1];
	ld.local.f32 	%f6, [%rd2];
	setp.geu.f32 	%p21, %f5, %f6;
	@%p21 bra 	$L__BB5_6;
	ld.local.f32 	%f67, [%rd1+4];
	ld.local.v2.f32 	{%f68, %f69}, [%rd1+8];
	ld.local.v2.f32 	{%f70, %f71}, [%rd1+16];
	ld.local.v2.f32 	{%f72, %f73}, [%rd1+24];
	ld.local.f32 	%f74, [%rd1+32];
	ld.local.u64 	%rd19, [%rd1+40];
	st.v2.f32 	[%rd5], {%f5, %f67};
	st.v2.f32 	[%rd5+8], {%f68, %f69};
	st.v2.f32 	[%rd5+16], {%f70, %f71};
	st.v2.f32 	[%rd5+24], {%f72, %f73};
	st.f32 	[%rd5+32], %f74;
	st.u64 	[%rd5+40], %rd19;
	mov.b16 	%rs15, 1;
	bra.uni 	$L__BB5_11;
$L__BB5_6:
	ld.local.f32 	%f59, [%rd2+4];
	ld.local.v2.f32 	{%f60, %f61}, [%rd2+8];
	ld.local.v2.f32 	{%f62, %f63}, [%rd2+16];
	ld.local.v2.f32 	{%f64, %f65}, [%rd2+24];
	ld.local.f32 	%f66, [%rd2+32];
	ld.local.u64 	%rd18, [%rd2+40];
	st.v2.f32 	[%rd5], {%f6, %f59};
	st.v2.f32 	[%rd5+8], {%f60, %f61};
	st.v2.f32 	[%rd5+16], {%f62, %f63};
	st.v2.f32 	[%rd5+24], {%f64, %f65};
	st.f32 	[%rd5+32], %f66;
	st.u64 	[%rd5+40], %rd18;
	mov.b16 	%rs15, 1;
	bra.uni 	$L__BB5_11;
$L__BB5_7:
	setp.eq.s16 	%p19, %rs1, 0;
	@%p19 bra 	$L__BB5_9;
	ld.local.v2.f32 	{%f41, %f42}, [%rd1];
	ld.local.v2.f32 	{%f43, %f44}, [%rd1+8];
	ld.local.v2.f32 	{%f45, %f46}, [%rd1+16];
	ld.local.v2.f32 	{%f47, %f48}, [%rd1+24];
	ld.local.f32 	%f49, [%rd1+32];
	ld.local.u64 	%rd16, [%rd1+40];
	st.v2.f32 	[%rd5], {%f41, %f42};
	st.v2.f32 	[%rd5+8], {%f43, %f44};
	st.v2.f32 	[%rd5+16], {%f45, %f46};
	st.v2.f32 	[%rd5+24], {%f47, %f48};
	st.f32 	[%rd5+32], %f49;
	st.u64 	[%rd5+40], %rd16;
	mov.b16 	%rs15, 1;
	bra.uni 	$L__BB5_11;
$L__BB5_9:
	setp.eq.s16 	%p20, %rs8, 0;
	@%p20 bra 	$L__BB5_11;
	ld.local.v2.f32 	{%f50, %f51}, [%rd2];
	ld.local.v2.f32 	{%f52, %f53}, [%rd2+8];
	ld.local.v2.f32 	{%f54, %f55}, [%rd2+16];
	ld.local.v2.f32 	{%f56, %f57}, [%rd2+24];
	ld.local.f32 	%f58, [%rd2+32];
	ld.local.u64 	%rd17, [%rd2+40];
	st.v2.f32 	[%rd5], {%f50, %f51};
	st.v2.f32 	[%rd5+8], {%f52, %f53};
	st.v2.f32 	[%rd5+16], {%f54, %f55};
	st.v2.f32 	[%rd5+24], {%f56, %f57};
	st.f32 	[%rd5+32], %f58;
	st.u64 	[%rd5+40], %rd17;
	mov.b16 	%rs15, 1;
$L__BB5_11:
	cvt.u32.u16 	%r5, %rs15;
	st.param.b32 	[func_retval0], %r5;
	ret;

}
.func  (.param .b32 func_retval0) _ZNK7BVHNode12bounding_boxEffR4AABB(
	.param .b64 _ZNK7BVHNode12bounding_boxEffR4AABB_param_0,
	.param .b32 _ZNK7BVHNode12bounding_boxEffR4AABB_param_1,
	.param .b32 _ZNK7BVHNode12bounding_boxEffR4AABB_param_2,
	.param .b64 _ZNK7BVHNode12bounding_boxEffR4AABB_param_3
)
{
	.reg .b32 	%r<2>;
	.reg .b32 	%f<7>;
	.reg .b64 	%rd<3>;

	ld.param.u64 	%rd1, [_ZNK7BVHNode12bounding_boxEffR4AABB_param_0];
	ld.param.u64 	%rd2, [_ZNK7BVHNode12bounding_boxEffR4AABB_param_3];
	ld.v2.f32 	{%f1, %f2}, [%rd1+24];
	ld.v2.f32 	{%f3, %f4}, [%rd1+32];
	ld.v2.f32 	{%f5, %f6}, [%rd1+40];
	st.f32 	[%rd2], %f1;
	st.f32 	[%rd2+4], %f2;
	st.f32 	[%rd2+8], %f3;
	st.f32 	[%rd2+12], %f4;
	st.f32 	[%rd2+16], %f5;
	st.f32 	[%rd2+20], %f6;
	mov.b32 	%r1, 1;
	st.param.b32 	[func_retval0], %r1;
	ret;

}
.func _ZN7BVHNodeC1EPP7HitableiffP17curandStateXORWOW(
	.param .b64 _ZN7BVHNodeC1EPP7HitableiffP17curandStateXORWOW_param_0,
	.param .b64 _ZN7BVHNodeC1EPP7HitableiffP17curandStateXORWOW_param_1,
	.param .b32 _ZN7BVHNodeC1EPP7HitableiffP17curandStateXORWOW_param_2,
	.param .b64 _ZN7BVHNodeC1EPP7HitableiffP17curandStateXORWOW_param_3
)
{
	.local .align 8 .b8 	__local_depot7[96];
	.reg .b64 	%SP;
	.reg .b64 	%SPL;
	.reg .pred 	%p<226>;
	.reg .b16 	%rs<27>;
	.reg .b32 	%r<129>;
	.reg .b32 	%f<46>;
	.reg .b64 	%rd<1133>;

	mov.u64 	%SPL, __local_depot7;
	cvta.local.u64 	%SP, %SPL;
	ld.param.u64 	%rd541, [_ZN7BVHNodeC1EPP7HitableiffP17curandStateXORWOW_param_0];
	ld.param.u64 	%rd543, [_ZN7BVHNodeC1EPP7HitableiffP17curandStateXORWOW_param_3];
	cvta.to.global.u64 	%rd544, %rd543;
	mov.u64 	%rd545, _ZTV7BVHNode;
	cvta.global.u64 	%rd546, %rd545;
	add.s64 	%rd547, %rd546, 16;
	st.u64 	[%rd541], %rd547;
	mov.b32 	%r3, 2139095039;
	st.u32 	[%rd541+24], %r3;
	st.u32 	[%rd541+28], %r3;
	st.u32 	[%rd541+32], %r3;
	mov.b32 	%r4, 8388608;
	st.u32 	[%rd541+36], %r4;
	st.u32 	[%rd541+40], %r4;
	st.u32 	[%rd541+44], %r4;
	ld.global.v2.u32 	{%r5, %r6}, [%rd544];
	shr.u32 	%r7, %r6, 2;
	xor.b32  	%r8, %r7, %r6;
	ld.global.v2.u32 	{%r9, %r10}, [%rd544+8];
	ld.global.v2.u32 	{%r11, %r12}, [%rd544+16];
	st.global.v2.u32 	[%rd544+8], {%r10, %r11};
	shl.b32 	%r13, %r12, 4;
	shl.b32 	%r14, %r8, 1;
	xor.b32  	%r15, %r14, %r13;
	xor.b32  	%r16, %r15, %r8;
	xor.b32  	%r17, %r16, %r12;
	st.global.v2.u32 	[%rd544+16], {%r12, %r17};
	add.s32 	%r18, %r5, 362437;
	st.global.v2.u32 	[%rd544], {%r18, %r9};
	add.s32 	%r19, %r17, %r18;
	cvt.rn.f32.u32 	%f1, %r19;
	fma.rn.f32 	%f2, %f1, 0f2F800000, 0f2F000000;
	mul.f32 	%f3, %f2, 0f40400000;
	cvt.rzi.s32.f32 	%r2, %f3;
	setp.eq.s32 	%p7, %r2, 1;
	@%p7 bra 	$L__BB7_86;
	setp.ne.s32 	%p8, %r2, 0;
	@%p8 bra 	$L__BB7_170;
	ld.param.u32 	%r116, [_ZN7BVHNodeC1EPP7HitableiffP17curandStateXORWOW_param_2];
	cvt.s64.s32 	%rd999, %r116;
	add.u64 	%rd665, %SP, 24;
	add.u64 	%rd2, %SPL, 24;
	add.u64 	%rd666, %SP, 0;
	add.u64 	%rd3, %SPL, 0;
	add.u64 	%rd4, %SPL, 24;
	setp.eq.s32 	%p79, %r116, 0;
	mov.b64 	%rd938, 0;
	@%p79 bra 	$L__BB7_5;
	shl.b64 	%rd668, %rd999, 3;
	{ // callseq 15, 0
	.param .b64 param0;
	st.param.b64 	[param0], %rd668;
	.param .b64 retval0;
	call.uni (retval0), 
	malloc, 
	(
	param0
	);
	ld.param.b64 	%rd938, [retval0];
	} // callseq 15
	setp.ne.s64 	%p80, %rd938, 0;
	@%p80 bra 	$L__BB7_5;
	cvta.to.local.u64 	%rd671, %rd666;
	{ // callseq 16, 0
	.param .b64 param0;
	st.param.b64 	[param0], 0;
	call.uni 
	free, 
	(
	param0
	);
	} // callseq 16
	mov.u64 	%rd672, $str;
	cvta.global.u64 	%rd673, %rd672;
	st.local.u64 	[%rd671], %rd673;
	mov.u64 	%rd674, $str$1;
	cvta.global.u64 	%rd675, %rd674;
	{ // callseq 17, 0
	.param .b64 param0;
	st.param.b64 	[param0], %rd675;
	.param .b64 param1;
	st.param.b64 	[param1], %rd666;
	.param .b32 retval0;
	call.uni (retval0), 
	vprintf, 
	(
	param0, 
	param1
	);
	ld.param.b32 	%r47, [retval0];
	} // callseq 17
	// begin inline asm
	trap;
	// end inline asm
$L__BB7_5:
	ld.param.u32 	%r117, [_ZN7BVHNodeC1EPP7HitableiffP17curandStateXORWOW_param_2];
	ld.param.u64 	%rd922, [_ZN7BVHNodeC1EPP7HitableiffP17curandStateXORWOW_param_1];
	shl.b64 	%rd676, %rd999, 3;
	add.s64 	%rd7, %rd922, %rd676;
	setp.lt.s32 	%p81, %r117, 1;
	@%p81 bra 	$L__BB7_9;
	ld.param.u64 	%rd939, [_ZN7BVHNodeC1EPP7HitableiffP17curandStateXORWOW_param_1];
$L__BB7_7:
	mov.u64 	%rd8, %rd939;
	add.s64 	%rd939, %rd8, 256;
	min.u64 	%rd677, %rd939, %rd7;
	add.s64 	%rd941, %rd8, 8;
	setp.eq.s64 	%p82, %rd941, %rd677;
	@%p82 bra 	$L__BB7_8;
	bra.uni 	$L__BB7_19;
$L__BB7_8:
	setp.lt.u64 	%p95, %rd939, %rd7;
	@%p95 bra 	$L__BB7_7;
$L__BB7_9:
	ld.param.u32 	%r118, [_ZN7BVHNodeC1EPP7HitableiffP17curandStateXORWOW_param_2];
	setp.lt.s32 	%p96, %r118, 33;
	@%p96 bra 	$L__BB7_84;
	mov.b64 	%rd948, 32;
	mov.pred 	%p223, 0;
	add.s64 	%rd738, %rd938, %rd676;
$L__BB7_11:
	mov.pred 	%p1, %p223;
	@%p1 bra 	$L__BB7_54;
	ld.param.u64 	%rd952, [_ZN7BVHNodeC1EPP7HitableiffP17curandStateXORWOW_param_1];
	mov.u64 	%rd950, %rd938;
$L__BB7_13:
	shl.b64 	%rd708, %rd948, 3;
	add.s64 	%rd37, %rd952, %rd708;
	min.u64 	%rd38, %rd37, %rd7;
	add.s64 	%rd709, %rd38, %rd708;
	min.u64 	%rd39, %rd709, %rd7;
	setp.eq.s64 	%p98, %rd952, %rd38;
	setp.eq.s64 	%p99, %rd38, %rd39;
	or.pred  	%p100, %p98, %p99;
	mov.u64 	%rd956, %rd950;
	mov.u64 	%rd951, %rd38;
	@%p100 bra 	$L__BB7_39;
	mov.u64 	%rd951, %rd38;
	mov.u64 	%rd956, %rd950;
$L__BB7_15:
	ld.u64 	%rd710, [%rd951];
	ld.u64 	%rd43, [%rd952];
	add.u64 	%rd711, %SP, 0;
	add.u64 	%rd44, %SPL, 0;
	mov.b32 	%r61, 2139095039;
	st.local.u32 	[%rd44], %r61;
	st.local.u32 	[%rd44+4], %r61;
	st.local.u32 	[%rd44+8], %r61;
	mov.b32 	%r62, 8388608;
	st.local.u32 	[%rd44+12], %r62;
	st.local.u32 	[%rd44+16], %r62;
	st.local.u32 	[%rd44+20], %r62;
	add.u64 	%rd712, %SP, 24;
	add.u64 	%rd45, %SPL, 24;
	st.local.u32 	[%rd45], %r61;
	st.local.u32 	[%rd45+4], %r61;
	st.local.u32 	[%rd45+8], %r61;
	st.local.u32 	[%rd45+12], %r62;
	st.local.u32 	[%rd45+16], %r62;
	st.local.u32 	[%rd45+20], %r62;
	ld.u64 	%rd713, [%rd710];
	ld.u64 	%rd714, [%rd713+8];
	{ // callseq 22, 0
	.param .b64 param0;
	st.param.b64 	[param0], %rd710;
	.param .b32 param1;
	st.param.f32 	[param1], 0f00000000;
	.param .b32 param2;
	st.param.f32 	[param2], 0f00000000;
	.param .b64 param3;
	st.param.b64 	[param3], %rd711;
	.param .b32 retval0;
	prototype_22 : .callprototype (.param .b32 _) _ (.param .b64 _, .param .b32 _, .param .b32 _, .param .b64 _);
	call (retval0), 
	%rd714, 
	(
	param0, 
	param1, 
	param2, 
	param3
	)
	, prototype_22;
	ld.param.b32 	%r63, [retval0];
	} // callseq 22
	cvt.u16.u32 	%rs13, %r63;
	setp.eq.s16 	%p101, %rs13, 0;
	@%p101 bra 	$L__BB7_37;
	ld.u64 	%rd715, [%rd43];
	ld.u64 	%rd716, [%rd715+8];
	{ // callseq 23, 0
	.param .b64 param0;
	st.param.b64 	[param0], %rd43;
	.param .b32 param1;
	st.param.f32 	[param1], 0f00000000;
	.param .b32 param2;
	st.param.f32 	[param2], 0f00000000;
	.param .b64 param3;
	st.param.b64 	[param3], %rd712;
	.param .b32 retval0;
	prototype_23 : .callprototype (.param .b32 _) _ (.param .b64 _, .param .b32 _, .param .b32 _, .param .b64 _);
	call (retval0), 
	%rd716, 
	(
	param0, 
	param1, 
	param2, 
	param3
	)
	, prototype_23;
	ld.param.b32 	%r65, [retval0];
	} // callseq 23
	cvt.u16.u32 	%rs14, %r65;
	setp.eq.s16 	%p102, %rs14, 0;
	@%p102 bra 	$L__BB7_37;
	ld.local.f32 	%f16, [%rd44];
	ld.local.f32 	%f17, [%rd45];
	setp.lt.f32 	%p103, %f16, %f17;
	@%p103 bra 	$L__BB7_37;
	ld.u64 	%rd718, [%rd951];
	st.u64 	[%rd956], %rd718;
	add.s64 	%rd951, %rd951, 8;
	bra.uni 	$L__BB7_38;
$L__BB7_19:
	mov.b64 	%rd940, 0;
	mov.u64 	%rd942, %rd8;
$L__BB7_20:
	mov.u64 	%rd12, %rd941;
	ld.u64 	%rd14, [%rd942+8];
	ld.u64 	%rd15, [%rd8];
	cvta.to.local.u64 	%rd680, %rd666;
	mov.b32 	%r49, 2139095039;
	st.local.u32 	[%rd680], %r49;
	st.local.u32 	[%rd680+4], %r49;
	st.local.u32 	[%rd680+8], %r49;
	mov.b32 	%r50, 8388608;
	st.local.u32 	[%rd680+12], %r50;
	st.local.u32 	[%rd680+16], %r50;
	st.local.u32 	[%rd680+20], %r50;
	cvta.to.local.u64 	%rd682, %rd665;
	st.local.u32 	[%rd682], %r49;
	st.local.u32 	[%rd682+4], %r49;
	st.local.u32 	[%rd682+8], %r49;
	st.local.u32 	[%rd682+12], %r50;
	st.local.u32 	[%rd682+16], %r50;
	st.local.u32 	[%rd682+20], %r50;
	ld.u64 	%rd683, [%rd14];
	ld.u64 	%rd684, [%rd683+8];
	{ // callseq 18, 0
	.param .b64 param0;
	st.param.b64 	[param0], %rd14;
	.param .b32 param1;
	st.param.f32 	[param1], 0f00000000;
	.param .b32 param2;
	st.param.f32 	[param2], 0f00000000;
	.param .b64 param3;
	st.param.b64 	[param3], %rd666;
	.param .b32 retval0;
	prototype_18 : .callprototype (.param .b32 _) _ (.param .b64 _, .param .b32 _, .param .b32 _, .param .b64 _);
	call (retval0), 
	%rd684, 
	(
	param0, 
	param1, 
	param2, 
	param3
	)
	, prototype_18;
	ld.param.b32 	%r51, [retval0];
	} // callseq 18
	cvt.u16.u32 	%rs9, %r51;
	setp.eq.s16 	%p83, %rs9, 0;
	@%p83 bra 	$L__BB7_30;
	ld.u64 	%rd685, [%rd15];
	ld.u64 	%rd686, [%rd685+8];
	{ // callseq 19, 0
	.param .b64 param0;
	st.param.b64 	[param0], %rd15;
	.param .b32 param1;
	st.param.f32 	[param1], 0f00000000;
	.param .b32 param2;
	st.param.f32 	[param2], 0f00000000;
	.param .b64 param3;
	st.param.b64 	[param3], %rd665;
	.param .b32 retval0;
	prototype_19 : .callprototype (.param .b32 _) _ (.param .b64 _, .param .b32 _, .param .b32 _, .param .b64 _);
	call (retval0), 
	%rd686, 
	(
	param0, 
	param1, 
	param2, 
	param3
	)
	, prototype_19;
	ld.param.b32 	%r53, [retval0];
	} // callseq 19
	cvt.u16.u32 	%rs10, %r53;
	setp.eq.s16 	%p84, %rs10, 0;
	@%p84 bra 	$L__BB7_30;
	cvta.to.local.u64 	%rd689, %rd666;
	ld.local.f32 	%f12, [%rd689];
	add.u64 	%rd691, %SPL, 24;
	ld.local.f32 	%f13, [%rd691];
	setp.lt.f32 	%p85, %f12, %f13;
	mov.u64 	%rd947, %rd12;
	@%p85 bra 	$L__BB7_31;
	add.s64 	%rd943, %rd942, 16;
	and.b64  	%rd17, %rd940, 3;
	setp.eq.s64 	%p86, %rd17, 3;
	mov.u64 	%rd944, %rd12;
	@%p86 bra 	$L__BB7_27;
	add.s64 	%rd944, %rd12, -8;
	add.s64 	%rd943, %rd942, 8;
	ld.u64 	%rd692, [%rd12+-8];
	st.u64 	[%rd942+8], %rd692;
	setp.eq.s64 	%p87, %rd17, 0;
	@%p87 bra 	$L__BB7_27;
	add.s64 	%rd944, %rd12, -16;
	ld.u64 	%rd693, [%rd12+-16];
	st.u64 	[%rd942], %rd693;
	setp.eq.s64 	%p88, %rd17, 1;
	mov.u64 	%rd943, %rd942;
	@%p88 bra 	$L__BB7_27;
	add.s64 	%rd944, %rd12, -24;
	add.s64 	%rd943, %rd942, -8;
	ld.u64 	%rd694, [%rd12+-24];
	st.u64 	[%rd942+-8], %rd694;
$L__BB7_27:
	setp.lt.u64 	%p89, %rd940, 3;
	@%p89 bra 	$L__BB7_29;
$L__BB7_28:
	ld.u64 	%rd695, [%rd944+-8];
	st.u64 	[%rd943+-8], %rd695;
	ld.u64 	%rd696, [%rd944+-16];
	st.u64 	[%rd943+-16], %rd696;
	ld.u64 	%rd697, [%rd944+-24];
	st.u64 	[%rd943+-24], %rd697;
	add.s64 	%rd27, %rd944, -32;
	add.s64 	%rd28, %rd943, -32;
	ld.u64 	%rd698, [%rd944+-32];
	st.u64 	[%rd943+-32], %rd698;
	setp.ne.s64 	%p90, %rd8, %rd27;
	mov.u64 	%rd943, %rd28;
	mov.u64 	%rd944, %rd27;
	@%p90 bra 	$L__BB7_28;
$L__BB7_29:
	st.u64 	[%rd8], %rd14;
	bra.uni 	$L__BB7_36;
$L__BB7_30:
	mov.u64 	%rd947, %rd12;
$L__BB7_31:
	add.s64 	%rd30, %rd947, -8;
	ld.u64 	%rd31, [%rd947+-8];
	mov.b32 	%r55, 2139095039;
	st.local.u32 	[%rd3], %r55;
	st.local.u32 	[%rd3+4], %r55;
	st.local.u32 	[%rd3+8], %r55;
	mov.b32 	%r56, 8388608;
	st.local.u32 	[%rd3+12], %r56;
	st.local.u32 	[%rd3+16], %r56;
	st.local.u32 	[%rd3+20], %r56;
	st.local.u32 	[%rd4], %r55;
	st.local.u32 	[%rd4+4], %r55;
	st.local.u32 	[%rd4+8], %r55;
	st.local.u32 	[%rd4+12], %r56;
	st.local.u32 	[%rd4+16], %r56;
	st.local.u32 	[%rd4+20], %r56;
	ld.u64 	%rd699, [%rd14];
	ld.u64 	%rd700, [%rd699+8];
	{ // callseq 20, 0
	.param .b64 param0;
	st.param.b64 	[param0], %rd14;
	.param .b32 param1;
	st.param.f32 	[param1], 0f00000000;
	.param .b32 param2;
	st.param.f32 	[param2], 0f00000000;
	.param .b64 param3;
	st.param.b64 	[param3], %rd666;
	.param .b32 retval0;
	prototype_20 : .callprototype (.param .b32 _) _ (.param .b64 _, .param .b32 _, .param .b32 _, .param .b64 _);
	call (retval0), 
	%rd700, 
	(
	param0, 
	param1, 
	param2, 
	param3
	)
	, prototype_20;
	ld.param.b32 	%r57, [retval0];
	} // callseq 20
	cvt.u16.u32 	%rs11, %r57;
	setp.eq.s16 	%p91, %rs11, 0;
	@%p91 bra 	$L__BB7_35;
	ld.u64 	%rd702, [%rd31];
	ld.u64 	%rd703, [%rd702+8];
	{ // callseq 21, 0
	.param .b64 param0;
	st.param.b64 	[param0], %rd31;
	.param .b32 param1;
	st.param.f32 	[param1], 0f00000000;
	.param .b32 param2;
	st.param.f32 	[param2], 0f00000000;
	.param .b64 param3;
	st.param.b64 	[param3], %rd665;
	.param .b32 retval0;
	prototype_21 : .callprototype (.param .b32 _) _ (.param .b64 _, .param .b32 _, .param .b32 _, .param .b64 _);
	call (retval0), 
	%rd703, 
	(
	param0, 
	param1, 
	param2, 
	param3
	)
	, prototype_21;
	ld.param.b32 	%r59, [retval0];
	} // callseq 21
	cvt.u16.u32 	%rs12, %r59;
	setp.eq.s16 	%p92, %rs12, 0;
	@%p92 bra 	$L__BB7_35;
	ld.local.f32 	%f14, [%rd3];
	ld.local.f32 	%f15, [%rd4];
	setp.lt.f32 	%p93, %f14, %f15;
	@%p93 bra 	$L__BB7_35;
	ld.u64 	%rd705, [%rd947+-8];
	st.u64 	[%rd947], %rd705;
	mov.u64 	%rd947, %rd30;
	bra.uni 	$L__BB7_31;
$L__BB7_35:
	st.u64 	[%rd947], %rd14;
$L__BB7_36:
	add.s64 	%rd941, %rd12, 8;
	min.u64 	%rd706, %rd939, %rd7;
	setp.eq.s64 	%p94, %rd941, %rd706;
	add.s64 	%rd940, %rd940, 1;
	mov.u64 	%rd942, %rd12;
	@%p94 bra 	$L__BB7_8;
	bra.uni 	$L__BB7_20;
$L__BB7_37:
	ld.u64 	%rd719, [%rd952];
	st.u64 	[%rd956], %rd719;
	add.s64 	%rd952, %rd952, 8;
$L__BB7_38:
	add.s64 	%rd956, %rd956, 8;
	setp.ne.s64 	%p104, %rd952, %rd38;
	setp.ne.s64 	%p105, %rd951, %rd39;
	and.pred  	%p106, %p104, %p105;
	@%p106 bra 	$L__BB7_15;
$L__BB7_39:
	sub.s64 	%rd54, %rd38, %rd952;
	shr.s64 	%rd55, %rd54, 3;
	setp.lt.s64 	%p107, %rd55, 1;
	@%p107 bra 	$L__BB7_46;
	and.b64  	%rd56, %rd55, 3;
	setp.eq.s64 	%p108, %rd56, 0;
	mov.u64 	%rd959, %rd956;
	mov.u64 	%rd960, %rd952;
	mov.u64 	%rd961, %rd55;
	@%p108 bra 	$L__BB7_44;
	ld.u64 	%rd720, [%rd952];
	st.u64 	[%rd956], %rd720;
	add.s64 	%rd960, %rd952, 8;
	add.s64 	%rd959, %rd956, 8;
	add.s64 	%rd961, %rd55, -1;
	setp.eq.s64 	%p109, %rd56, 1;
	@%p109 bra 	$L__BB7_44;
	ld.u64 	%rd721, [%rd952+8];
	st.u64 	[%rd956+8], %rd721;
	add.s64 	%rd960, %rd952, 16;
	add.s64 	%rd959, %rd956, 16;
	add.s64 	%rd961, %rd55, -2;
	setp.eq.s64 	%p110, %rd56, 2;
	@%p110 bra 	$L__BB7_44;
	ld.u64 	%rd722, [%rd952+16];
	st.u64 	[%rd956+16], %rd722;
	add.s64 	%rd960, %rd952, 24;
	add.s64 	%rd959, %rd956, 24;
	add.s64 	%rd961, %rd55, -3;
$L__BB7_44:
	setp.lt.u64 	%p111, %rd55, 4;
	@%p111 bra 	$L__BB7_46;
$L__BB7_45:
	ld.u64 	%rd723, [%rd960];
	st.u64 	[%rd959], %rd723;
	ld.u64 	%rd724, [%rd960+8];
	st.u64 	[%rd959+8], %rd724;
	ld.u64 	%rd725, [%rd960+16];
	st.u64 	[%rd959+16], %rd725;
	ld.u64 	%rd726, [%rd960+24];
	st.u64 	[%rd959+24], %rd726;
	add.s64 	%rd960, %rd960, 32;
	add.s64 	%rd959, %rd959, 32;
	add.s64 	%rd74, %rd961, -4;
	setp.gt.u64 	%p112, %rd961, 4;
	mov.u64 	%rd961, %rd74;
	@%p112 bra 	$L__BB7_45;
$L__BB7_46:
	add.s64 	%rd75, %rd956, %rd54;
	sub.s64 	%rd727, %rd39, %rd951;
	shr.s64 	%rd76, %rd727, 3;
	setp.lt.s64 	%p113, %rd76, 1;
	@%p113 bra 	$L__BB7_53;
	and.b64  	%rd77, %rd76, 3;
	setp.eq.s64 	%p114, %rd77, 0;
	mov.u64 	%rd965, %rd75;
	mov.u64 	%rd966, %rd951;
	mov.u64 	%rd967, %rd76;
	@%p114 bra 	$L__BB7_51;
	ld.u64 	%rd728, [%rd951];
	st.u64 	[%rd75], %rd728;
	add.s64 	%rd966, %rd951, 8;
	add.s64 	%rd965, %rd75, 8;
	add.s64 	%rd967, %rd76, -1;
	setp.eq.s64 	%p115, %rd77, 1;
	@%p115 bra 	$L__BB7_51;
	ld.u64 	%rd729, [%rd951+8];
	st.u64 	[%rd75+8], %rd729;
	add.s64 	%rd966, %rd951, 16;
	add.s64 	%rd965, %rd75, 16;
	add.s64 	%rd967, %rd76, -2;
	setp.eq.s64 	%p116, %rd77, 2;
	@%p116 bra 	$L__BB7_51;
	ld.u64 	%rd730, [%rd951+16];
	st.u64 	[%rd75+16], %rd730;
	add.s64 	%rd966, %rd951, 24;
	add.s64 	%rd965, %rd75, 24;
	add.s64 	%rd967, %rd76, -3;
$L__BB7_51:
	setp.lt.u64 	%p117, %rd76, 4;
	@%p117 bra 	$L__BB7_53;
$L__BB7_52:
	ld.u64 	%rd731, [%rd966];
	st.u64 	[%rd965], %rd731;
	ld.u64 	%rd732, [%rd966+8];
	st.u64 	[%rd965+8], %rd732;
	ld.u64 	%rd733, [%rd966+16];
	st.u64 	[%rd965+16], %rd733;
	ld.u64 	%rd734, [%rd966+24];
	st.u64 	[%rd965+24], %rd734;
	add.s64 	%rd966, %rd966, 32;
	add.s64 	%rd965, %rd965, 32;
	add.s64 	%rd95, %rd967, -4;
	setp.gt.u64 	%p118, %rd967, 4;
	mov.u64 	%rd967, %rd95;
	@%p118 bra 	$L__BB7_52;
$L__BB7_53:
	shl.b64 	%rd735, %rd948, 3;
	add.s64 	%rd952, %rd37, %rd735;
	shl.b64 	%rd736, %rd948, 4;
	add.s64 	%rd950, %rd950, %rd736;
	setp.lt.u64 	%p119, %rd952, %rd7;
	@%p119 bra 	$L__BB7_13;
	bra.uni 	$L__BB7_78;
$L__BB7_54:
	ld.param.u64 	%rd971, [_ZN7BVHNodeC1EPP7HitableiffP17curandStateXORWOW_param_1];
	shl.b64 	%rd739, %rd948, 3;
	mov.u64 	%rd974, %rd938;
$L__BB7_55:
	add.s64 	%rd100, %rd974, %rd739;
	sub.s64 	%rd740, %rd100, %rd738;
	setp.lt.s64 	%p120, %rd740, 0;
	selp.b64 	%rd741, %rd100, %rd738, %p120;
	add.s64 	%rd742, %rd741, %rd739;
	sub.s64 	%rd743, %rd742, %rd738;
	setp.lt.s64 	%p121, %rd743, 0;
	selp.b64 	%rd744, %rd742, %rd738, %p121;
	setp.eq.s64 	%p122, %rd974, %rd741;
	setp.eq.s64 	%p123, %rd741, %rd744;
	or.pred  	%p124, %p122, %p123;
	mov.u64 	%rd975, %rd741;
	mov.u64 	%rd980, %rd971;
	@%p124 bra 	$L__BB7_63;
	mov.u64 	%rd980, %rd971;
	mov.u64 	%rd975, %rd741;
$L__BB7_57:
	ld.u64 	%rd745, [%rd975];
	ld.u64 	%rd106, [%rd974];
	add.u64 	%rd746, %SP, 0;
	add.u64 	%rd107, %SPL, 0;
	mov.b32 	%r67, 2139095039;
	st.local.u32 	[%rd107], %r67;
	st.local.u32 	[%rd107+4], %r67;
	st.local.u32 	[%rd107+8], %r67;
	mov.b32 	%r68, 8388608;
	st.local.u32 	[%rd107+12], %r68;
	st.local.u32 	[%rd107+16], %r68;
	st.local.u32 	[%rd107+20], %r68;
	st.local.u32 	[%rd2], %r67;
	st.local.u32 	[%rd2+4], %r67;
	st.local.u32 	[%rd2+8], %r67;
	st.local.u32 	[%rd2+12], %r68;
	st.local.u32 	[%rd2+16], %r68;
	st.local.u32 	[%rd2+20], %r68;
	ld.u64 	%rd747, [%rd745];
	ld.u64 	%rd748, [%rd747+8];
	{ // callseq 24, 0
	.param .b64 param0;
	st.param.b64 	[param0], %rd745;
	.param .b32 param1;
	st.param.f32 	[param1], 0f00000000;
	.param .b32 param2;
	st.param.f32 	[param2], 0f00000000;
	.param .b64 param3;
	st.param.b64 	[param3], %rd746;
	.param .b32 retval0;
	prototype_24 : .callprototype (.param .b32 _) _ (.param .b64 _, .param .b32 _, .param .b32 _, .param .b64 _);
	call (retval0), 
	%rd748, 
	(
	param0, 
	param1, 
	param2, 
	param3
	)
	, prototype_24;
	ld.param.b32 	%r69, [retval0];
	} // callseq 24
	cvt.u16.u32 	%rs15, %r69;
	setp.eq.s16 	%p125, %rs15, 0;
	@%p125 bra 	$L__BB7_61;
	ld.u64 	%rd749, [%rd106];
	ld.u64 	%rd750, [%rd749+8];
	add.u64 	%rd751, %SP, 24;
	{ // callseq 25, 0
	.param .b64 param0;
	st.param.b64 	[param0], %rd106;
	.param .b32 param1;
	st.param.f32 	[param1], 0f00000000;
	.param .b32 param2;
	st.param.f32 	[param2], 0f00000000;
	.param .b64 param3;
	st.param.b64 	[param3], %rd751;
	.param .b32 retval0;
	prototype_25 : .callprototype (.param .b32 _) _ (.param .b64 _, .param .b32 _, .param .b32 _, .param .b64 _);
	call (retval0), 
	%rd750, 
	(
	param0, 
	param1, 
	param2, 
	param3
	)
	, prototype_25;
	ld.param.b32 	%r71, [retval0];
	} // callseq 25
	cvt.u16.u32 	%rs16, %r71;
	setp.eq.s16 	%p126, %rs16, 0;
	@%p126 bra 	$L__BB7_61;
	ld.local.f32 	%f18, [%rd107];
	ld.local.f32 	%f19, [%rd2];
	setp.lt.f32 	%p127, %f18, %f19;
	@%p127 bra 	$L__BB7_61;
	ld.u64 	%rd752, [%rd975];
	st.u64 	[%rd980], %rd752;
	add.s64 	%rd975, %rd975, 8;
	bra.uni 	$L__BB7_62;
$L__BB7_61:
	ld.u64 	%rd753, [%rd974];
	st.u64 	[%rd980], %rd753;
	add.s64 	%rd974, %rd974, 8;
$L__BB7_62:
	add.s64 	%rd980, %rd980, 8;
	setp.ne.s64 	%p128, %rd974, %rd741;
	setp.ne.s64 	%p129, %rd975, %rd744;
	and.pred  	%p130, %p128, %p129;
	@%p130 bra 	$L__BB7_57;
$L__BB7_63:
	sub.s64 	%rd116, %rd741, %rd974;
	shr.s64 	%rd117, %rd116, 3;
	setp.lt.s64 	%p131, %rd117, 1;
	@%p131 bra 	$L__BB7_70;
	and.b64  	%rd118, %rd117, 3;
	setp.eq.s64 	%p132, %rd118, 0;
	mov.u64 	%rd981, %rd980;
	mov.u64 	%rd982, %rd974;
	mov.u64 	%rd983, %rd117;
	@%p132 bra 	$L__BB7_68;
	ld.u64 	%rd754, [%rd974];
	st.u64 	[%rd980], %rd754;
	add.s64 	%rd982, %rd974, 8;
	add.s64 	%rd981, %rd980, 8;
	add.s64 	%rd983, %rd117, -1;
	setp.eq.s64 	%p133, %rd118, 1;
	@%p133 bra 	$L__BB7_68;
	ld.u64 	%rd755, [%rd974+8];
	st.u64 	[%rd980+8], %rd755;
	add.s64 	%rd982, %rd974, 16;
	add.s64 	%rd981, %rd980, 16;
	add.s64 	%rd983, %rd117, -2;
	setp.eq.s64 	%p134, %rd118, 2;
	@%p134 bra 	$L__BB7_68;
	ld.u64 	%rd756, [%rd974+16];
	st.u64 	[%rd980+16], %rd756;
	add.s64 	%rd982, %rd974, 24;
	add.s64 	%rd981, %rd980, 24;
	add.s64 	%rd983, %rd117, -3;
$L__BB7_68:
	setp.lt.u64 	%p135, %rd117, 4;
	@%p135 bra 	$L__BB7_70;
$L__BB7_69:
	ld.u64 	%rd757, [%rd982];
	st.u64 	[%rd981], %rd757;
	ld.u64 	%rd758, [%rd982+8];
	st.u64 	[%rd981+8], %rd758;
	ld.u64 	%rd759, [%rd982+16];
	st.u64 	[%rd981+16], %rd759;
	ld.u64 	%rd760, [%rd982+24];
	st.u64 	[%rd981+24], %rd760;
	add.s64 	%rd982, %rd982, 32;
	add.s64 	%rd981, %rd981, 32;
	add.s64 	%rd136, %rd983, -4;
	setp.gt.u64 	%p136, %rd983, 4;
	mov.u64 	%rd983, %rd136;
	@%p136 bra 	$L__BB7_69;
$L__BB7_70:
	add.s64 	%rd137, %rd980, %rd116;
	sub.s64 	%rd761, %rd744, %rd975;
	shr.s64 	%rd138, %rd761, 3;
	setp.lt.s64 	%p137, %rd138, 1;
	@%p137 bra 	$L__BB7_77;
	and.b64  	%rd139, %rd138, 3;
	setp.eq.s64 	%p138, %rd139, 0;
	mov.u64 	%rd987, %rd137;
	mov.u64 	%rd988, %rd975;
	mov.u64 	%rd989, %rd138;
	@%p138 bra 	$L__BB7_75;
	ld.u64 	%rd762, [%rd975];
	st.u64 	[%rd137], %rd762;
	add.s64 	%rd988, %rd975, 8;
	add.s64 	%rd987, %rd137, 8;
	add.s64 	%rd989, %rd138, -1;
	setp.eq.s64 	%p139, %rd139, 1;
	@%p139 bra 	$L__BB7_75;
	ld.u64 	%rd763, [%rd975+8];
	st.u64 	[%rd137+8], %rd763;
	add.s64 	%rd988, %rd975, 16;
	add.s64 	%rd987, %rd137, 16;
	add.s64 	%rd989, %rd138, -2;
	setp.eq.s64 	%p140, %rd139, 2;
	@%p140 bra 	$L__BB7_75;
	ld.u64 	%rd764, [%rd975+16];
	st.u64 	[%rd137+16], %rd764;
	add.s64 	%rd988, %rd975, 24;
	add.s64 	%rd987, %rd137, 24;
	add.s64 	%rd989, %rd138, -3;
$L__BB7_75:
	setp.lt.u64 	%p141, %rd138, 4;
	@%p141 bra 	$L__BB7_77;
$L__BB7_76:
	ld.u64 	%rd765, [%rd988];
	st.u64 	[%rd987], %rd765;
	ld.u64 	%rd766, [%rd988+8];
	st.u64 	[%rd987+8], %rd766;
	ld.u64 	%rd767, [%rd988+16];
	st.u64 	[%rd987+16], %rd767;
	ld.u64 	%rd768, [%rd988+24];
	st.u64 	[%rd987+24], %rd768;
	add.s64 	%rd988, %rd988, 32;
	add.s64 	%rd987, %rd987, 32;
	add.s64 	%rd157, %rd989, -4;
	setp.gt.u64 	%p142, %rd989, 4;
	mov.u64 	%rd989, %rd157;
	@%p142 bra 	$L__BB7_76;
$L__BB7_77:
	shl.b64 	%rd769, %rd999, 3;
	add.s64 	%rd770, %rd938, %rd769;
	add.s64 	%rd974, %rd100, %rd739;
	shl.b64 	%rd772, %rd948, 4;
	add.s64 	%rd971, %rd971, %rd772;
	sub.s64 	%rd773, %rd974, %rd770;
	setp.lt.s64 	%p143, %rd773, 0;
	@%p143 bra 	$L__BB7_55;
$L__BB7_78:
	shl.b64 	%rd948, %rd948, 1;
	not.pred 	%p223, %p1;
	setp.lt.s64 	%p144, %rd948, %rd999;
	@%p144 bra 	$L__BB7_11;
	@%p1 bra 	$L__BB7_84;
	ld.param.u32 	%r119, [_ZN7BVHNodeC1EPP7HitableiffP17curandStateXORWOW_param_2];
	ld.param.u64 	%rd997, [_ZN7BVHNodeC1EPP7HitableiffP17curandStateXORWOW_param_1];
	and.b32  	%r73, %r119, 3;
	setp.eq.s32 	%p145, %r73, 0;
	mov.u64 	%rd998, %rd938;
	@%p145 bra 	$L__BB7_83;
	ld.param.u64 	%rd997, [_ZN7BVHNodeC1EPP7HitableiffP17curandStateXORWOW_param_1];
	and.b64  	%rd161, %rd999, 3;
	mov.b64 	%rd996, 0;
	mov.u64 	%rd998, %rd938;
$L__BB7_82:
	.pragma "nounroll";
	ld.u64 	%rd775, [%rd998];
	st.u64 	[%rd997], %rd775;
	add.s64 	%rd998, %rd998, 8;
	add.s64 	%rd997, %rd997, 8;
	add.s64 	%rd999, %rd999, -1;
	add.s64 	%rd996, %rd996, 1;
	setp.ne.s64 	%p146, %rd996, %rd161;
	@%p146 bra 	$L__BB7_82;
$L__BB7_83:
	ld.u64 	%rd776, [%rd998];
	st.u64 	[%rd997], %rd776;
	ld.u64 	%rd777, [%rd998+8];
	st.u64 	[%rd997+8], %rd777;
	ld.u64 	%rd778, [%rd998+16];
	st.u64 	[%rd997+16], %rd778;
	ld.u64 	%rd779, [%rd998+24];
	st.u64 	[%rd997+24], %rd779;
	add.s64 	%rd998, %rd998, 32;
	add.s64 	%rd997, %rd997, 32;
	add.s64 	%rd178, %rd999, -4;
	setp.gt.s64 	%p147, %rd999, 4;
	mov.u64 	%rd999, %rd178;
	@%p147 bra 	$L__BB7_83;
$L__BB7_84:
	ld.param.u32 	%r120, [_ZN7BVHNodeC1EPP7HitableiffP17curandStateXORWOW_param_2];
	setp.eq.s32 	%p148, %r120, 0;
	@%p148 bra 	$L__BB7_259;
	{ // callseq 26, 0
	.param .b64 param0;
	st.param.b64 	[param0], %rd938;
	call.uni 
	free, 
	(
	param0
	);
	} // callseq 26
	bra.uni 	$L__BB7_255;
$L__BB7_86:
	ld.param.u32 	%r111, [_ZN7BVHNodeC1EPP7HitableiffP17curandStateXORWOW_param_2];
	cvt.s64.s32 	%rd1064, %r111;
	add.u64 	%rd549, %SP, 24;
	add.u64 	%rd180, %SPL, 24;
	add.u64 	%rd550, %SP, 0;
	add.u64 	%rd181, %SPL, 0;
	add.u64 	%rd182, %SPL, 24;
	setp.eq.s32 	%p9, %r111, 0;
	mov.b64 	%rd1003, 0;
	@%p9 bra 	$L__BB7_89;
	shl.b64 	%rd552, %rd1064, 3;
	{ // callseq 3, 0
	.param .b64 param0;
	st.param.b64 	[param0], %rd552;
	.param .b64 retval0;
	call.uni (retval0), 
	malloc, 
	(
	param0
	);
	ld.param.b64 	%rd1003, [retval0];
	} // callseq 3
	setp.ne.s64 	%p10, %rd1003, 0;
	@%p10 bra 	$L__BB7_89;
	cvta.to.local.u64 	%rd555, %rd550;
	{ // callseq 4, 0
	.param .b64 param0;
	st.param.b64 	[param0], 0;
	call.uni 
	free, 
	(
	param0
	);
	} // callseq 4
	mov.u64 	%rd556, $str;
	cvta.global.u64 	%rd557, %rd556;
	st.local.u64 	[%rd555], %rd557;
	mov.u64 	%rd558, $str$1;
	cvta.global.u64 	%rd559, %rd558;
	{ // callseq 5, 0
	.param .b64 param0;
	st.param.b64 	[param0], %rd559;
	.param .b64 param1;
	st.param.b64 	[param1], %rd550;
	.param .b32 retval0;
	call.uni (retval0), 
	vprintf, 
	(
	param0, 
	param1
	);
	ld.param.b32 	%r20, [retval0];
	} // callseq 5
	// begin inline asm
	trap;
	// end inline asm
$L__BB7_89:
	ld.param.u32 	%r112, [_ZN7BVHNodeC1EPP7HitableiffP17curandStateXORWOW_param_2];
	ld.param.u64 	%rd916, [_ZN7BVHNodeC1EPP7HitableiffP17curandStateXORWOW_param_1];
	shl.b64 	%rd560, %rd1064, 3;
	add.s64 	%rd185, %rd916, %rd560;
	setp.lt.s32 	%p11, %r112, 1;
	@%p11 bra 	$L__BB7_93;
	ld.param.u64 	%rd1004, [_ZN7BVHNodeC1EPP7HitableiffP17curandStateXORWOW_param_1];
$L__BB7_91:
	mov.u64 	%rd186, %rd1004;
	add.s64 	%rd1004, %rd186, 256;
	min.u64 	%rd561, %rd1004, %rd185;
	add.s64 	%rd1006, %rd186, 8;
	setp.eq.s64 	%p12, %rd1006, %rd561;
	@%p12 bra 	$L__BB7_92;
	bra.uni 	$L__BB7_103;
$L__BB7_92:
	setp.lt.u64 	%p25, %rd1004, %rd185;
	@%p25 bra 	$L__BB7_91;
$L__BB7_93:
	ld.param.u32 	%r113, [_ZN7BVHNodeC1EPP7HitableiffP17curandStateXORWOW_param_2];
	setp.lt.s32 	%p26, %r113, 33;
	@%p26 bra 	$L__BB7_168;
	mov.b64 	%rd1013, 32;
	mov.pred 	%p224, 0;
	add.s64 	%rd621, %rd1003, %rd560;
$L__BB7_95:
	mov.pred 	%p3, %p224;
	@%p3 bra 	$L__BB7_138;
	ld.param.u64 	%rd1017, [_ZN7BVHNodeC1EPP7HitableiffP17curandStateXORWOW_param_1];
	mov.u64 	%rd1015, %rd1003;
$L__BB7_97:
	shl.b64 	%rd592, %rd1013, 3;
	add.s64 	%rd215, %rd1017, %rd592;
	min.u64 	%rd216, %rd215, %rd185;
	add.s64 	%rd593, %rd216, %rd592;
	min.u64 	%rd217, %rd593, %rd185;
	setp.eq.s64 	%p28, %rd1017, %rd216;
	setp.eq.s64 	%p29, %rd216, %rd217;
	or.pred  	%p30, %p28, %p29;
	mov.u64 	%rd1021, %rd1015;
	mov.u64 	%rd1016, %rd216;
	@%p30 bra 	$L__BB7_123;
	mov.u64 	%rd1016, %rd216;
	mov.u64 	%rd1021, %rd1015;
$L__BB7_99:
	ld.u64 	%rd594, [%rd1016];
	ld.u64 	%rd221, [%rd1017];
	add.u64 	%rd595, %SP, 0;
	add.u64 	%rd222, %SPL, 0;
	mov.b32 	%r34, 2139095039;
	st.local.u32 	[%rd222], %r34;
	st.local.u32 	[%rd222+4], %r34;
	st.local.u32 	[%rd222+8], %r34;
	mov.b32 	%r35, 8388608;
	st.local.u32 	[%rd222+12], %r35;
	st.local.u32 	[%rd222+16], %r35;
	st.local.u32 	[%rd222+20], %r35;
	st.local.u32 	[%rd180], %r34;
	st.local.u32 	[%rd180+4], %r34;
	st.local.u32 	[%rd180+8], %r34;
	st.local.u32 	[%rd180+12], %r35;
	st.local.u32 	[%rd180+16], %r35;
	st.local.u32 	[%rd180+20], %r35;
	ld.u64 	%rd596, [%rd594];
	ld.u64 	%rd597, [%rd596+8];
	{ // callseq 10, 0
	.param .b64 param0;
	st.param.b64 	[param0], %rd594;
	.param .b32 param1;
	st.param.f32 	[param1], 0f00000000;
	.param .b32 param2;
	st.param.f32 	[param2], 0f00000000;
	.param .b64 param3;
	st.param.b64 	[param3], %rd595;
	.param .b32 retval0;
	prototype_10 : .callprototype (.param .b32 _) _ (.param .b64 _, .param .b32 _, .param .b32 _, .param .b64 _);
	call (retval0), 
	%rd597, 
	(
	param0, 
	param1, 
	param2, 
	param3
	)
	, prototype_10;
	ld.param.b32 	%r36, [retval0];
	} // callseq 10
	cvt.u16.u32 	%rs5, %r36;
	setp.eq.s16 	%p31, %rs5, 0;
	@%p31 bra 	$L__BB7_121;
	ld.u64 	%rd598, [%rd221];
	ld.u64 	%rd599, [%rd598+8];
	add.u64 	%rd600, %SP, 24;
	{ // callseq 11, 0
	.param .b64 param0;
	st.param.b64 	[param0], %rd221;
	.param .b32 param1;
	st.param.f32 	[param1], 0f00000000;
	.param .b32 param2;
	st.param.f32 	[param2], 0f00000000;
	.param .b64 param3;
	st.param.b64 	[param3], %rd600;
	.param .b32 retval0;
	prototype_11 : .callprototype (.param .b32 _) _ (.param .b64 _, .param .b32 _, .param .b32 _, .param .b64 _);
	call (retval0), 
	%rd599, 
	(
	param0, 
	param1, 
	param2, 
	param3
	)
	, prototype_11;
	ld.param.b32 	%r38, [retval0];
	} // callseq 11
	cvt.u16.u32 	%rs6, %r38;
	setp.eq.s16 	%p32, %rs6, 0;
	@%p32 bra 	$L__BB7_121;
	ld.local.f32 	%f8, [%rd222+4];
	ld.local.f32 	%f9, [%rd180+4];
	setp.lt.f32 	%p33, %f8, %f9;
	@%p33 bra 	$L__BB7_121;
	ld.u64 	%rd601, [%rd1016];
	st.u64 	[%rd1021], %rd601;
	add.s64 	%rd1016, %rd1016, 8;
	bra.uni 	$L__BB7_122;
$L__BB7_103:
	mov.b64 	%rd1005, 0;
	mov.u64 	%rd1007, %rd186;
$L__BB7_104:
	mov.u64 	%rd190, %rd1006;
	ld.u64 	%rd192, [%rd1007+8];
	ld.u64 	%rd193, [%rd186];
	cvta.to.local.u64 	%rd564, %rd550;
	mov.b32 	%r22, 2139095039;
	st.local.u32 	[%rd564], %r22;
	st.local.u32 	[%rd564+4], %r22;
	st.local.u32 	[%rd564+8], %r22;
	mov.b32 	%r23, 8388608;
	st.local.u32 	[%rd564+12], %r23;
	st.local.u32 	[%rd564+16], %r23;
	st.local.u32 	[%rd564+20], %r23;
	cvta.to.local.u64 	%rd566, %rd549;
	st.local.u32 	[%rd566], %r22;
	st.local.u32 	[%rd566+4], %r22;
	st.local.u32 	[%rd566+8], %r22;
	st.local.u32 	[%rd566+12], %r23;
	st.local.u32 	[%rd566+16], %r23;
	st.local.u32 	[%rd566+20], %r23;
	ld.u64 	%rd567, [%rd192];
	ld.u64 	%rd568, [%rd567+8];
	{ // callseq 6, 0
	.param .b64 param0;
	st.param.b64 	[param0], %rd192;
	.param .b32 param1;
	st.param.f32 	[param1], 0f00000000;
	.param .b32 param2;
	st.param.f32 	[param2], 0f00000000;
	.param .b64 param3;
	st.param.b64 	[param3], %rd550;
	.param .b32 retval0;
	prototype_6 : .callprototype (.param .b32 _) _ (.param .b64 _, .param .b32 _, .param .b32 _, .param .b64 _);
	call (retval0), 
	%rd568, 
	(
	param0, 
	param1, 
	param2, 
	param3
	)
	, prototype_6;
	ld.param.b32 	%r24, [retval0];
	} // callseq 6
	cvt.u16.u32 	%rs1, %r24;
	setp.eq.s16 	%p13, %rs1, 0;
	@%p13 bra 	$L__BB7_114;
	ld.u64 	%rd569, [%rd193];
	ld.u64 	%rd570, [%rd569+8];
	{ // callseq 7, 0
	.param .b64 param0;
	st.param.b64 	[param0], %rd193;
	.param .b32 param1;
	st.param.f32 	[param1], 0f00000000;
	.param .b32 param2;
	st.param.f32 	[param2], 0f00000000;
	.param .b64 param3;
	st.param.b64 	[param3], %rd549;
	.param .b32 retval0;
	prototype_7 : .callprototype (.param .b32 _) _ (.param .b64 _, .param .b32 _, .param .b32 _, .param .b64 _);
	call (retval0), 
	%rd570, 
	(
	param0, 
	param1, 
	param2, 
	param3
	)
	, prototype_7;
	ld.param.b32 	%r26, [retval0];
	} // callseq 7
	cvt.u16.u32 	%rs2, %r26;
	setp.eq.s16 	%p14, %rs2, 0;
	@%p14 bra 	$L__BB7_114;
	cvta.to.local.u64 	%rd573, %rd550;
	ld.local.f32 	%f4, [%rd573+4];
	add.u64 	%rd575, %SPL, 24;
	ld.local.f32 	%f5, [%rd575+4];
	setp.lt.f32 	%p15, %f4, %f5;
	mov.u64 	%rd1012, %rd190;
	@%p15 bra 	$L__BB7_115;
	add.s64 	%rd1008, %rd1007, 16;
	and.b64  	%rd195, %rd1005, 3;
	setp.eq.s64 	%p16, %rd195, 3;
	mov.u64 	%rd1009, %rd190;
	@%p16 bra 	$L__BB7_111;
	add.s64 	%rd1009, %rd190, -8;
	add.s64 	%rd1008, %rd1007, 8;
	ld.u64 	%rd576, [%rd190+-8];
	st.u64 	[%rd1007+8], %rd576;
	setp.eq.s64 	%p17, %rd195, 0;
	@%p17 bra 	$L__BB7_111;
	add.s64 	%rd1009, %rd190, -16;
	ld.u64 	%rd577, [%rd190+-16];
	st.u64 	[%rd1007], %rd577;
	setp.eq.s64 	%p18, %rd195, 1;
	mov.u64 	%rd1008, %rd1007;
	@%p18 bra 	$L__BB7_111;
	add.s64 	%rd1009, %rd190, -24;
	add.s64 	%rd1008, %rd1007, -8;
	ld.u64 	%rd578, [%rd190+-24];
	st.u64 	[%rd1007+-8], %rd578;
$L__BB7_111:
	setp.lt.u64 	%p19, %rd1005, 3;
	@%p19 bra 	$L__BB7_113;
$L__BB7_112:
	ld.u64 	%rd579, [%rd1009+-8];
	st.u64 	[%rd1008+-8], %rd579;
	ld.u64 	%rd580, [%rd1009+-16];
	st.u64 	[%rd1008+-16], %rd580;
	ld.u64 	%rd581, [%rd1009+-24];
	st.u64 	[%rd1008+-24], %rd581;
	add.s64 	%rd205, %rd1009, -32;
	add.s64 	%rd206, %rd1008, -32;
	ld.u64 	%rd582, [%rd1009+-32];
	st.u64 	[%rd1008+-32], %rd582;
	setp.ne.s64 	%p20, %rd186, %rd205;
	mov.u64 	%rd1008, %rd206;
	mov.u64 	%rd1009, %rd205;
	@%p20 bra 	$L__BB7_112;
$L__BB7_113:
	st.u64 	[%rd186], %rd192;
	bra.uni 	$L__BB7_120;
$L__BB7_114:
	mov.u64 	%rd1012, %rd190;
$L__BB7_115:
	add.s64 	%rd208, %rd1012, -8;
	ld.u64 	%rd209, [%rd1012+-8];
	mov.b32 	%r28, 2139095039;
	st.local.u32 	[%rd181], %r28;
	st.local.u32 	[%rd181+4], %r28;
	st.local.u32 	[%rd181+8], %r28;
	mov.b32 	%r29, 8388608;
	st.local.u32 	[%rd181+12], %r29;
	st.local.u32 	[%rd181+16], %r29;
	st.local.u32 	[%rd181+20], %r29;
	st.local.u32 	[%rd182], %r28;
	st.local.u32 	[%rd182+4], %r28;
	st.local.u32 	[%rd182+8], %r28;
	st.local.u32 	[%rd182+12], %r29;
	st.local.u32 	[%rd182+16], %r29;
	st.local.u32 	[%rd182+20], %r29;
	ld.u64 	%rd583, [%rd192];
	ld.u64 	%rd584, [%rd583+8];
	{ // callseq 8, 0
	.param .b64 param0;
	st.param.b64 	[param0], %rd192;
	.param .b32 param1;
	st.param.f32 	[param1], 0f00000000;
	.param .b32 param2;
	st.param.f32 	[param2], 0f00000000;
	.param .b64 param3;
	st.param.b64 	[param3], %rd550;
	.param .b32 retval0;
	prototype_8 : .callprototype (.param .b32 _) _ (.param .b64 _, .param .b32 _, .param .b32 _, .param .b64 _);
	call (retval0), 
	%rd584, 
	(
	param0, 
	param1, 
	param2, 
	param3
	)
	, prototype_8;
	ld.param.b32 	%r30, [retval0];
	} // callseq 8
	cvt.u16.u32 	%rs3, %r30;
	setp.eq.s16 	%p21, %rs3, 0;
	@%p21 bra 	$L__BB7_119;
	ld.u64 	%rd586, [%rd209];
	ld.u64 	%rd587, [%rd586+8];
	{ // callseq 9, 0
	.param .b64 param0;
	st.param.b64 	[param0], %rd209;
	.param .b32 param1;
	st.param.f32 	[param1], 0f00000000;
	.param .b32 param2;
	st.param.f32 	[param2], 0f00000000;
	.param .b64 param3;
	st.param.b64 	[param3], %rd549;
	.param .b32 retval0;
	prototype_9 : .callprototype (.param .b32 _) _ (.param .b64 _, .param .b32 _, .param .b32 _, .param .b64 _);
	call (retval0), 
	%rd587, 
	(
	param0, 
	param1, 
	param2, 
	param3
	)
	, prototype_9;
	ld.param.b32 	%r32, [retval0];
	} // callseq 9
	cvt.u16.u32 	%rs4, %r32;
	setp.eq.s16 	%p22, %rs4, 0;
	@%p22 bra 	$L__BB7_119;
	ld.local.f32 	%f6, [%rd181+4];
	ld.local.f32 	%f7, [%rd182+4];
	setp.lt.f32 	%p23, %f6, %f7;
	@%p23 bra 	$L__BB7_119;
	ld.u64 	%rd589, [%rd1012+-8];
	st.u64 	[%rd1012], %rd589;
	mov.u64 	%rd1012, %rd208;
	bra.uni 	$L__BB7_115;
$L__BB7_119:
	st.u64 	[%rd1012], %rd192;
$L__BB7_120:
	add.s64 	%rd1006, %rd190, 8;
	min.u64 	%rd590, %rd1004, %rd185;
	setp.eq.s64 	%p24, %rd1006, %rd590;
	add.s64 	%rd1005, %rd1005, 1;
	mov.u64 	%rd1007, %rd190;
	@%p24 bra 	$L__BB7_92;
	bra.uni 	$L__BB7_104;
$L__BB7_121:
	ld.u64 	%rd602, [%rd1017];
	st.u64 	[%rd1021], %rd602;
	add.s64 	%rd1017, %rd1017, 8;
$L__BB7_122:
	add.s64 	%rd1021, %rd1021, 8;
	setp.ne.s64 	%p34, %rd1017, %rd216;
	setp.ne.s64 	%p35, %rd1016, %rd217;
	and.pred  	%p36, %p34, %p35;
	@%p36 bra 	$L__BB7_99;
$L__BB7_123:
	sub.s64 	%rd231, %rd216, %rd1017;
	shr.s64 	%rd232, %rd231, 3;
	setp.lt.s64 	%p37, %rd232, 1;
	@%p37 bra 	$L__BB7_130;
	and.b64  	%rd233, %rd232, 3;
	setp.eq.s64 	%p38, %rd233, 0;
	mov.u64 	%rd1024, %rd1021;
	mov.u64 	%rd1025, %rd1017;
	mov.u64 	%rd1026, %rd232;
	@%p38 bra 	$L__BB7_128;
	ld.u64 	%rd603, [%rd1017];
	st.u64 	[%rd1021], %rd603;
	add.s64 	%rd1025, %rd1017, 8;
	add.s64 	%rd1024, %rd1021, 8;
	add.s64 	%rd1026, %rd232, -1;
	setp.eq.s64 	%p39, %rd233, 1;
	@%p39 bra 	$L__BB7_128;
	ld.u64 	%rd604, [%rd1017+8];
	st.u64 	[%rd1021+8], %rd604;
	add.s64 	%rd1025, %rd1017, 16;
	add.s64 	%rd1024, %rd1021, 16;
	add.s64 	%rd1026, %rd232, -2;
	setp.eq.s64 	%p40, %rd233, 2;
	@%p40 bra 	$L__BB7_128;
	ld.u64 	%rd605, [%rd1017+16];
	st.u64 	[%rd1021+16], %rd605;
	add.s64 	%rd1025, %rd1017, 24;
	add.s64 	%rd1024, %rd1021, 24;
	add.s64 	%rd1026, %rd232, -3;
$L__BB7_128:
	setp.lt.u64 	%p41, %rd232, 4;
	@%p41 bra 	$L__BB7_130;
$L__BB7_129:
	ld.u64 	%rd606, [%rd1025];
	st.u64 	[%rd1024], %rd606;
	ld.u64 	%rd607, [%rd1025+8];
	st.u64 	[%rd1024+8], %rd607;
	ld.u64 	%rd608, [%rd1025+16];
	st.u64 	[%rd1024+16], %rd608;
	ld.u64 	%rd609, [%rd1025+24];
	st.u64 	[%rd1024+24], %rd609;
	add.s64 	%rd1025, %rd1025, 32;
	add.s64 	%rd1024, %rd1024, 32;
	add.s64 	%rd251, %rd1026, -4;
	setp.gt.u64 	%p42, %rd1026, 4;
	mov.u64 	%rd1026, %rd251;
	@%p42 bra 	$L__BB7_129;
$L__BB7_130:
	add.s64 	%rd252, %rd1021, %rd231;
	sub.s64 	%rd610, %rd217, %rd1016;
	shr.s64 	%rd253, %rd610, 3;
	setp.lt.s64 	%p43, %rd253, 1;
	@%p43 bra 	$L__BB7_137;
	and.b64  	%rd254, %rd253, 3;
	setp.eq.s64 	%p44, %rd254, 0;
	mov.u64 	%rd1030, %rd252;
	mov.u64 	%rd1031, %rd1016;
	mov.u64 	%rd1032, %rd253;
	@%p44 bra 	$L__BB7_135;
	ld.u64 	%rd611, [%rd1016];
	st.u64 	[%rd252], %rd611;
	add.s64 	%rd1031, %rd1016, 8;
	add.s64 	%rd1030, %rd252, 8;
	add.s64 	%rd1032, %rd253, -1;
	setp.eq.s64 	%p45, %rd254, 1;
	@%p45 bra 	$L__BB7_135;
	ld.u64 	%rd612, [%rd1016+8];
	st.u64 	[%rd252+8], %rd612;
	add.s64 	%rd1031, %rd1016, 16;
	add.s64 	%rd1030, %rd252, 16;
	add.s64 	%rd1032, %rd253, -2;
	setp.eq.s64 	%p46, %rd254, 2;
	@%p46 bra 	$L__BB7_135;
	ld.u64 	%rd613, [%rd1016+16];
	st.u64 	[%rd252+16], %rd613;
	add.s64 	%rd1031, %rd1016, 24;
	add.s64 	%rd1030, %rd252, 24;
	add.s64 	%rd1032, %rd253, -3;
$L__BB7_135:
	setp.lt.u64 	%p47, %rd253, 4;
	@%p47 bra 	$L__BB7_137;
$L__BB7_136:
	ld.u64 	%rd614, [%rd1031];
	st.u64 	[%rd1030], %rd614;
	ld.u64 	%rd615, [%rd1031+8];
	st.u64 	[%rd1030+8], %rd615;
	ld.u64 	%rd616, [%rd1031+16];
	st.u64 	[%rd1030+16], %rd616;
	ld.u64 	%rd617, [%rd1031+24];
	st.u64 	[%rd1030+24], %rd617;
	add.s64 	%rd1031, %rd1031, 32;
	add.s64 	%rd1030, %rd1030, 32;
	add.s64 	%rd272, %rd1032, -4;
	setp.gt.u64 	%p48, %rd1032, 4;
	mov.u64 	%rd1032, %rd272;
	@%p48 bra 	$L__BB7_136;
$L__BB7_137:
	add.s64 	%rd1017, %rd215, %rd592;
	shl.b64 	%rd619, %rd1013, 4;
	add.s64 	%rd1015, %rd1015, %rd619;
	setp.lt.u64 	%p49, %rd1017, %rd185;
	@%p49 bra 	$L__BB7_97;
	bra.uni 	$L__BB7_162;
$L__BB7_138:
	ld.param.u64 	%rd1036, [_ZN7BVHNodeC1EPP7HitableiffP17curandStateXORWOW_param_1];
	shl.b64 	%rd622, %rd1013, 3;
	mov.u64 	%rd1039, %rd1003;
$L__BB7_139:
	add.s64 	%rd277, %rd1039, %rd622;
	sub.s64 	%rd623, %rd277, %rd621;
	setp.lt.s64 	%p50, %rd623, 0;
	selp.b64 	%rd624, %rd277, %rd621, %p50;
	add.s64 	%rd625, %rd624, %rd622;
	sub.s64 	%rd626, %rd625, %rd621;
	setp.lt.s64 	%p51, %rd626, 0;
	selp.b64 	%rd627, %rd625, %rd621, %p51;
	setp.eq.s64 	%p52, %rd1039, %rd624;
	setp.eq.s64 	%p53, %rd624, %rd627;
	or.pred  	%p54, %p52, %p53;
	mov.u64 	%rd1040, %rd624;
	mov.u64 	%rd1045, %rd1036;
	@%p54 bra 	$L__BB7_147;
	mov.u64 	%rd1045, %rd1036;
	mov.u64 	%rd1040, %rd624;
$L__BB7_141:
	ld.u64 	%rd628, [%rd1040];
	ld.u64 	%rd283, [%rd1039];
	add.u64 	%rd629, %SP, 0;
	add.u64 	%rd284, %SPL, 0;
	mov.b32 	%r40, 2139095039;
	st.local.u32 	[%rd284], %r40;
	st.local.u32 	[%rd284+4], %r40;
	st.local.u32 	[%rd284+8], %r40;
	mov.b32 	%r41, 8388608;
	st.local.u32 	[%rd284+12], %r41;
	st.local.u32 	[%rd284+16], %r41;
	st.local.u32 	[%rd284+20], %r41;
	add.u64 	%rd630, %SP, 24;
	add.u64 	%rd285, %SPL, 24;
	st.local.u32 	[%rd285], %r40;
	st.local.u32 	[%rd285+4], %r40;
	st.local.u32 	[%rd285+8], %r40;
	st.local.u32 	[%rd285+12], %r41;
	st.local.u32 	[%rd285+16], %r41;
	st.local.u32 	[%rd285+20], %r41;
	ld.u64 	%rd631, [%rd628];
	ld.u64 	%rd632, [%rd631+8];
	{ // callseq 12, 0
	.param .b64 param0;
	st.param.b64 	[param0], %rd628;
	.param .b32 param1;
	st.param.f32 	[param1], 0f00000000;
	.param .b32 param2;
	st.param.f32 	[param2], 0f00000000;
	.param .b64 param3;
	st.param.b64 	[param3], %rd629;
	.param .b32 retval0;
	prototype_12 : .callprototype (.param .b32 _) _ (.param .b64 _, .param .b32 _, .param .b32 _, .param .b64 _);
	call (retval0), 
	%rd632, 
	(
	param0, 
	param1, 
	param2, 
	param3
	)
	, prototype_12;
	ld.param.b32 	%r42, [retval0];
	} // callseq 12
	cvt.u16.u32 	%rs7, %r42;
	setp.eq.s16 	%p55, %rs7, 0;
	@%p55 bra 	$L__BB7_145;
	ld.u64 	%rd633, [%rd283];
	ld.u64 	%rd634, [%rd633+8];
	{ // callseq 13, 0
	.param .b64 param0;
	st.param.b64 	[param0], %rd283;
	.param .b32 param1;
	st.param.f32 	[param1], 0f00000000;
	.param .b32 param2;
	st.param.f32 	[param2], 0f00000000;
	.param .b64 param3;
	st.param.b64 	[param3], %rd630;
	.param .b32 retval0;
	prototype_13 : .callprototype (.param .b32 _) _ (.param .b64 _, .param .b32 _, .param .b32 _, .param .b64 _);
	call (retval0), 
	%rd634, 
	(
	param0, 
	param1, 
	param2, 
	param3
	)
	, prototype_13;
	ld.param.b32 	%r44, [retval0];
	} // callseq 13
	cvt.u16.u32 	%rs8, %r44;
	setp.eq.s16 	%p56, %rs8, 0;
	@%p56 bra 	$L__BB7_145;
	ld.local.f32 	%f10, [%rd284+4];
	ld.local.f32 	%f11, [%rd285+4];
	setp.lt.f32 	%p57, %f10, %f11;
	@%p57 bra 	$L__BB7_145;
	ld.u64 	%rd636, [%rd1040];
	st.u64 	[%rd1045], %rd636;
	add.s64 	%rd1040, %rd1040, 8;
	bra.uni 	$L__BB7_146;
$L__BB7_145:
	ld.u64 	%rd637, [%rd1039];
	st.u64 	[%rd1045], %rd637;
	add.s64 	%rd1039, %rd1039, 8;
$L__BB7_146:
	add.s64 	%rd1045, %rd1045, 8;
	setp.ne.s64 	%p58, %rd1039, %rd624;
	setp.ne.s64 	%p59, %rd1040, %rd627;
	and.pred  	%p60, %p58, %p59;
	@%p60 bra 	$L__BB7_141;
$L__BB7_147:
	sub.s64 	%rd294, %rd624, %rd1039;
	shr.s64 	%rd295, %rd294, 3;
	setp.lt.s64 	%p61, %rd295, 1;
	@%p61 bra 	$L__BB7_154;
	and.b64  	%rd296, %rd295, 3;
	setp.eq.s64 	%p62, %rd296, 0;
	mov.u64 	%rd1046, %rd1045;
	mov.u64 	%rd1047, %rd1039;
	mov.u64 	%rd1048, %rd295;
	@%p62 bra 	$L__BB7_152;
	ld.u64 	%rd638, [%rd1039];
	st.u64 	[%rd1045], %rd638;
	add.s64 	%rd1047, %rd1039, 8;
	add.s64 	%rd1046, %rd1045, 8;
	add.s64 	%rd1048, %rd295, -1;
	setp.eq.s64 	%p63, %rd296, 1;
	@%p63 bra 	$L__BB7_152;
	ld.u64 	%rd639, [%rd1039+8];
	st.u64 	[%rd1045+8], %rd639;
	add.s64 	%rd1047, %rd1039, 16;
	add.s64 	%rd1046, %rd1045, 16;
	add.s64 	%rd1048, %rd295, -2;
	setp.eq.s64 	%p64, %rd296, 2;
	@%p64 bra 	$L__BB7_152;
	ld.u64 	%rd640, [%rd1039+16];
	st.u64 	[%rd1045+16], %rd640;
	add.s64 	%rd1047, %rd1039, 24;
	add.s64 	%rd1046, %rd1045, 24;
	add.s64 	%rd1048, %rd295, -3;
$L__BB7_152:
	setp.lt.u64 	%p65, %rd295, 4;
	@%p65 bra 	$L__BB7_154;
$L__BB7_153:
	ld.u64 	%rd641, [%rd1047];
	st.u64 	[%rd1046], %rd641;
	ld.u64 	%rd642, [%rd1047+8];
	st.u64 	[%rd1046+8], %rd642;
	ld.u64 	%rd643, [%rd1047+16];
	st.u64 	[%rd1046+16], %rd643;
	ld.u64 	%rd644, [%rd1047+24];
	st.u64 	[%rd1046+24], %rd644;
	add.s64 	%rd1047, %rd1047, 32;
	add.s64 	%rd1046, %rd1046, 32;
	add.s64 	%rd314, %rd1048, -4;
	setp.gt.u64 	%p66, %rd1048, 4;
	mov.u64 	%rd1048, %rd314;
	@%p66 bra 	$L__BB7_153;
$L__BB7_154:
	add.s64 	%rd315, %rd1045, %rd294;
	sub.s64 	%rd645, %rd627, %rd1040;
	shr.s64 	%rd316, %rd645, 3;
	setp.lt.s64 	%p67, %rd316, 1;
	@%p67 bra 	$L__BB7_161;
	and.b64  	%rd317, %rd316, 3;
	setp.eq.s64 	%p68, %rd317, 0;
	mov.u64 	%rd1052, %rd315;
	mov.u64 	%rd1053, %rd1040;
	mov.u64 	%rd1054, %rd316;
	@%p68 bra 	$L__BB7_159;
	ld.u64 	%rd646, [%rd1040];
	st.u64 	[%rd315], %rd646;
	add.s64 	%rd1053, %rd1040, 8;
	add.s64 	%rd1052, %rd315, 8;
	add.s64 	%rd1054, %rd316, -1;
	setp.eq.s64 	%p69, %rd317, 1;
	@%p69 bra 	$L__BB7_159;
	ld.u64 	%rd647, [%rd1040+8];
	st.u64 	[%rd315+8], %rd647;
	add.s64 	%rd1053, %rd1040, 16;
	add.s64 	%rd1052, %rd315, 16;
	add.s64 	%rd1054, %rd316, -2;
	setp.eq.s64 	%p70, %rd317, 2;
	@%p70 bra 	$L__BB7_159;
	ld.u64 	%rd648, [%rd1040+16];
	st.u64 	[%rd315+16], %rd648;
	add.s64 	%rd1053, %rd1040, 24;
	add.s64 	%rd1052, %rd315, 24;
	add.s64 	%rd1054, %rd316, -3;
$L__BB7_159:
	setp.lt.u64 	%p71, %rd316, 4;
	@%p71 bra 	$L__BB7_161;
$L__BB7_160:
	ld.u64 	%rd649, [%rd1053];
	st.u64 	[%rd1052], %rd649;
	ld.u64 	%rd650, [%rd1053+8];
	st.u64 	[%rd1052+8], %rd650;
	ld.u64 	%rd651, [%rd1053+16];
	st.u64 	[%rd1052+16], %rd651;
	ld.u64 	%rd652, [%rd1053+24];
	st.u64 	[%rd1052+24], %rd652;
	add.s64 	%rd1053, %rd1053, 32;
	add.s64 	%rd1052, %rd1052, 32;
	add.s64 	%rd335, %rd1054, -4;
	setp.gt.u64 	%p72, %rd1054, 4;
	mov.u64 	%rd1054, %rd335;
	@%p72 bra 	$L__BB7_160;
$L__BB7_161:
	shl.b64 	%rd653, %rd1064, 3;
	add.s64 	%rd654, %rd1003, %rd653;
	shl.b64 	%rd655, %rd1013, 3;
	add.s64 	%rd1039, %rd277, %rd655;
	shl.b64 	%rd656, %rd1013, 4;
	add.s64 	%rd1036, %rd1036, %rd656;
	sub.s64 	%rd657, %rd1039, %rd654;
	setp.lt.s64 	%p73, %rd657, 0;
	@%p73 bra 	$L__BB7_139;
$L__BB7_162:
	shl.b64 	%rd1013, %rd1013, 1;
	not.pred 	%p224, %p3;
	setp.lt.s64 	%p74, %rd1013, %rd1064;
	@%p74 bra 	$L__BB7_95;
	@%p3 bra 	$L__BB7_168;
	ld.param.u32 	%r114, [_ZN7BVHNodeC1EPP7HitableiffP17curandStateXORWOW_param_2];
	ld.param.u64 	%rd1062, [_ZN7BVHNodeC1EPP7HitableiffP17curandStateXORWOW_param_1];
	and.b32  	%r46, %r114, 3;
	setp.eq.s32 	%p75, %r46, 0;
	mov.u64 	%rd1063, %rd1003;
	@%p75 bra 	$L__BB7_167;
	ld.param.u64 	%rd1062, [_ZN7BVHNodeC1EPP7HitableiffP17curandStateXORWOW_param_1];
	and.b64  	%rd339, %rd1064, 3;
	mov.b64 	%rd1061, 0;
	mov.u64 	%rd1063, %rd1003;
$L__BB7_166:
	.pragma "nounroll";
	ld.u64 	%rd659, [%rd1063];
	st.u64 	[%rd1062], %rd659;
	add.s64 	%rd1063, %rd1063, 8;
	add.s64 	%rd1062, %rd1062, 8;
	add.s64 	%rd1064, %rd1064, -1;
	add.s64 	%rd1061, %rd1061, 1;
	setp.ne.s64 	%p76, %rd1061, %rd339;
	@%p76 bra 	$L__BB7_166;
$L__BB7_167:
	ld.u64 	%rd660, [%rd1063];
	st.u64 	[%rd1062], %rd660;
	ld.u64 	%rd661, [%rd1063+8];
	st.u64 	[%rd1062+8], %rd661;
	ld.u64 	%rd662, [%rd1063+16];
	st.u64 	[%rd1062+16], %rd662;
	ld.u64 	%rd663, [%rd1063+24];
	st.u64 	[%rd1062+24], %rd663;
	add.s64 	%rd1063, %rd1063, 32;
	add.s64 	%rd1062, %rd1062, 32;
	add.s64 	%rd356, %rd1064, -4;
	setp.gt.s64 	%p77, %rd1064, 4;
	mov.u64 	%rd1064, %rd356;
	@%p77 bra 	$L__BB7_167;
$L__BB7_168:
	ld.param.u32 	%r115, [_ZN7BVHNodeC1EPP7HitableiffP17curandStateXORWOW_param_2];
	setp.eq.s32 	%p78, %r115, 0;
	@%p78 bra 	$L__BB7_259;
	{ // callseq 14, 0
	.param .b64 param0;
	st.param.b64 	[param0], %rd1003;
	call.uni 
	free, 
	(
	param0
	);
	} // callseq 14
	bra.uni 	$L__BB7_255;
$L__BB7_170:
	ld.param.u32 	%r121, [_ZN7BVHNodeC1EPP7HitableiffP17curandStateXORWOW_param_2];
	cvt.s64.s32 	%rd1128, %r121;
	add.u64 	%rd781, %SP, 0;
	add.u64 	%rd358, %SPL, 0;
	add.u64 	%rd359, %SPL, 0;
	add.u64 	%rd783, %SP, 24;
	add.u64 	%rd360, %SPL, 24;
	setp.eq.s32 	%p149, %r121, 0;
	mov.b64 	%rd1068, 0;
	@%p149 bra 	$L__BB7_173;
	shl.b64 	%rd784, %rd1128, 3;
	{ // callseq 27, 0
	.param .b64 param0;
	st.param.b64 	[param0], %rd784;
	.param .b64 retval0;
	call.uni (retval0), 
	malloc, 
	(
	param0
	);
	ld.param.b64 	%rd1068, [retval0];
	} // callseq 27
	setp.ne.s64 	%p150, %rd1068, 0;
	@%p150 bra 	$L__BB7_173;
	cvta.to.local.u64 	%rd787, %rd781;
	{ // callseq 28, 0
	.param .b64 param0;
	st.param.b64 	[param0], 0;
	call.uni 
	free, 
	(
	param0
	);
	} // callseq 28
	mov.u64 	%rd788, $str;
	cvta.global.u64 	%rd789, %rd788;
	st.local.u64 	[%rd787], %rd789;
	mov.u64 	%rd790, $str$1;
	cvta.global.u64 	%rd791, %rd790;
	{ // callseq 29, 0
	.param .b64 param0;
	st.param.b64 	[param0], %rd791;
	.param .b64 param1;
	st.param.b64 	[param1], %rd781;
	.param .b32 retval0;
	call.uni (retval0), 
	vprintf, 
	(
	param0, 
	param1
	);
	ld.param.b32 	%r74, [retval0];
	} // callseq 29
	// begin inline asm
	trap;
	// end inline asm
$L__BB7_173:
	ld.param.u32 	%r122, [_ZN7BVHNodeC1EPP7HitableiffP17curandStateXORWOW_param_2];
	ld.param.u64 	%rd928, [_ZN7BVHNodeC1EPP7HitableiffP17curandStateXORWOW_param_1];
	shl.b64 	%rd792, %rd1128, 3;
	add.s64 	%rd363, %rd928, %rd792;
	setp.lt.s32 	%p151, %r122, 1;
	@%p151 bra 	$L__BB7_177;
	ld.param.u64 	%rd1069, [_ZN7BVHNodeC1EPP7HitableiffP17curandStateXORWOW_param_1];
$L__BB7_175:
	mov.u64 	%rd364, %rd1069;
	add.s64 	%rd1069, %rd364, 256;
	min.u64 	%rd793, %rd1069, %rd363;
	add.s64 	%rd1071, %rd364, 8;
	setp.eq.s64 	%p152, %rd1071, %rd793;
	@%p152 bra 	$L__BB7_176;
	bra.uni 	$L__BB7_187;
$L__BB7_176:
	setp.lt.u64 	%p165, %rd1069, %rd363;
	@%p165 bra 	$L__BB7_175;
$L__BB7_177:
	ld.param.u32 	%r123, [_ZN7BVHNodeC1EPP7HitableiffP17curandStateXORWOW_param_2];
	setp.lt.s32 	%p166, %r123, 33;
	@%p166 bra 	$L__BB7_253;
	mov.b64 	%rd1078, 32;
	mov.pred 	%p225, 0;
	add.s64 	%rd854, %rd1068, %rd792;
$L__BB7_179:
	mov.pred 	%p5, %p225;
	@%p5 bra 	$L__BB7_222;
	ld.param.u64 	%rd1082, [_ZN7BVHNodeC1EPP7HitableiffP17curandStateXORWOW_param_1];
	mov.u64 	%rd1080, %rd1068;
$L__BB7_181:
	shl.b64 	%rd824, %rd1078, 3;
	add.s64 	%rd393, %rd1082, %rd824;
	min.u64 	%rd394, %rd393, %rd363;
	add.s64 	%rd825, %rd394, %rd824;
	min.u64 	%rd395, %rd825, %rd363;
	setp.eq.s64 	%p168, %rd1082, %rd394;
	setp.eq.s64 	%p169, %rd394, %rd395;
	or.pred  	%p170, %p168, %p169;
	mov.u64 	%rd1086, %rd1080;
	mov.u64 	%rd1081, %rd394;
	@%p170 bra 	$L__BB7_207;
	mov.u64 	%rd1081, %rd394;
	mov.u64 	%rd1086, %rd1080;
$L__BB7_183:
	ld.u64 	%rd826, [%rd1081];
	ld.u64 	%rd399, [%rd1082];
	mov.b32 	%r88, 2139095039;
	st.local.u32 	[%rd358], %r88;
	st.local.u32 	[%rd358+4], %r88;
	st.local.u32 	[%rd358+8], %r88;
	mov.b32 	%r89, 8388608;
	st.local.u32 	[%rd358+12], %r89;
	st.local.u32 	[%rd358+16], %r89;
	st.local.u32 	[%rd358+20], %r89;
	add.u64 	%rd827, %SP, 24;
	add.u64 	%rd400, %SPL, 24;
	st.local.u32 	[%rd400], %r88;
	st.local.u32 	[%rd400+4], %r88;
	st.local.u32 	[%rd400+8], %r88;
	st.local.u32 	[%rd400+12], %r89;
	st.local.u32 	[%rd400+16], %r89;
	st.local.u32 	[%rd400+20], %r89;
	ld.u64 	%rd828, [%rd826];
	ld.u64 	%rd829, [%rd828+8];
	add.u64 	%rd830, %SP, 0;
	{ // callseq 34, 0
	.param .b64 param0;
	st.param.b64 	[param0], %rd826;
	.param .b32 param1;
	st.param.f32 	[param1], 0f00000000;
	.param .b32 param2;
	st.param.f32 	[param2], 0f00000000;
	.param .b64 param3;
	st.param.b64 	[param3], %rd830;
	.param .b32 retval0;
	prototype_34 : .callprototype (.param .b32 _) _ (.param .b64 _, .param .b32 _, .param .b32 _, .param .b64 _);
	call (retval0), 
	%rd829, 
	(
	param0, 
	param1, 
	param2, 
	param3
	)
	, prototype_34;
	ld.param.b32 	%r90, [retval0];
	} // callseq 34
	cvt.u16.u32 	%rs21, %r90;
	setp.eq.s16 	%p171, %rs21, 0;
	@%p171 bra 	$L__BB7_205;
	ld.u64 	%rd831, [%rd399];
	ld.u64 	%rd832, [%rd831+8];
	{ // callseq 35, 0
	.param .b64 param0;
	st.param.b64 	[param0], %rd399;
	.param .b32 param1;
	st.param.f32 	[param1], 0f00000000;
	.param .b32 param2;
	st.param.f32 	[param2], 0f00000000;
	.param .b64 param3;
	st.param.b64 	[param3], %rd827;
	.param .b32 retval0;
	prototype_35 : .callprototype (.param .b32 _) _ (.param .b64 _, .param .b32 _, .param .b32 _, .param .b64 _);
	call (retval0), 
	%rd832, 
	(
	param0, 
	param1, 
	param2, 
	param3
	)
	, prototype_35;
	ld.param.b32 	%r92, [retval0];
	} // callseq 35
	cvt.u16.u32 	%rs22, %r92;
	setp.eq.s16 	%p172, %rs22, 0;
	@%p172 bra 	$L__BB7_205;
	ld.local.f32 	%f24, [%rd358+8];
	ld.local.f32 	%f25, [%rd400+8];
	setp.lt.f32 	%p173, %f24, %f25;
	@%p173 bra 	$L__BB7_205;
	ld.u64 	%rd834, [%rd1081];
	st.u64 	[%rd1086], %rd834;
	add.s64 	%rd1081, %rd1081, 8;
	bra.uni 	$L__BB7_206;
$L__BB7_187:
	mov.b64 	%rd1070, 0;
	mov.u64 	%rd1072, %rd364;
$L__BB7_188:
	mov.u64 	%rd368, %rd1071;
	ld.u64 	%rd370, [%rd1072+8];
	ld.u64 	%rd371, [%rd364];
	cvta.to.local.u64 	%rd796, %rd781;
	mov.b32 	%r76, 2139095039;
	st.local.u32 	[%rd796], %r76;
	st.local.u32 	[%rd796+4], %r76;
	st.local.u32 	[%rd796+8], %r76;
	mov.b32 	%r77, 8388608;
	st.local.u32 	[%rd796+12], %r77;
	st.local.u32 	[%rd796+16], %r77;
	st.local.u32 	[%rd796+20], %r77;
	cvta.to.local.u64 	%rd798, %rd783;
	st.local.u32 	[%rd798], %r76;
	st.local.u32 	[%rd798+4], %r76;
	st.local.u32 	[%rd798+8], %r76;
	st.local.u32 	[%rd798+12], %r77;
	st.local.u32 	[%rd798+16], %r77;
	st.local.u32 	[%rd798+20], %r77;
	ld.u64 	%rd799, [%rd370];
	ld.u64 	%rd800, [%rd799+8];
	{ // callseq 30, 0
	.param .b64 param0;
	st.param.b64 	[param0], %rd370;
	.param .b32 param1;
	st.param.f32 	[param1], 0f00000000;
	.param .b32 param2;
	st.param.f32 	[param2], 0f00000000;
	.param .b64 param3;
	st.param.b64 	[param3], %rd781;
	.param .b32 retval0;
	prototype_30 : .callprototype (.param .b32 _) _ (.param .b64 _, .param .b32 _, .param .b32 _, .param .b64 _);
	call (retval0), 
	%rd800, 
	(
	param0, 
	param1, 
	param2, 
	param3
	)
	, prototype_30;
	ld.param.b32 	%r78, [retval0];
	} // callseq 30
	cvt.u16.u32 	%rs17, %r78;
	setp.eq.s16 	%p153, %rs17, 0;
	@%p153 bra 	$L__BB7_198;
	ld.u64 	%rd801, [%rd371];
	ld.u64 	%rd802, [%rd801+8];
	{ // callseq 31, 0
	.param .b64 param0;
	st.param.b64 	[param0], %rd371;
	.param .b32 param1;
	st.param.f32 	[param1], 0f00000000;
	.param .b32 param2;
	st.param.f32 	[param2], 0f00000000;
	.param .b64 param3;
	st.param.b64 	[param3], %rd783;
	.param .b32 retval0;
	prototype_31 : .callprototype (.param .b32 _) _ (.param .b64 _, .param .b32 _, .param .b32 _, .param .b64 _);
	call (retval0), 
	%rd802, 
	(
	param0, 
	param1, 
	param2, 
	param3
	)
	, prototype_31;
	ld.param.b32 	%r80, [retval0];
	} // callseq 31
	cvt.u16.u32 	%rs18, %r80;
	setp.eq.s16 	%p154, %rs18, 0;
	@%p154 bra 	$L__BB7_198;
	cvta.to.local.u64 	%rd805, %rd781;
	ld.local.f32 	%f20, [%rd805+8];
	add.u64 	%rd807, %SPL, 24;
	ld.local.f32 	%f21, [%rd807+8];
	setp.lt.f32 	%p155, %f20, %f21;
	mov.u64 	%rd1077, %rd368;
	@%p155 bra 	$L__BB7_199;
	add.s64 	%rd1073, %rd1072, 16;
	and.b64  	%rd373, %rd1070, 3;
	setp.eq.s64 	%p156, %rd373, 3;
	mov.u64 	%rd1074, %rd368;
	@%p156 bra 	$L__BB7_195;
	add.s64 	%rd1074, %rd368, -8;
	add.s64 	%rd1073, %rd1072, 8;
	ld.u64 	%rd808, [%rd368+-8];
	st.u64 	[%rd1072+8], %rd808;
	setp.eq.s64 	%p157, %rd373, 0;
	@%p157 bra 	$L__BB7_195;
	add.s64 	%rd1074, %rd368, -16;
	ld.u64 	%rd809, [%rd368+-16];
	st.u64 	[%rd1072], %rd809;
	setp.eq.s64 	%p158, %rd373, 1;
	mov.u64 	%rd1073, %rd1072;
	@%p158 bra 	$L__BB7_195;
	add.s64 	%rd1074, %rd368, -24;
	add.s64 	%rd1073, %rd1072, -8;
	ld.u64 	%rd810, [%rd368+-24];
	st.u64 	[%rd1072+-8], %rd810;
$L__BB7_195:
	setp.lt.u64 	%p159, %rd1070, 3;
	@%p159 bra 	$L__BB7_197;
$L__BB7_196:
	ld.u64 	%rd811, [%rd1074+-8];
	st.u64 	[%rd1073+-8], %rd811;
	ld.u64 	%rd812, [%rd1074+-16];
	st.u64 	[%rd1073+-16], %rd812;
	ld.u64 	%rd813, [%rd1074+-24];
	st.u64 	[%rd1073+-24], %rd813;
	add.s64 	%rd383, %rd1074, -32;
	add.s64 	%rd384, %rd1073, -32;
	ld.u64 	%rd814, [%rd1074+-32];
	st.u64 	[%rd1073+-32], %rd814;
	setp.ne.s64 	%p160, %rd364, %rd383;
	mov.u64 	%rd1073, %rd384;
	mov.u64 	%rd1074, %rd383;
	@%p160 bra 	$L__BB7_196;
$L__BB7_197:
	st.u64 	[%rd364], %rd370;
	bra.uni 	$L__BB7_204;
$L__BB7_198:
	mov.u64 	%rd1077, %rd368;
$L__BB7_199:
	add.s64 	%rd386, %rd1077, -8;
	ld.u64 	%rd387, [%rd1077+-8];
	mov.b32 	%r82, 2139095039;
	st.local.u32 	[%rd359], %r82;
	st.local.u32 	[%rd359+4], %r82;
	st.local.u32 	[%rd359+8], %r82;
	mov.b32 	%r83, 8388608;
	st.local.u32 	[%rd359+12], %r83;
	st.local.u32 	[%rd359+16], %r83;
	st.local.u32 	[%rd359+20], %r83;
	st.local.u32 	[%rd360], %r82;
	st.local.u32 	[%rd360+4], %r82;
	st.local.u32 	[%rd360+8], %r82;
	st.local.u32 	[%rd360+12], %r83;
	st.local.u32 	[%rd360+16], %r83;
	st.local.u32 	[%rd360+20], %r83;
	ld.u64 	%rd815, [%rd370];
	ld.u64 	%rd816, [%rd815+8];
	{ // callseq 32, 0
	.param .b64 param0;
	st.param.b64 	[param0], %rd370;
	.param .b32 param1;
	st.param.f32 	[param1], 0f00000000;
	.param .b32 param2;
	st.param.f32 	[param2], 0f00000000;
	.param .b64 param3;
	st.param.b64 	[param3], %rd781;
	.param .b32 retval0;
	prototype_32 : .callprototype (.param .b32 _) _ (.param .b64 _, .param .b32 _, .param .b32 _, .param .b64 _);
	call (retval0), 
	%rd816, 
	(
	param0, 
	param1, 
	param2, 
	param3
	)
	, prototype_32;
	ld.param.b32 	%r84, [retval0];
	} // callseq 32
	cvt.u16.u32 	%rs19, %r84;
	setp.eq.s16 	%p161, %rs19, 0;
	@%p161 bra 	$L__BB7_203;
	ld.u64 	%rd818, [%rd387];
	ld.u64 	%rd819, [%rd818+8];
	{ // callseq 33, 0
	.param .b64 param0;
	st.param.b64 	[param0], %rd387;
	.param .b32 param1;
	st.param.f32 	[param1], 0f00000000;
	.param .b32 param2;
	st.param.f32 	[param2], 0f00000000;
	.param .b64 param3;
	st.param.b64 	[param3], %rd783;
	.param .b32 retval0;
	prototype_33 : .callprototype (.param .b32 _) _ (.param .b64 _, .param .b32 _, .param .b32 _, .param .b64 _);
	call (retval0), 
	%rd819, 
	(
	param0, 
	param1, 
	param2, 
	param3
	)
	, prototype_33;
	ld.param.b32 	%r86, [retval0];
	} // callseq 33
	cvt.u16.u32 	%rs20, %r86;
	setp.eq.s16 	%p162, %rs20, 0;
	@%p162 bra 	$L__BB7_203;
	ld.local.f32 	%f22, [%rd359+8];
	ld.local.f32 	%f23, [%rd360+8];
	setp.lt.f32 	%p163, %f22, %f23;
	@%p163 bra 	$L__BB7_203;
	ld.u64 	%rd821, [%rd1077+-8];
	st.u64 	[%rd1077], %rd821;
	mov.u64 	%rd1077, %rd386;
	bra.uni 	$L__BB7_199;
$L__BB7_203:
	st.u64 	[%rd1077], %rd370;
$L__BB7_204:
	add.s64 	%rd1071, %rd368, 8;
	min.u64 	%rd822, %rd1069, %rd363;
	setp.eq.s64 	%p164, %rd1071, %rd822;
	add.s64 	%rd1070, %rd1070, 1;
	mov.u64 	%rd1072, %rd368;
	@%p164 bra 	$L__BB7_176;
	bra.uni 	$L__BB7_188;
$L__BB7_205:
	ld.u64 	%rd835, [%rd1082];
	st.u64 	[%rd1086], %rd835;
	add.s64 	%rd1082, %rd1082, 8;
$L__BB7_206:
	add.s64 	%rd1086, %rd1086, 8;
	setp.ne.s64 	%p174, %rd1082, %rd394;
	setp.ne.s64 	%p175, %rd1081, %rd395;
	and.pred  	%p176, %p174, %p175;
	@%p176 bra 	$L__BB7_183;
$L__BB7_207:
	sub.s64 	%rd409, %rd394, %rd1082;
	shr.s64 	%rd410, %rd409, 3;
	setp.lt.s64 	%p177, %rd410, 1;
	@%p177 bra 	$L__BB7_214;
	and.b64  	%rd411, %rd410, 3;
	setp.eq.s64 	%p178, %rd411, 0;
	mov.u64 	%rd1089, %rd1086;
	mov.u64 	%rd1090, %rd1082;
	mov.u64 	%rd1091, %rd410;
	@%p178 bra 	$L__BB7_212;
	ld.u64 	%rd836, [%rd1082];
	st.u64 	[%rd1086], %rd836;
	add.s64 	%rd1090, %rd1082, 8;
	add.s64 	%rd1089, %rd1086, 8;
	add.s64 	%rd1091, %rd410, -1;
	setp.eq.s64 	%p179, %rd411, 1;
	@%p179 bra 	$L__BB7_212;
	ld.u64 	%rd837, [%rd1082+8];
	st.u64 	[%rd1086+8], %rd837;
	add.s64 	%rd1090, %rd1082, 16;
	add.s64 	%rd1089, %rd1086, 16;
	add.s64 	%rd1091, %rd410, -2;
	setp.eq.s64 	%p180, %rd411, 2;
	@%p180 bra 	$L__BB7_212;
	ld.u64 	%rd838, [%rd1082+16];
	st.u64 	[%rd1086+16], %rd838;
	add.s64 	%rd1090, %rd1082, 24;
	add.s64 	%rd1089, %rd1086, 24;
	add.s64 	%rd1091, %rd410, -3;
$L__BB7_212:
	setp.lt.u64 	%p181, %rd410, 4;
	@%p181 bra 	$L__BB7_214;
$L__BB7_213:
	ld.u64 	%rd839, [%rd1090];
	st.u64 	[%rd1089], %rd839;
	ld.u64 	%rd840, [%rd1090+8];
	st.u64 	[%rd1089+8], %rd840;
	ld.u64 	%rd841, [%rd1090+16];
	st.u64 	[%rd1089+16], %rd841;
	ld.u64 	%rd842, [%rd1090+24];
	st.u64 	[%rd1089+24], %rd842;
	add.s64 	%rd1090, %rd1090, 32;
	add.s64 	%rd1089, %rd1089, 32;
	add.s64 	%rd429, %rd1091, -4;
	setp.gt.u64 	%p182, %rd1091, 4;
	mov.u64 	%rd1091, %rd429;
	@%p182 bra 	$L__BB7_213;
$L__BB7_214:
	add.s64 	%rd430, %rd1086, %rd409;
	sub.s64 	%rd843, %rd395, %rd1081;
	shr.s64 	%rd431, %rd843, 3;
	setp.lt.s64 	%p183, %rd431, 1;
	@%p183 bra 	$L__BB7_221;
	and.b64  	%rd432, %rd431, 3;
	setp.eq.s64 	%p184, %rd432, 0;
	mov.u64 	%rd1095, %rd430;
	mov.u64 	%rd1096, %rd1081;
	mov.u64 	%rd1097, %rd431;
	@%p184 bra 	$L__BB7_219;
	ld.u64 	%rd844, [%rd1081];
	st.u64 	[%rd430], %rd844;
	add.s64 	%rd1096, %rd1081, 8;
	add.s64 	%rd1095, %rd430, 8;
	add.s64 	%rd1097, %rd431, -1;
	setp.eq.s64 	%p185, %rd432, 1;
	@%p185 bra 	$L__BB7_219;
	ld.u64 	%rd845, [%rd1081+8];
	st.u64 	[%rd430+8], %rd845;
	add.s64 	%rd1096, %rd1081, 16;
	add.s64 	%rd1095, %rd430, 16;
	add.s64 	%rd1097, %rd431, -2;
	setp.eq.s64 	%p186, %rd432, 2;
	@%p186 bra 	$L__BB7_219;
	ld.u64 	%rd846, [%rd1081+16];
	st.u64 	[%rd430+16], %rd846;
	add.s64 	%rd1096, %rd1081, 24;
	add.s64 	%rd1095, %rd430, 24;
	add.s64 	%rd1097, %rd431, -3;
$L__BB7_219:
	setp.lt.u64 	%p187, %rd431, 4;
	@%p187 bra 	$L__BB7_221;
$L__BB7_220:
	ld.u64 	%rd847, [%rd1096];
	st.u64 	[%rd1095], %rd847;
	ld.u64 	%rd848, [%rd1096+8];
	st.u64 	[%rd1095+8], %rd848;
	ld.u64 	%rd849, [%rd1096+16];
	st.u64 	[%rd1095+16], %rd849;
	ld.u64 	%rd850, [%rd1096+24];
	st.u64 	[%rd1095+24], %rd850;
	add.s64 	%rd1096, %rd1096, 32;
	add.s64 	%rd1095, %rd1095, 32;
	add.s64 	%rd450, %rd1097, -4;
	setp.gt.u64 	%p188, %rd1097, 4;
	mov.u64 	%rd1097, %rd450;
	@%p188 bra 	$L__BB7_220;
$L__BB7_221:
	add.s64 	%rd1082, %rd393, %rd824;
	shl.b64 	%rd852, %rd1078, 4;
	add.s64 	%rd1080, %rd1080, %rd852;
	setp.lt.u64 	%p189, %rd1082, %rd363;
	@%p189 bra 	$L__BB7_181;
	bra.uni 	$L__BB7_246;
$L__BB7_222:
	ld.param.u64 	%rd1101, [_ZN7BVHNodeC1EPP7HitableiffP17curandStateXORWOW_param_1];
	shl.b64 	%rd855, %rd1078, 3;
	mov.u64 	%rd1104, %rd1068;
$L__BB7_223:
	add.s64 	%rd455, %rd1104, %rd855;
	sub.s64 	%rd856, %rd455, %rd854;
	setp.lt.s64 	%p190, %rd856, 0;
	selp.b64 	%rd857, %rd455, %rd854, %p190;
	add.s64 	%rd858, %rd857, %rd855;
	sub.s64 	%rd859, %rd858, %rd854;
	setp.lt.s64 	%p191, %rd859, 0;
	selp.b64 	%rd860, %rd858, %rd854, %p191;
	setp.eq.s64 	%p192, %rd1104, %rd857;
	setp.eq.s64 	%p193, %rd857, %rd860;
	or.pred  	%p194, %p192, %p193;
	mov.u64 	%rd1105, %rd857;
	mov.u64 	%rd1110, %rd1101;
	@%p194 bra 	$L__BB7_231;
	mov.u64 	%rd1110, %rd1101;
	mov.u64 	%rd1105, %rd857;
$L__BB7_225:
	ld.u64 	%rd861, [%rd1105];
	ld.u64 	%rd461, [%rd1104];
	add.u64 	%rd862, %SP, 0;
	add.u64 	%rd462, %SPL, 0;
	mov.b32 	%r94, 2139095039;
	st.local.u32 	[%rd462], %r94;
	st.local.u32 	[%rd462+4], %r94;
	st.local.u32 	[%rd462+8], %r94;
	mov.b32 	%r95, 8388608;
	st.local.u32 	[%rd462+12], %r95;
	st.local.u32 	[%rd462+16], %r95;
	st.local.u32 	[%rd462+20], %r95;
	add.u64 	%rd863, %SP, 24;
	add.u64 	%rd463, %SPL, 24;
	st.local.u32 	[%rd463], %r94;
	st.local.u32 	[%rd463+4], %r94;
	st.local.u32 	[%rd463+8], %r94;
	st.local.u32 	[%rd463+12], %r95;
	st.local.u32 	[%rd463+16], %r95;
	st.local.u32 	[%rd463+20], %r95;
	ld.u64 	%rd864, [%rd861];
	ld.u64 	%rd865, [%rd864+8];
	{ // callseq 36, 0
	.param .b64 param0;
	st.param.b64 	[param0], %rd861;
	.param .b32 param1;
	st.param.f32 	[param1], 0f00000000;
	.param .b32 param2;
	st.param.f32 	[param2], 0f00000000;
	.param .b64 param3;
	st.param.b64 	[param3], %rd862;
	.param .b32 retval0;
	prototype_36 : .callprototype (.param .b32 _) _ (.param .b64 _, .param .b32 _, .param .b32 _, .param .b64 _);
	call (retval0), 
	%rd865, 
	(
	param0, 
	param1, 
	param2, 
	param3
	)
	, prototype_36;
	ld.param.b32 	%r96, [retval0];
	} // callseq 36
	cvt.u16.u32 	%rs23, %r96;
	setp.eq.s16 	%p195, %rs23, 0;
	@%p195 bra 	$L__BB7_229;
	ld.u64 	%rd866, [%rd461];
	ld.u64 	%rd867, [%rd866+8];
	{ // callseq 37, 0
	.param .b64 param0;
	st.param.b64 	[param0], %rd461;
	.param .b32 param1;
	st.param.f32 	[param1], 0f00000000;
	.param .b32 param2;
	st.param.f32 	[param2], 0f00000000;
	.param .b64 param3;
	st.param.b64 	[param3], %rd863;
	.param .b32 retval0;
	prototype_37 : .callprototype (.param .b32 _) _ (.param .b64 _, .param .b32 _, .param .b32 _, .param .b64 _);
	call (retval0), 
	%rd867, 
	(
	param0, 
	param1, 
	param2, 
	param3
	)
	, prototype_37;
	ld.param.b32 	%r98, [retval0];
	} // callseq 37
	cvt.u16.u32 	%rs24, %r98;
	setp.eq.s16 	%p196, %rs24, 0;
	@%p196 bra 	$L__BB7_229;
	ld.local.f32 	%f26, [%rd462+8];
	ld.local.f32 	%f27, [%rd463+8];
	setp.lt.f32 	%p197, %f26, %f27;
	@%p197 bra 	$L__BB7_229;
	ld.u64 	%rd869, [%rd1105];
	st.u64 	[%rd1110], %rd869;
	add.s64 	%rd1105, %rd1105, 8;
	bra.uni 	$L__BB7_230;
$L__BB7_229:
	ld.u64 	%rd870, [%rd1104];
	st.u64 	[%rd1110], %rd870;
	add.s64 	%rd1104, %rd1104, 8;
$L__BB7_230:
	add.s64 	%rd1110, %rd1110, 8;
	setp.ne.s64 	%p198, %rd1104, %rd857;
	setp.ne.s64 	%p199, %rd1105, %rd860;
	and.pred  	%p200, %p198, %p199;
	@%p200 bra 	$L__BB7_225;
$L__BB7_231:
	sub.s64 	%rd472, %rd857, %rd1104;
	shr.s64 	%rd473, %rd472, 3;
	setp.lt.s64 	%p201, %rd473, 1;
	@%p201 bra 	$L__BB7_238;
	and.b64  	%rd474, %rd473, 3;
	setp.eq.s64 	%p202, %rd474, 0;
	mov.u64 	%rd1111, %rd1110;
	mov.u64 	%rd1112, %rd1104;
	mov.u64 	%rd1113, %rd473;
	@%p202 bra 	$L__BB7_236;
	ld.u64 	%rd871, [%rd1104];
	st.u64 	[%rd1110], %rd871;
	add.s64 	%rd1112, %rd1104, 8;
	add.s64 	%rd1111, %rd1110, 8;
	add.s64 	%rd1113, %rd473, -1;
	setp.eq.s64 	%p203, %rd474, 1;
	@%p203 bra 	$L__BB7_236;
	ld.u64 	%rd872, [%rd1104+8];
	st.u64 	[%rd1110+8], %rd872;
	add.s64 	%rd1112, %rd1104, 16;
	add.s64 	%rd1111, %rd1110, 16;
	add.s64 	%rd1113, %rd473, -2;
	setp.eq.s64 	%p204, %rd474, 2;
	@%p204 bra 	$L__BB7_236;
	ld.u64 	%rd873, [%rd1104+16];
	st.u64 	[%rd1110+16], %rd873;
	add.s64 	%rd1112, %rd1104, 24;
	add.s64 	%rd1111, %rd1110, 24;
	add.s64 	%rd1113, %rd473, -3;
$L__BB7_236:
	setp.lt.u64 	%p205, %rd473, 4;
	@%p205 bra 	$L__BB7_238;
$L__BB7_237:
	ld.u64 	%rd874, [%rd1112];
	st.u64 	[%rd1111], %rd874;
	ld.u64 	%rd875, [%rd1112+8];
	st.u64 	[%rd1111+8], %rd875;
	ld.u64 	%rd876, [%rd1112+16];
	st.u64 	[%rd1111+16], %rd876;
	ld.u64 	%rd877, [%rd1112+24];
	st.u64 	[%rd1111+24], %rd877;
	add.s64 	%rd1112, %rd1112, 32;
	add.s64 	%rd1111, %rd1111, 32;
	add.s64 	%rd492, %rd1113, -4;
	setp.gt.u64 	%p206, %rd1113, 4;
	mov.u64 	%rd1113, %rd492;
	@%p206 bra 	$L__BB7_237;
$L__BB7_238:
	add.s64 	%rd493, %rd1110, %rd472;
	sub.s64 	%rd878, %rd860, %rd1105;
	shr.s64 	%rd494, %rd878, 3;
	setp.lt.s64 	%p207, %rd494, 1;
	@%p207 bra 	$L__BB7_245;
	and.b64  	%rd495, %rd494, 3;
	setp.eq.s64 	%p208, %rd495, 0;
	mov.u64 	%rd1117, %rd493;
	mov.u64 	%rd1118, %rd1105;
	mov.u64 	%rd1119, %rd494;
	@%p208 bra 	$L__BB7_243;
	ld.u64 	%rd879, [%rd1105];
	st.u64 	[%rd493], %rd879;
	add.s64 	%rd1118, %rd1105, 8;
	add.s64 	%rd1117, %rd493, 8;
	add.s64 	%rd1119, %rd494, -1;
	setp.eq.s64 	%p209, %rd495, 1;
	@%p209 bra 	$L__BB7_243;
	ld.u64 	%rd880, [%rd1105+8];
	st.u64 	[%rd493+8], %rd880;
	add.s64 	%rd1118, %rd1105, 16;
	add.s64 	%rd1117, %rd493, 16;
	add.s64 	%rd1119, %rd494, -2;
	setp.eq.s64 	%p210, %rd495, 2;
	@%p210 bra 	$L__BB7_243;
	ld.u64 	%rd881, [%rd1105+16];
	st.u64 	[%rd493+16], %rd881;
	add.s64 	%rd1118, %rd1105, 24;
	add.s64 	%rd1117, %rd493, 24;
	add.s64 	%rd1119, %rd494, -3;
$L__BB7_243:
	setp.lt.u64 	%p211, %rd494, 4;
	@%p211 bra 	$L__BB7_245;
$L__BB7_244:
	ld.u64 	%rd882, [%rd1118];
	st.u64 	[%rd1117], %rd882;
	ld.u64 	%rd883, [%rd1118+8];
	st.u64 	[%rd1117+8], %rd883;
	ld.u64 	%rd884, [%rd1118+16];
	st.u64 	[%rd1117+16], %rd884;
	ld.u64 	%rd885, [%rd1118+24];
	st.u64 	[%rd1117+24], %rd885;
	add.s64 	%rd1118, %rd1118, 32;
	add.s64 	%rd1117, %rd1117, 32;
	add.s64 	%rd513, %rd1119, -4;
	setp.gt.u64 	%p212, %rd1119, 4;
	mov.u64 	%rd1119, %rd513;
	@%p212 bra 	$L__BB7_244;
$L__BB7_245:
	shl.b64 	%rd886, %rd1128, 3;
	add.s64 	%rd887, %rd1068, %rd886;
	shl.b64 	%rd888, %rd1078, 3;
	add.s64 	%rd1104, %rd455, %rd888;
	shl.b64 	%rd889, %rd1078, 4;
	add.s64 	%rd1101, %rd1101, %rd889;
	sub.s64 	%rd890, %rd1104, %rd887;
	setp.lt.s64 	%p213, %rd890, 0;
	@%p213 bra 	$L__BB7_223;
$L__BB7_246:
	shl.b64 	%rd1078, %rd1078, 1;
	not.pred 	%p225, %p5;
	setp.lt.s64 	%p214, %rd1078, %rd1128;
	@%p214 bra 	$L__BB7_179;
	@%p5 bra 	$L__BB7_253;
	ld.param.u32 	%r124, [_ZN7BVHNodeC1EPP7HitableiffP17curandStateXORWOW_param_2];
	ld.param.u64 	%rd1126, [_ZN7BVHNodeC1EPP7HitableiffP17curandStateXORWOW_param_1];
	and.b64  	%rd1123, %rd1128, 3;
	and.b32  	%r100, %r124, 3;
	setp.eq.s32 	%p215, %r100, 0;
	mov.u64 	%rd1127, %rd1068;
	@%p215 bra 	$L__BB7_251;
	ld.param.u64 	%rd1126, [_ZN7BVHNodeC1EPP7HitableiffP17curandStateXORWOW_param_1];
	sub.s64 	%rd1128, %rd1128, %rd1123;
	mov.u64 	%rd1127, %rd1068;
$L__BB7_250:
	.pragma "nounroll";
	ld.u64 	%rd891, [%rd1127];
	st.u64 	[%rd1126], %rd891;
	add.s64 	%rd1127, %rd1127, 8;
	add.s64 	%rd1126, %rd1126, 8;
	add.s64 	%rd1123, %rd1123, -1;
	setp.ne.s64 	%p216, %rd1123, 0;
	@%p216 bra 	$L__BB7_250;
$L__BB7_251:
	add.s64 	%rd1129, %rd1128, 4;
$L__BB7_252:
	ld.u64 	%rd892, [%rd1127];
	st.u64 	[%rd1126], %rd892;
	ld.u64 	%rd893, [%rd1127+8];
	st.u64 	[%rd1126+8], %rd893;
	ld.u64 	%rd894, [%rd1127+16];
	st.u64 	[%rd1126+16], %rd894;
	ld.u64 	%rd895, [%rd1127+24];
	st.u64 	[%rd1126+24], %rd895;
	add.s64 	%rd1127, %rd1127, 32;
	add.s64 	%rd1126, %rd1126, 32;
	add.s64 	%rd1129, %rd1129, -4;
	setp.gt.s64 	%p217, %rd1129, 4;
	@%p217 bra 	$L__BB7_252;
$L__BB7_253:
	ld.param.u32 	%r125, [_ZN7BVHNodeC1EPP7HitableiffP17curandStateXORWOW_param_2];
	setp.eq.s32 	%p218, %r125, 0;
	@%p218 bra 	$L__BB7_259;
	{ // callseq 38, 0
	.param .b64 param0;
	st.param.b64 	[param0], %rd1068;
	call.uni 
	free, 
	(
	param0
	);
	} // callseq 38
$L__BB7_255:
	ld.param.u32 	%r126, [_ZN7BVHNodeC1EPP7HitableiffP17curandStateXORWOW_param_2];
	setp.eq.s32 	%p219, %r126, 2;
	@%p219 bra 	$L__BB7_258;
	ld.param.u32 	%r127, [_ZN7BVHNodeC1EPP7HitableiffP17curandStateXORWOW_param_2];
	setp.ne.s32 	%p220, %r127, 1;
	@%p220 bra 	$L__BB7_259;
	ld.param.u64 	%rd935, [_ZN7BVHNodeC1EPP7HitableiffP17curandStateXORWOW_param_1];
	ld.param.u64 	%rd912, [_ZN7BVHNodeC1EPP7HitableiffP17curandStateXORWOW_param_0];
	ld.u64 	%rd1132, [%rd935];
	st.u64 	[%rd912+16], %rd1132;
	st.u64 	[%rd912+8], %rd1132;
	bra.uni 	$L__BB7_260;
$L__BB7_258:
	ld.param.u64 	%rd934, [_ZN7BVHNodeC1EPP7HitableiffP17curandStateXORWOW_param_1];
	ld.param.u64 	%rd911, [_ZN7BVHNodeC1EPP7HitableiffP17curandStateXORWOW_param_0];
	ld.u64 	%rd1132, [%rd934];
	st.u64 	[%rd911+8], %rd1132;
	ld.u64 	%rd896, [%rd934+8];
	st.u64 	[%rd911+16], %rd896;
	bra.uni 	$L__BB7_260;
$L__BB7_259:
	ld.param.u64 	%rd937, [_ZN7BVHNodeC1EPP7HitableiffP17curandStateXORWOW_param_3];
	ld.param.u32 	%r128, [_ZN7BVHNodeC1EPP7HitableiffP17curandStateXORWOW_param_2];
	ld.param.u64 	%rd936, [_ZN7BVHNodeC1EPP7HitableiffP17curandStateXORWOW_param_1];
	ld.param.u64 	%rd913, [_ZN7BVHNodeC1EPP7HitableiffP17curandStateXORWOW_param_0];
	{ // callseq 39, 0
	.param .b64 param0;
	st.param.b64 	[param0], 48;
	.param .b64 retval0;
	call.uni (retval0), 
	malloc, 
	(
	param0
	);
	ld.param.b64 	%rd897, [retval0];
	} // callseq 39
	shr.u32 	%r101, %r128, 31;
	add.s32 	%r102, %r128, %r101;
	shr.s32 	%r103, %r102, 1;
	{ // callseq 40, 0
	.param .b64 param0;
	st.param.b64 	[param0], %rd897;
	.param .b64 param1;
	st.param.b64 	[param1], %rd936;
	.param .b32 param2;
	st.param.b32 	[param2], %r103;
	.param .b64 param3;
	st.param.b64 	[param3], %rd937;
	call.uni 
	_ZN7BVHNodeC1EPP7HitableiffP17curandStateXORWOW, 
	(
	param0, 
	param1, 
	param2, 
	param3
	);
	} // callseq 40
	st.u64 	[%rd913+8], %rd897;
	{ // callseq 41, 0
	.param .b64 param0;
	st.param.b64 	[param0], 48;
	.param .b64 retval0;
	call.uni (retval0), 
	malloc, 
	(
	param0
	);
	ld.param.b64 	%rd899, [retval0];
	} // callseq 41
	mul.wide.s32 	%rd901, %r103, 8;
	add.s64 	%rd902, %rd936, %rd901;
	sub.s32 	%r104, %r128, %r103;
	{ // callseq 42, 0
	.param .b64 param0;
	st.param.b64 	[param0], %rd899;
	.param .b64 param1;
	st.param.b64 	[param1], %rd902;
	.param .b32 param2;
	st.param.b32 	[param2], %r104;
	.param .b64 param3;
	st.param.b64 	[param3], %rd937;
	call.uni 
	_ZN7BVHNodeC1EPP7HitableiffP17curandStateXORWOW, 
	(
	param0, 
	param1, 
	param2, 
	param3
	);
	} // callseq 42
	st.u64 	[%rd913+16], %rd899;
	ld.u64 	%rd1132, [%rd913+8];
$L__BB7_260:
	add.u64 	%rd903, %SP, 48;
	add.u64 	%rd539, %SPL, 48;
	mov.b32 	%r105, 2139095039;
	st.local.u32 	[%rd539], %r105;
	st.local.u32 	[%rd539+4], %r105;
	st.local.u32 	[%rd539+8], %r105;
	mov.b32 	%r106, 8388608;
	st.local.u32 	[%rd539+12], %r106;
	st.local.u32 	[%rd539+16], %r106;
	st.local.u32 	[%rd539+20], %r106;
	add.u64 	%rd904, %SP, 72;
	add.u64 	%rd540, %SPL, 72;
	st.local.u32 	[%rd540], %r105;
	st.local.u32 	[%rd540+4], %r105;
	st.local.u32 	[%rd540+8], %r105;
	st.local.u32 	[%rd540+12], %r106;
	st.local.u32 	[%rd540+16], %r106;
	st.local.u32 	[%rd540+20], %r106;
	ld.u64 	%rd905, [%rd1132];
	ld.u64 	%rd906, [%rd905+8];
	{ // callseq 43, 0
	.param .b64 param0;
	st.param.b64 	[param0], %rd1132;
	.param .b32 param1;
	st.param.f32 	[param1], 0f00000000;
	.param .b32 param2;
	st.param.f32 	[param2], 0f3F800000;
	.param .b64 param3;
	st.param.b64 	[param3], %rd903;
	.param .b32 retval0;
	prototype_43 : .callprototype (.param .b32 _) _ (.param .b64 _, .param .b32 _, .param .b32 _, .param .b64 _);
	call (retval0), 
	%rd906, 
	(
	param0, 
	param1, 
	param2, 
	param3
	)
	, prototype_43;
	ld.param.b32 	%r107, [retval0];
	} // callseq 43
	cvt.u16.u32 	%rs25, %r107;
	setp.eq.s16 	%p221, %rs25, 0;
	@%p221 bra 	$L__BB7_263;
	ld.param.u64 	%rd914, [_ZN7BVHNodeC1EPP7HitableiffP17curandStateXORWOW_param_0];
	ld.u64 	%rd907, [%rd914+16];
	ld.u64 	%rd908, [%rd907];
	ld.u64 	%rd909, [%rd908+8];
	{ // callseq 44, 0
	.param .b64 param0;
	st.param.b64 	[param0], %rd907;
	.param .b32 param1;
	st.param.f32 	[param1], 0f00000000;
	.param .b32 param2;
	st.param.f32 	[param2], 0f3F800000;
	.param .b64 param3;
	st.param.b64 	[param3], %rd904;
	.param .b32 retval0;
	prototype_44 : .callprototype (.param .b32 _) _ (.param .b64 _, .param .b32 _, .param .b32 _, .param .b64 _);
	call (retval0), 
	%rd909, 
	(
	param0, 
	param1, 
	param2, 
	param3
	)
	, prototype_44;
	ld.param.b32 	%r109, [retval0];
	} // callseq 44
	cvt.u16.u32 	%rs26, %r109;
	setp.eq.s16 	%p222, %rs26, 0;
	@%p222 bra 	$L__BB7_263;
	ld.param.u64 	%rd915, [_ZN7BVHNodeC1EPP7HitableiffP17curandStateXORWOW_param_0];
	ld.local.f32 	%f28, [%rd539];
	ld.local.f32 	%f29, [%rd539+4];
	ld.local.f32 	%f30, [%rd539+8];
	ld.local.f32 	%f31, [%rd539+12];
	ld.local.f32 	%f32, [%rd539+16];
	ld.local.f32 	%f33, [%rd539+20];
	ld.local.f32 	%f34, [%rd540];
	ld.local.f32 	%f35, [%rd540+4];
	ld.local.f32 	%f36, [%rd540+8];
	ld.local.f32 	%f37, [%rd540+12];
	ld.local.f32 	%f38, [%rd540+16];
	ld.local.f32 	%f39, [%rd540+20];
	min.f32 	%f40, %f28, %f34;
	min.f32 	%f41, %f29, %f35;
	min.f32 	%f42, %f30, %f36;
	max.f32 	%f43, %f31, %f37;
	max.f32 	%f44, %f32, %f38;
	max.f32 	%f45, %f33, %f39;
	st.v2.f32 	[%rd915+24], {%f40, %f41};
	st.v2.f32 	[%rd915+32], {%f42, %f43};
	st.v2.f32 	[%rd915+40], {%f44, %f45};
$L__BB7_263:
	ret;

}
.func  (.param .align 16 .b8 func_retval0[12]) _Z5shadeRK3RayPP7HitableiP17curandStateXORWOW(
	.param .b64 _Z5shadeRK3RayPP7HitableiP17curandStateXORWOW_param_0,
	.param .b64 _Z5shadeRK3RayPP7HitableiP17curandStateXORWOW_param_1,
	.param .b32 _Z5shadeRK3RayPP7HitableiP17curandStateXORWOW_param_2,
	.param .b64 _Z5shadeRK3RayPP7HitableiP17curandStateXORWOW_param_3
)
{
	.local .align 8 .b8 	__local_depot8[88];
	.reg .b64 	%SP;
	.reg .b64 	%SPL;
	.reg .pred 	%p<4>;
	.reg .b16 	%rs<3>;
	.reg .b32 	%r<8>;
	.reg .b32 	%f<28>;
	.reg .b64 	%rd<26>;

	mov.u64 	%SPL, __local_depot8;
	cvta.local.u64 	%SP, %SPL;
	ld.param.u64 	%rd2, [_Z5shadeRK3RayPP7HitableiP17curandStateXORWOW_param_0];
	ld.param.u64 	%rd3, [_Z5shadeRK3RayPP7HitableiP17curandStateXORWOW_param_1];
	ld.param.u32 	%r1, [_Z5shadeRK3RayPP7HitableiP17curandStateXORWOW_param_2];
	ld.param.u64 	%rd4, [_Z5shadeRK3RayPP7HitableiP17curandStateXORWOW_param_3];
	cvta.to.global.u64 	%rd5, %rd3;
	ld.global.u64 	%rd6, [%rd5];
	ld.u64 	%rd7, [%rd6];
	ld.u64 	%rd8, [%rd7];
	add.u64 	%rd9, %SP, 0;
	{ // callseq 45, 0
	.param .b64 param0;
	st.param.b64 	[param0], %rd6;
	.param .b64 param1;
	st.param.b64 	[param1], %rd2;
	.param .b32 param2;
	st.param.f32 	[param2], 0f3A83126F;
	.param .b32 param3;
	st.param.f32 	[param3], 0f7F7FFFFF;
	.param .b64 param4;
	st.param.b64 	[param4], %rd9;
	.param .b32 retval0;
	prototype_45 : .callprototype (.param .b32 _) _ (.param .b64 _, .param .b64 _, .param .b32 _, .param .b32 _, .param .b64 _);
	call (retval0), 
	%rd8, 
	(
	param0, 
	param1, 
	param2, 
	param3, 
	param4
	)
	, prototype_45;
	ld.param.b32 	%r2, [retval0];
	} // callseq 45
	cvt.u16.u32 	%rs1, %r2;
	setp.eq.s16 	%p1, %rs1, 0;
	mov.f32 	%f25, 0f00000000;
	mov.f32 	%f26, %f25;
	mov.f32 	%f27, %f25;
	@%p1 bra 	$L__BB8_4;
	cvta.to.local.u64 	%rd1, %rd9;
	add.u64 	%rd11, %SP, 48;
	add.u64 	%rd12, %SPL, 48;
	mov.b32 	%r4, 0;
	st.local.u32 	[%rd12], %r4;
	st.local.u32 	[%rd12+4], %r4;
	st.local.u32 	[%rd12+8], %r4;
	st.local.u32 	[%rd12+12], %r4;
	st.local.u32 	[%rd12+16], %r4;
	st.local.u32 	[%rd12+20], %r4;
	st.local.u32 	[%rd12+24], %r4;
	ld.local.f32 	%f11, [%rd1+4];
	ld.local.f32 	%f12, [%rd1+8];
	add.s64 	%rd13, %rd9, 12;
	ld.local.u64 	%rd14, [%rd1+40];
	ld.u64 	%rd15, [%rd14];
	ld.u64 	%rd16, [%rd15+8];
	{ // callseq 46, 0
	.param .b64 param0;
	st.param.b64 	[param0], %rd14;
	.param .b32 param1;
	st.param.f32 	[param1], %f11;
	.param .b32 param2;
	st.param.f32 	[param2], %f12;
	.param .b64 param3;
	st.param.b64 	[param3], %rd13;
	.param .align 4 .b8 retval0[12];
	prototype_46 : .callprototype (.param .align 4 .b8 _[12]) _ (.param .b64 _, .param .b32 _, .param .b32 _, .param .b64 _);
	call (retval0), 
	%rd16, 
	(
	param0, 
	param1, 
	param2, 
	param3
	)
	, prototype_46;
	ld.param.f32 	%f25, [retval0];
	ld.param.f32 	%f26, [retval0+4];
	ld.param.f32 	%f27, [retval0+8];
	} // callseq 46
	setp.gt.s32 	%p2, %r1, 14;
	@%p2 bra 	$L__BB8_4;
	ld.local.u64 	%rd17, [%rd1+40];
	ld.u64 	%rd18, [%rd17];
	ld.u64 	%rd19, [%rd18];
	add.u64 	%rd21, %SP, 76;
	{ // callseq 47, 0
	.param .b64 param0;
	st.param.b64 	[param0], %rd17;
	.param .b64 param1;
	st.param.b64 	[param1], %rd2;
	.param .b64 param2;
	st.param.b64 	[param2], %rd9;
	.param .b64 param3;
	st.param.b64 	[param3], %rd21;
	.param .b64 param4;
	st.param.b64 	[param4], %rd11;
	.param .b64 param5;
	st.param.b64 	[param5], %rd4;
	.param .b32 retval0;
	prototype_47 : .callprototype (.param .b32 _) _ (.param .b64 _, .param .b64 _, .param .b64 _, .param .b64 _, .param .b64 _, .param .b64 _);
	call (retval0), 
	%rd19, 
	(
	param0, 
	param1, 
	param2, 
	param3, 
	param4, 
	param5
	)
	, prototype_47;
	ld.param.b32 	%r5, [retval0];
	} // callseq 47
	cvt.u16.u32 	%rs2, %r5;
	setp.eq.s16 	%p3, %rs2, 0;
	@%p3 bra 	$L__BB8_4;
	cvta.to.local.u64 	%rd24, %rd21;
	add.s32 	%r7, %r1, 1;
	{ // callseq 48, 0
	.param .b64 param0;
	st.param.b64 	[param0], %rd11;
	.param .b64 param1;
	st.param.b64 	[param1], %rd3;
	.param .b32 param2;
	st.param.b32 	[param2], %r7;
	.param .b64 param3;
	st.param.b64 	[param3], %rd4;
	.param .align 16 .b8 retval0[12];
	call.uni (retval0), 
	_Z5shadeRK3RayPP7HitableiP17curandStateXORWOW, 
	(
	param0, 
	param1, 
	param2, 
	param3
	);
	ld.param.v2.f32 	{%f16, %f17}, [retval0];
	ld.param.f32 	%f18, [retval0+8];
	} // callseq 48
	ld.local.f32 	%f22, [%rd24];
	ld.local.f32 	%f23, [%rd24+4];
	ld.local.f32 	%f24, [%rd24+8];
	fma.rn.f32 	%f25, %f22, %f16, %f25;
	fma.rn.f32 	%f26, %f17, %f23, %f26;
	fma.rn.f32 	%f27, %f18, %f24, %f27;
$L__BB8_4:
	st.param.v2.f32 	[func_retval0], {%f25, %f26};
	st.param.f32 	[func_retval0+8], %f27;
	ret;

}
	// .globl	_Z11random_initiiP17curandStateXORWOW
.visible .entry _Z11random_initiiP17curandStateXORWOW(
	.param .u32 _Z11random_initiiP17curandStateXORWOW_param_0,
	.param .u32 _Z11random_initiiP17curandStateXORWOW_param_1,
	.param .u64 .ptr .align 1 _Z11random_initiiP17curandStateXORWOW_param_2
)
{
	.reg .pred 	%p<27>;
	.reg .b32 	%r<415>;
	.reg .b64 	%rd<18>;

	ld.param.u32 	%r184, [_Z11random_initiiP17curandStateXORWOW_param_0];
	ld.param.u32 	%r185, [_Z11random_initiiP17curandStateXORWOW_param_1];
	ld.param.u64 	%rd8, [_Z11random_initiiP17curandStateXORWOW_param_2];
	mov.u32 	%r187, %tid.x;
	mov.u32 	%r188, %ctaid.x;
	mov.u32 	%r189, %ntid.x;
	mad.lo.s32 	%r1, %r188, %r189, %r187;
	mov.u32 	%r190, %tid.y;
	mov.u32 	%r191, %ctaid.y;
	mov.u32 	%r192, %ntid.y;
	mad.lo.s32 	%r193, %r191, %r192, %r190;
	setp.ge.s32 	%p1, %r1, %r184;
	setp.ge.s32 	%p2, %r193, %r185;
	or.pred  	%p3, %p1, %p2;
	@%p3 bra 	$L__BB9_44;
	cvta.to.global.u64 	%rd9, %rd8;
	mad.lo.s32 	%r194, %r193, %r184, %r1;
	cvt.s64.s32 	%rd17, %r194;
	mul.wide.s32 	%rd10, %r194, 48;
	add.s64 	%rd2, %rd9, %rd10;
	mov.b32 	%r195, 1478573778;
	mov.b32 	%r196, 716983765;
	st.global.v2.u32 	[%rd2], {%r196, %r195};
	mov.b32 	%r197, -123459836;
	mov.b32 	%r198, 1163863128;
	st.global.v2.u32 	[%rd2+8], {%r198, %r197};
	mov.b32 	%r199, 1360900310;
	mov.b32 	%r200, -589760388;
	st.global.v2.u32 	[%rd2+16], {%r200, %r199};
	setp.eq.s32 	%p4, %r194, 0;
	@%p4 bra 	$L__BB9_43;
	mov.b32 	%r321, 0;
	mov.u64 	%rd12, precalc_xorwow_matrix;
$L__BB9_3:
	and.b64  	%rd4, %rd17, 3;
	setp.eq.s64 	%p5, %rd4, 0;
	@%p5 bra 	$L__BB9_42;
	mul.wide.u32 	%rd11, %r321, 3200;
	add.s64 	%rd5, %rd12, %rd11;
	cvt.u32.u64 	%r4, %rd4;
	mov.b32 	%r322, 0;
$L__BB9_5:
	mov.b32 	%r335, 0;
	mov.u32 	%r336, %r335;
	mov.u32 	%r337, %r335;
	mov.u32 	%r338, %r335;
	mov.u32 	%r339, %r335;
	mov.u32 	%r328, %r335;
$L__BB9_6:
	mul.wide.u32 	%rd13, %r328, 4;
	add.s64 	%rd14, %rd2, %rd13;
	ld.global.u32 	%r12, [%rd14+4];
	shl.b32 	%r13, %r328, 5;
	mov.b32 	%r334, 0;
$L__BB9_7:
	.pragma "nounroll";
	shr.u32 	%r205, %r12, %r334;
	and.b32  	%r206, %r205, 1;
	setp.eq.b32 	%p6, %r206, 1;
	not.pred 	%p7, %p6;
	add.s32 	%r207, %r13, %r334;
	mul.lo.s32 	%r208, %r207, 5;
	mul.wide.u32 	%rd15, %r208, 4;
	add.s64 	%rd6, %rd5, %rd15;
	@%p7 bra 	$L__BB9_9;
	ld.global.u32 	%r209, [%rd6];
	xor.b32  	%r339, %r339, %r209;
	ld.global.u32 	%r210, [%rd6+4];
	xor.b32  	%r338, %r338, %r210;
	ld.global.u32 	%r211, [%rd6+8];
	xor.b32  	%r337, %r337, %r211;
	ld.global.u32 	%r212, [%rd6+12];
	xor.b32  	%r336, %r336, %r212;
	ld.global.u32 	%r213, [%rd6+16];
	xor.b32  	%r335, %r335, %r213;
$L__BB9_9:
	and.b32  	%r215, %r205, 2;
	setp.eq.s32 	%p8, %r215, 0;
	@%p8 bra 	$L__BB9_11;
	ld.global.u32 	%r216, [%rd6+20];
	xor.b32  	%r339, %r339, %r216;
	ld.global.u32 	%r217, [%rd6+24];
	xor.b32  	%r338, %r338, %r217;
	ld.global.u32 	%r218, [%rd6+28];
	xor.b32  	%r337, %r337, %r218;
	ld.global.u32 	%r219, [%rd6+32];
	xor.b32  	%r336, %r336, %r219;
	ld.global.u32 	%r220, [%rd6+36];
	xor.b32  	%r335, %r335, %r220;
$L__BB9_11:
	and.b32  	%r222, %r205, 4;
	setp.eq.s32 	%p9, %r222, 0;
	@%p9 bra 	$L__BB9_13;
	ld.global.u32 	%r223, [%rd6+40];
	xor.b32  	%r339, %r339, %r223;
	ld.global.u32 	%r224, [%rd6+44];
	xor.b32  	%r338, %r338, %r224;
	ld.global.u32 	%r225, [%rd6+48];
	xor.b32  	%r337, %r337, %r225;
	ld.global.u32 	%r226, [%rd6+52];
	xor.b32  	%r336, %r336, %r226;
	ld.global.u32 	%r227, [%rd6+56];
	xor.b32  	%r335, %r335, %r227;
$L__BB9_13:
	and.b32  	%r229, %r205, 8;
	setp.eq.s32 	%p10, %r229, 0;
	@%p10 bra 	$L__BB9_15;
	ld.global.u32 	%r230, [%rd6+60];
	xor.b32  	%r339, %r339, %r230;
	ld.global.u32 	%r231, [%rd6+64];
	xor.b32  	%r338, %r338, %r231;
	ld.global.u32 	%r232, [%rd6+68];
	xor.b32  	%r337, %r337, %r232;
	ld.global.u32 	%r233, [%rd6+72];
	xor.b32  	%r336, %r336, %r233;
	ld.global.u32 	%r234, [%rd6+76];
	xor.b32  	%r335, %r335, %r234;
$L__BB9_15:
	and.b32  	%r236, %r205, 16;
	setp.eq.s32 	%p11, %r236, 0;
	@%p11 bra 	$L__BB9_17;
	ld.global.u32 	%r237, [%rd6+80];
	xor.b32  	%r339, %r339, %r237;
	ld.global.u32 	%r238, [%rd6+84];
	xor.b32  	%r338, %r338, %r238;
	ld.global.u32 	%r239, [%rd6+88];
	xor.b32  	%r337, %r337, %r239;
	ld.global.u32 	%r240, [%rd6+92];
	xor.b32  	%r336, %r336, %r240;
	ld.global.u32 	%r241, [%rd6+96];
	xor.b32  	%r335, %r335, %r241;
$L__BB9_17:
	and.b32  	%r243, %r205, 32;
	setp.eq.s32 	%p12, %r243, 0;
	@%p12 bra 	$L__BB9_19;
	ld.global.u32 	%r244, [%rd6+100];
	xor.b32  	%r339, %r339, %r244;
	ld.global.u32 	%r245, [%rd6+104];
	xor.b32  	%r338, %r338, %r245;
	ld.global.u32 	%r246, [%rd6+108];
	xor.b32  	%r337, %r337, %r246;
	ld.global.u32 	%r247, [%rd6+112];
	xor.b32  	%r336, %r336, %r247;
	ld.global.u32 	%r248, [%rd6+116];
	xor.b32  	%r335, %r335, %r248;
$L__BB9_19:
	and.b32  	%r250, %r205, 64;
	setp.eq.s32 	%p13, %r250, 0;
	@%p13 bra 	$L__BB9_21;
	ld.global.u32 	%r251, [%rd6+120];
	xor.b32  	%r339, %r339, %r251;
	ld.global.u32 	%r252, [%rd6+124];
	xor.b32  	%r338, %r338, %r252;
	ld.global.u32 	%r253, [%rd6+128];
	xor.b32  	%r337, %r337, %r253;
	ld.global.u32 	%r254, [%rd6+132];
	xor.b32  	%r336, %r336, %r254;
	ld.global.u32 	%r255, [%rd6+136];
	xor.b32  	%r335, %r335, %r255;
$L__BB9_21:
	and.b32  	%r257, %r205, 128;
	setp.eq.s32 	%p14, %r257, 0;
	@%p14 bra 	$L__BB9_23;
	ld.global.u32 	%r258, [%rd6+140];
	xor.b32  	%r339, %r339, %r258;
	ld.global.u32 	%r259, [%rd6+144];
	xor.b32  	%r338, %r338, %r259;
	ld.global.u32 	%r260, [%rd6+148];
	xor.b32  	%r337, %r337, %r260;
	ld.global.u32 	%r261, [%rd6+152];
	xor.b32  	%r336, %r336, %r261;
	ld.global.u32 	%r262, [%rd6+156];
	xor.b32  	%r335, %r335, %r262;
$L__BB9_23:
	and.b32  	%r264, %r205, 256;
	setp.eq.s32 	%p15, %r264, 0;
	@%p15 bra 	$L__BB9_25;
	ld.global.u32 	%r265, [%rd6+160];
	xor.b32  	%r339, %r339, %r265;
	ld.global.u32 	%r266, [%rd6+164];
	xor.b32  	%r338, %r338, %r266;
	ld.global.u32 	%r267, [%rd6+168];
	xor.b32  	%r337, %r337, %r267;
	ld.global.u32 	%r268, [%rd6+172];
	xor.b32  	%r336, %r336, %r268;
	ld.global.u32 	%r269, [%rd6+176];
	xor.b32  	%r335, %r335, %r269;
$L__BB9_25:
	and.b32  	%r271, %r205, 512;
	setp.eq.s32 	%p16, %r271, 0;
	@%p16 bra 	$L__BB9_27;
	ld.global.u32 	%r272, [%rd6+180];
	xor.b32  	%r339, %r339, %r272;
	ld.global.u32 	%r273, [%rd6+184];
	xor.b32  	%r338, %r338, %r273;
	ld.global.u32 	%r274, [%rd6+188];
	xor.b32  	%r337, %r337, %r274;
	ld.global.u32 	%r275, [%rd6+192];
	xor.b32  	%r336, %r336, %r275;
	ld.global.u32 	%r276, [%rd6+196];
	xor.b32  	%r335, %r335, %r276;
$L__BB9_27:
	and.b32  	%r278, %r205, 1024;
	setp.eq.s32 	%p17, %r278, 0;
	@%p17 bra 	$L__BB9_29;
	ld.global.u32 	%r279, [%rd6+200];
	xor.b32  	%r339, %r339, %r279;
	ld.global.u32 	%r280, [%rd6+204];
	xor.b32  	%r338, %r338, %r280;
	ld.global.u32 	%r281, [%rd6+208];
	xor.b32  	%r337, %r337, %r281;
	ld.global.u32 	%r282, [%rd6+212];
	xor.b32  	%r336, %r336, %r282;
	ld.global.u32 	%r283, [%rd6+216];
	xor.b32  	%r335, %r335, %r283;
$L__BB9_29:
	and.b32  	%r285, %r205, 2048;
	setp.eq.s32 	%p18, %r285, 0;
	@%p18 bra 	$L__BB9_31;
	ld.global.u32 	%r286, [%rd6+220];
	xor.b32  	%r339, %r339, %r286;
	ld.global.u32 	%r287, [%rd6+224];
	xor.b32  	%r338, %r338, %r287;
	ld.global.u32 	%r288, [%rd6+228];
	xor.b32  	%r337, %r337, %r288;
	ld.global.u32 	%r289, [%rd6+232];
	xor.b32  	%r336, %r336, %r289;
	ld.global.u32 	%r290, [%rd6+236];
	xor.b32  	%r335, %r335, %r290;
$L__BB9_31:
	and.b32  	%r292, %r205, 4096;
	setp.eq.s32 	%p19, %r292, 0;
	@%p19 bra 	$L__BB9_33;
	ld.global.u32 	%r293, [%rd6+240];
	xor.b32  	%r339, %r339, %r293;
	ld.global.u32 	%r294, [%rd6+244];
	xor.b32  	%r338, %r338, %r294;
	ld.global.u32 	%r295, [%rd6+248];
	xor.b32  	%r337, %r337, %r295;
	ld.global.u32 	%r296, [%rd6+252];
	xor.b32  	%r336, %r336, %r296;
	ld.global.u32 	%r297, [%rd6+256];
	xor.b32  	%r335, %r335, %r297;
$L__BB9_33:
	and.b32  	%r299, %r205, 8192;
	setp.eq.s32 	%p20, %r299, 0;
	@%p20 bra 	$L__BB9_35;
	ld.global.u32 	%r300, [%rd6+260];
	xor.b32  	%r339, %r339, %r300;
	ld.global.u32 	%r301, [%rd6+264];
	xor.b32  	%r338, %r338, %r301;
	ld.global.u32 	%r302, [%rd6+268];
	xor.b32  	%r337, %r337, %r302;
	ld.global.u32 	%r303, [%rd6+272];
	xor.b32  	%r336, %r336, %r303;
	ld.global.u32 	%r304, [%rd6+276];
	xor.b32  	%r335, %r335, %r304;
$L__BB9_35:
	and.b32  	%r306, %r205, 16384;
	setp.eq.s32 	%p21, %r306, 0;
	@%p21 bra 	$L__BB9_37;
	ld.global.u32 	%r307, [%rd6+280];
	xor.b32  	%r339, %r339, %r307;
	ld.global.u32 	%r308, [%rd6+284];
	xor.b32  	%r338, %r338, %r308;
	ld.global.u32 	%r309, [%rd6+288];
	xor.b32  	%r337, %r337, %r309;
	ld.global.u32 	%r310, [%rd6+292];
	xor.b32  	%r336, %r336, %r310;
	ld.global.u32 	%r311, [%rd6+296];
	xor.b32  	%r335, %r335, %r311;
$L__BB9_37:
	and.b32  	%r313, %r205, 32768;
	setp.eq.s32 	%p22, %r313, 0;
	@%p22 bra 	$L__BB9_39;
	ld.global.u32 	%r314, [%rd6+300];
	xor.b32  	%r339, %r339, %r314;
	ld.global.u32 	%r315, [%rd6+304];
	xor.b32  	%r338, %r338, %r315;
	ld.global.u32 	%r316, [%rd6+308];
	xor.b32  	%r337, %r337, %r316;
	ld.global.u32 	%r317, [%rd6+312];
	xor.b32  	%r336, %r336, %r317;
	ld.global.u32 	%r318, [%rd6+316];
	xor.b32  	%r335, %r335, %r318;
$L__BB9_39:
	add.s32 	%r334, %r334, 16;
	setp.ne.s32 	%p23, %r334, 32;
	@%p23 bra 	$L__BB9_7;
	mad.lo.s32 	%r319, %r328, -31, %r13;
	add.s32 	%r328, %r319, 1;
	setp.ne.s32 	%p24, %r328, 5;
	@%p24 bra 	$L__BB9_6;
	st.global.u32 	[%rd2+4], %r339;
	st.global.u32 	[%rd2+8], %r338;
	st.global.u32 	[%rd2+12], %r337;
	st.global.u32 	[%rd2+16], %r336;
	st.global.u32 	[%rd2+20], %r335;
	add.s32 	%r322, %r322, 1;
	setp.lt.u32 	%p25, %r322, %r4;
	@%p25 bra 	$L__BB9_5;
$L__BB9_42:
	shr.u64 	%rd7, %rd17, 2;
	add.s32 	%r321, %r321, 1;
	setp.gt.u64 	%p26, %rd17, 3;
	mov.u64 	%rd17, %rd7;
	@%p26 bra 	$L__BB9_3;
$L__BB9_43:
	mov.b32 	%r320, 0;
	st.global.v2.u32 	[%rd2+24], {%r320, %r320};
	st.global.u32 	[%rd2+32], %r320;
	mov.b64 	%rd16, 0;
	st.global.u64 	[%rd2+40], %rd16;
$L__BB9_44:
	ret;

}
	// .globl	_Z10build_meshPP7HitablePP6CameraS1_P4vec3S6_iiP17curandStateXORWOWiii
.visible .entry _Z10build_meshPP7HitablePP6CameraS1_P4vec3S6_iiP17curandStateXORWOWiii(
	.param .u64 .ptr .align 1 _Z10build_meshPP7HitablePP6CameraS1_P4vec3S6_iiP17curandStateXORWOWiii_param_0,
	.param .u64 .ptr .align 1 _Z10build_meshPP7HitablePP6CameraS1_P4vec3S6_iiP17curandStateXORWOWiii_param_1,
	.param .u64 .ptr .align 1 _Z10build_meshPP7HitablePP6CameraS1_P4vec3S6_iiP17curandStateXORWOWiii_param_2,
	.param .u64 .ptr .align 1 _Z10build_meshPP7HitablePP6CameraS1_P4vec3S6_iiP17curandStateXORWOWiii_param_3,
	.param .u64 .ptr .align 1 _Z10build_meshPP7HitablePP6CameraS1_P4vec3S6_iiP17curandStateXORWOWiii_param_4,
	.param .u32 _Z10build_meshPP7HitablePP6CameraS1_P4vec3S6_iiP17curandStateXORWOWiii_param_5,
	.param .u32 _Z10build_meshPP7HitablePP6CameraS1_P4vec3S6_iiP17curandStateXORWOWiii_param_6,
	.param .u64 .ptr .align 1 _Z10build_meshPP7HitablePP6CameraS1_P4vec3S6_iiP17curandStateXORWOWiii_param_7,
	.param .u32 _Z10build_meshPP7HitablePP6CameraS1_P4vec3S6_iiP17curandStateXORWOWiii_param_8,
	.param .u32 _Z10build_meshPP7HitablePP6CameraS1_P4vec3S6_iiP17curandStateXORWOWiii_param_9,
	.param .u32 _Z10build_meshPP7HitablePP6CameraS1_P4vec3S6_iiP17curandStateXORWOWiii_param_10
)
{
	.reg .pred 	%p<9>;
	.reg .b16 	%rs<4>;
	.reg .b32 	%r<50>;
	.reg .b32 	%f<118>;
	.reg .b64 	%rd<110>;

	ld.param.u64 	%rd13, [_Z10build_meshPP7HitablePP6CameraS1_P4vec3S6_iiP17curandStateXORWOWiii_param_2];
	ld.param.u64 	%rd15, [_Z10build_meshPP7HitablePP6CameraS1_P4vec3S6_iiP17curandStateXORWOWiii_param_3];
	ld.param.u64 	%rd16, [_Z10build_meshPP7HitablePP6CameraS1_P4vec3S6_iiP17curandStateXORWOWiii_param_4];
	ld.param.u32 	%r10, [_Z10build_meshPP7HitablePP6CameraS1_P4vec3S6_iiP17curandStateXORWOWiii_param_6];
	ld.param.u32 	%r12, [_Z10build_meshPP7HitablePP6CameraS1_P4vec3S6_iiP17curandStateXORWOWiii_param_9];
	cvta.to.global.u64 	%rd1, %rd13;
	cvta.to.global.u64 	%rd2, %rd15;
	cvta.to.global.u64 	%rd3, %rd16;
	mov.u32 	%r13, %tid.x;
	mov.u32 	%r14, %ctaid.x;
	or.b32  	%r15, %r13, %r14;
	setp.ne.s32 	%p1, %r15, 0;
	@%p1 bra 	$L__BB10_11;
	{ // callseq 49, 0
	.param .b64 param0;
	st.param.b64 	[param0], 16;
	.param .b64 retval0;
	call.uni (retval0), 
	malloc, 
	(
	param0
	);
	ld.param.b64 	%rd17, [retval0];
	} // callseq 49
	{ // callseq 50, 0
	.param .b64 param0;
	st.param.b64 	[param0], 24;
	.param .b64 retval0;
	call.uni (retval0), 
	malloc, 
	(
	param0
	);
	ld.param.b64 	%rd18, [retval0];
	} // callseq 50
	mov.u64 	%rd20, _ZTV15ConstantTexture;
	cvta.global.u64 	%rd21, %rd20;
	add.s64 	%rd22, %rd21, 16;
	st.u64 	[%rd18], %rd22;
	mov.f32 	%f1, 0f3F333333;
	mov.f32 	%f2, 0f3ECCCCCD;
	st.v2.f32 	[%rd18+8], {%f2, %f1};
	mov.b32 	%r17, 1056964608;
	st.u32 	[%rd18+16], %r17;
	mov.u64 	%rd23, _ZTV12DiffuseLight;
	cvta.global.u64 	%rd24, %rd23;
	add.s64 	%rd25, %rd24, 16;
	st.u64 	[%rd17], %rd25;
	st.u64 	[%rd17+8], %rd18;
	setp.lt.s32 	%p2, %r10, 1;
	mov.b32 	%r49, 0;
	@%p2 bra 	$L__BB10_10;
	and.b32  	%r1, %r10, 3;
	setp.lt.u32 	%p3, %r10, 4;
	mov.b32 	%r48, 0;
	@%p3 bra 	$L__BB10_5;
	and.b32  	%r48, %r10, 2147483644;
	neg.s32 	%r46, %r48;
	add.s64 	%rd109, %rd3, 24;
	add.s64 	%rd108, %rd1, 16;
	mov.u64 	%rd34, _ZTV8Triangle;
$L__BB10_4:
	.pragma "nounroll";
	ld.global.f32 	%f3, [%rd109+-24];
	ld.global.f32 	%f4, [%rd109+-20];
	ld.global.f32 	%f5, [%rd109+-16];
	cvt.rzi.s32.f32 	%r19, %f5;
	mul.wide.s32 	%rd26, %r19, 12;
	add.s64 	%rd27, %rd2, %rd26;
	ld.global.f32 	%f6, [%rd27];
	ld.global.f32 	%f7, [%rd27+4];
	ld.global.f32 	%f8, [%rd27+8];
	cvt.rzi.s32.f32 	%r20, %f4;
	mul.wide.s32 	%rd28, %r20, 12;
	add.s64 	%rd29, %rd2, %rd28;
	ld.global.f32 	%f9, [%rd29];
	ld.global.f32 	%f10, [%rd29+4];
	ld.global.f32 	%f11, [%rd29+8];
	cvt.rzi.s32.f32 	%r21, %f3;
	mul.wide.s32 	%rd30, %r21, 12;
	add.s64 	%rd31, %rd2, %rd30;
	ld.global.f32 	%f12, [%rd31];
	ld.global.f32 	%f13, [%rd31+4];
	ld.global.f32 	%f14, [%rd31+8];
	{ // callseq 51, 0
	.param .b64 param0;
	st.param.b64 	[param0], 64;
	.param .b64 retval0;
	call.uni (retval0), 
	malloc, 
	(
	param0
	);
	ld.param.b64 	%rd32, [retval0];
	} // callseq 51
	cvta.global.u64 	%rd35, %rd34;
	add.s64 	%rd36, %rd35, 16;
	st.u64 	[%rd32], %rd36;
	mov.f32 	%f15, 0f358637BD;
	st.v2.f32 	[%rd32+8], {%f15, %f6};
	st.v2.f32 	[%rd32+16], {%f7, %f8};
	st.v2.f32 	[%rd32+24], {%f9, %f10};
	st.v2.f32 	[%rd32+32], {%f11, %f12};
	st.v2.f32 	[%rd32+40], {%f13, %f14};
	st.u64 	[%rd32+56], %rd17;
	mov.b16 	%rs1, 1;
	st.u8 	[%rd32+48], %rs1;
	st.global.u64 	[%rd108+-16], %rd32;
	ld.global.f32 	%f16, [%rd109+-12];
	ld.global.f32 	%f17, [%rd109+-8];
	ld.global.f32 	%f18, [%rd109+-4];
	cvt.rzi.s32.f32 	%r22, %f18;
	mul.wide.s32 	%rd37, %r22, 12;
	add.s64 	%rd38, %rd2, %rd37;
	ld.global.f32 	%f19, [%rd38];
	ld.global.f32 	%f20, [%rd38+4];
	ld.global.f32 	%f21, [%rd38+8];
	cvt.rzi.s32.f32 	%r23, %f17;
	mul.wide.s32 	%rd39, %r23, 12;
	add.s64 	%rd40, %rd2, %rd39;
	ld.global.f32 	%f22, [%rd40];
	ld.global.f32 	%f23, [%rd40+4];
	ld.global.f32 	%f24, [%rd40+8];
	cvt.rzi.s32.f32 	%r24, %f16;
	mul.wide.s32 	%rd41, %r24, 12;
	add.s64 	%rd42, %rd2, %rd41;
	ld.global.f32 	%f25, [%rd42];
	ld.global.f32 	%f26, [%rd42+4];
	ld.global.f32 	%f27, [%rd42+8];
	{ // callseq 52, 0
	.param .b64 param0;
	st.param.b64 	[param0], 64;
	.param .b64 retval0;
	call.uni (retval0), 
	malloc, 
	(
	param0
	);
	ld.param.b64 	%rd43, [retval0];
	} // callseq 52
	st.u64 	[%rd43], %rd36;
	st.v2.f32 	[%rd43+8], {%f15, %f19};
	st.v2.f32 	[%rd43+16], {%f20, %f21};
	st.v2.f32 	[%rd43+24], {%f22, %f23};
	st.v2.f32 	[%rd43+32], {%f24, %f25};
	st.v2.f32 	[%rd43+40], {%f26, %f27};
	st.u64 	[%rd43+56], %rd17;
	st.u8 	[%rd43+48], %rs1;
	st.global.u64 	[%rd108+-8], %rd43;
	ld.global.f32 	%f28, [%rd109];
	ld.global.f32 	%f29, [%rd109+4];
	ld.global.f32 	%f30, [%rd109+8];
	cvt.rzi.s32.f32 	%r25, %f30;
	mul.wide.s32 	%rd45, %r25, 12;
	add.s64 	%rd46, %rd2, %rd45;
	ld.global.f32 	%f31, [%rd46];
	ld.global.f32 	%f32, [%rd46+4];
	ld.global.f32 	%f33, [%rd46+8];
	cvt.rzi.s32.f32 	%r26, %f29;
	mul.wide.s32 	%rd47, %r26, 12;
	add.s64 	%rd48, %rd2, %rd47;
	ld.global.f32 	%f34, [%rd48];
	ld.global.f32 	%f35, [%rd48+4];
	ld.global.f32 	%f36, [%rd48+8];
	cvt.rzi.s32.f32 	%r27, %f28;
	mul.wide.s32 	%rd49, %r27, 12;
	add.s64 	%rd50, %rd2, %rd49;
	ld.global.f32 	%f37, [%rd50];
	ld.global.f32 	%f38, [%rd50+4];
	ld.global.f32 	%f39, [%rd50+8];
	{ // callseq 53, 0
	.param .b64 param0;
	st.param.b64 	[param0], 64;
	.param .b64 retval0;
	call.uni (retval0), 
	malloc, 
	(
	param0
	);
	ld.param.b64 	%rd51, [retval0];
	} // callseq 53
	st.u64 	[%rd51], %rd36;
	st.v2.f32 	[%rd51+8], {%f15, %f31};
	st.v2.f32 	[%rd51+16], {%f32, %f33};
	st.v2.f32 	[%rd51+24], {%f34, %f35};
	st.v2.f32 	[%rd51+32], {%f36, %f37};
	st.v2.f32 	[%rd51+40], {%f38, %f39};
	st.u64 	[%rd51+56], %rd17;
	st.u8 	[%rd51+48], %rs1;
	st.global.u64 	[%rd108], %rd51;
	ld.global.f32 	%f40, [%rd109+12];
	ld.global.f32 	%f41, [%rd109+16];
	ld.global.f32 	%f42, [%rd109+20];
	cvt.rzi.s32.f32 	%r28, %f42;
	mul.wide.s32 	%rd53, %r28, 12;
	add.s64 	%rd54, %rd2, %rd53;
	ld.global.f32 	%f43, [%rd54];
	ld.global.f32 	%f44, [%rd54+4];
	ld.global.f32 	%f45, [%rd54+8];
	cvt.rzi.s32.f32 	%r29, %f41;
	mul.wide.s32 	%rd55, %r29, 12;
	add.s64 	%rd56, %rd2, %rd55;
	ld.global.f32 	%f46, [%rd56];
	ld.global.f32 	%f47, [%rd56+4];
	ld.global.f32 	%f48, [%rd56+8];
	cvt.rzi.s32.f32 	%r30, %f40;
	mul.wide.s32 	%rd57, %r30, 12;
	add.s64 	%rd58, %rd2, %rd57;
	ld.global.f32 	%f49, [%rd58];
	ld.global.f32 	%f50, [%rd58+4];
	ld.global.f32 	%f51, [%rd58+8];
	{ // callseq 54, 0
	.param .b64 param0;
	st.param.b64 	[param0], 64;
	.param .b64 retval0;
	call.uni (retval0), 
	malloc, 
	(
	param0
	);
	ld.param.b64 	%rd59, [retval0];
	} // callseq 54
	st.u64 	[%rd59], %rd36;
	st.v2.f32 	[%rd59+8], {%f15, %f43};
	st.v2.f32 	[%rd59+16], {%f44, %f45};
	st.v2.f32 	[%rd59+24], {%f46, %f47};
	st.v2.f32 	[%rd59+32], {%f48, %f49};
	st.v2.f32 	[%rd59+40], {%f50, %f51};
	st.u64 	[%rd59+56], %rd17;
	st.u8 	[%rd59+48], %rs1;
	st.global.u64 	[%rd108+8], %rd59;
	add.s32 	%r46, %r46, 4;
	add.s64 	%rd109, %rd109, 48;
	add.s64 	%rd108, %rd108, 32;
	setp.ne.s32 	%p4, %r46, 0;
	@%p4 bra 	$L__BB10_4;
$L__BB10_5:
	setp.eq.s32 	%p5, %r1, 0;
	mov.u32 	%r49, %r10;
	@%p5 bra 	$L__BB10_10;
	setp.eq.s32 	%p6, %r1, 1;
	@%p6 bra 	$L__BB10_8;
	mul.wide.u32 	%rd61, %r48, 12;
	add.s64 	%rd62, %rd3, %rd61;
	ld.global.f32 	%f52, [%rd62];
	ld.global.f32 	%f53, [%rd62+4];
	ld.global.f32 	%f54, [%rd62+8];
	cvt.rzi.s32.f32 	%r31, %f54;
	mul.wide.s32 	%rd63, %r31, 12;
	add.s64 	%rd64, %rd2, %rd63;
	ld.global.f32 	%f55, [%rd64];
	ld.global.f32 	%f56, [%rd64+4];
	ld.global.f32 	%f57, [%rd64+8];
	cvt.rzi.s32.f32 	%r32, %f53;
	mul.wide.s32 	%rd65, %r32, 12;
	add.s64 	%rd66, %rd2, %rd65;
	ld.global.f32 	%f58, [%rd66];
	ld.global.f32 	%f59, [%rd66+4];
	ld.global.f32 	%f60, [%rd66+8];
	cvt.rzi.s32.f32 	%r33, %f52;
	mul.wide.s32 	%rd67, %r33, 12;
	add.s64 	%rd68, %rd2, %rd67;
	ld.global.f32 	%f61, [%rd68];
	ld.global.f32 	%f62, [%rd68+4];
	ld.global.f32 	%f63, [%rd68+8];
	{ // callseq 55, 0
	.param .b64 param0;
	st.param.b64 	[param0], 64;
	.param .b64 retval0;
	call.uni (retval0), 
	malloc, 
	(
	param0
	);
	ld.param.b64 	%rd69, [retval0];
	} // callseq 55
	mov.u64 	%rd71, _ZTV8Triangle;
	cvta.global.u64 	%rd72, %rd71;
	add.s64 	%rd73, %rd72, 16;
	st.u64 	[%rd69], %rd73;
	mov.f32 	%f64, 0f358637BD;
	st.v2.f32 	[%rd69+8], {%f64, %f55};
	st.v2.f32 	[%rd69+16], {%f56, %f57};
	st.v2.f32 	[%rd69+24], {%f58, %f59};
	st.v2.f32 	[%rd69+32], {%f60, %f61};
	st.v2.f32 	[%rd69+40], {%f62, %f63};
	st.u64 	[%rd69+56], %rd17;
	mov.b16 	%rs2, 1;
	st.u8 	[%rd69+48], %rs2;
	mul.wide.u32 	%rd74, %r48, 8;
	add.s64 	%rd75, %rd1, %rd74;
	st.global.u64 	[%rd75], %rd69;
	ld.global.f32 	%f65, [%rd62+12];
	ld.global.f32 	%f66, [%rd62+16];
	ld.global.f32 	%f67, [%rd62+20];
	cvt.rzi.s32.f32 	%r34, %f67;
	mul.wide.s32 	%rd76, %r34, 12;
	add.s64 	%rd77, %rd2, %rd76;
	ld.global.f32 	%f68, [%rd77];
	ld.global.f32 	%f69, [%rd77+4];
	ld.global.f32 	%f70, [%rd77+8];
	cvt.rzi.s32.f32 	%r35, %f66;
	mul.wide.s32 	%rd78, %r35, 12;
	add.s64 	%rd79, %rd2, %rd78;
	ld.global.f32 	%f71, [%rd79];
	ld.global.f32 	%f72, [%rd79+4];
	ld.global.f32 	%f73, [%rd79+8];
	cvt.rzi.s32.f32 	%r36, %f65;
	mul.wide.s32 	%rd80, %r36, 12;
	add.s64 	%rd81, %rd2, %rd80;
	ld.global.f32 	%f74, [%rd81];
	ld.global.f32 	%f75, [%rd81+4];
	ld.global.f32 	%f76, [%rd81+8];
	{ // callseq 56, 0
	.param .b64 param0;
	st.param.b64 	[param0], 64;
	.param .b64 retval0;
	call.uni (retval0), 
	malloc, 
	(
	param0
	);
	ld.param.b64 	%rd82, [retval0];
	} // callseq 56
	st.u64 	[%rd82], %rd73;
	st.v2.f32 	[%rd82+8], {%f64, %f68};
	st.v2.f32 	[%rd82+16], {%f69, %f70};
	st.v2.f32 	[%rd82+24], {%f71, %f72};
	st.v2.f32 	[%rd82+32], {%f73, %f74};
	st.v2.f32 	[%rd82+40], {%f75, %f76};
	st.u64 	[%rd82+56], %rd17;
	st.u8 	[%rd82+48], %rs2;
	st.global.u64 	[%rd75+8], %rd82;
	add.s32 	%r48, %r48, 2;
$L__BB10_8:
	and.b32  	%r37, %r10, 1;
	setp.eq.b32 	%p7, %r37, 1;
	not.pred 	%p8, %p7;
	mov.u32 	%r49, %r10;
	@%p8 bra 	$L__BB10_10;
	mul.wide.u32 	%rd84, %r48, 12;
	add.s64 	%rd85, %rd3, %rd84;
	ld.global.f32 	%f77, [%rd85];
	ld.global.f32 	%f78, [%rd85+4];
	ld.global.f32 	%f79, [%rd85+8];
	cvt.rzi.s32.f32 	%r38, %f79;
	mul.wide.s32 	%rd86, %r38, 12;
	add.s64 	%rd87, %rd2, %rd86;
	ld.global.f32 	%f80, [%rd87];
	ld.global.f32 	%f81, [%rd87+4];
	ld.global.f32 	%f82, [%rd87+8];
	cvt.rzi.s32.f32 	%r39, %f78;
	mul.wide.s32 	%rd88, %r39, 12;
	add.s64 	%rd89, %rd2, %rd88;
	ld.global.f32 	%f83, [%rd89];
	ld.global.f32 	%f84, [%rd89+4];
	ld.global.f32 	%f85, [%rd89+8];
	cvt.rzi.s32.f32 	%r40, %f77;
	mul.wide.s32 	%rd90, %r40, 12;
	add.s64 	%rd91, %rd2, %rd90;
	ld.global.f32 	%f86, [%rd91];
	ld.global.f32 	%f87, [%rd91+4];
	ld.global.f32 	%f88, [%rd91+8];
	{ // callseq 57, 0
	.param .b64 param0;
	st.param.b64 	[param0], 64;
	.param .b64 retval0;
	call.uni (retval0), 
	malloc, 
	(
	param0
	);
	ld.param.b64 	%rd92, [retval0];
	} // callseq 57
	mov.u64 	%rd94, _ZTV8Triangle;
	cvta.global.u64 	%rd95, %rd94;
	add.s64 	%rd96, %rd95, 16;
	st.u64 	[%rd92], %rd96;
	mov.f32 	%f89, 0f358637BD;
	st.v2.f32 	[%rd92+8], {%f89, %f80};
	st.v2.f32 	[%rd92+16], {%f81, %f82};
	st.v2.f32 	[%rd92+24], {%f83, %f84};
	st.v2.f32 	[%rd92+32], {%f85, %f86};
	st.v2.f32 	[%rd92+40], {%f87, %f88};
	st.u64 	[%rd92+56], %rd17;
	mov.b16 	%rs3, 1;
	st.u8 	[%rd92+48], %rs3;
	mul.wide.u32 	%rd97, %r48, 8;
	add.s64 	%rd98, %rd1, %rd97;
	st.global.u64 	[%rd98], %rd92;
	mov.u32 	%r49, %r10;
$L__BB10_10:
	ld.param.u32 	%r45, [_Z10build_meshPP7HitablePP6CameraS1_P4vec3S6_iiP17curandStateXORWOWiii_param_8];
	ld.param.u64 	%rd107, [_Z10build_meshPP7HitablePP6CameraS1_P4vec3S6_iiP17curandStateXORWOWiii_param_7];
	ld.param.u64 	%rd106, [_Z10build_meshPP7HitablePP6CameraS1_P4vec3S6_iiP17curandStateXORWOWiii_param_1];
	ld.param.u64 	%rd105, [_Z10build_meshPP7HitablePP6CameraS1_P4vec3S6_iiP17curandStateXORWOWiii_param_0];
	{ // callseq 58, 0
	.param .b64 param0;
	st.param.b64 	[param0], 48;
	.param .b64 retval0;
	call.uni (retval0), 
	malloc, 
	(
	param0
	);
	ld.param.b64 	%rd99, [retval0];
	} // callseq 58
	{ // callseq 59, 0
	.param .b64 param0;
	st.param.b64 	[param0], %rd99;
	.param .b64 param1;
	st.param.b64 	[param1], %rd13;
	.param .b32 param2;
	st.param.b32 	[param2], %r49;
	.param .b64 param3;
	st.param.b64 	[param3], %rd107;
	call.uni 
	_ZN7BVHNodeC1EPP7HitableiffP17curandStateXORWOW, 
	(
	param0, 
	param1, 
	param2, 
	param3
	);
	} // callseq 59
	cvta.to.global.u64 	%rd101, %rd105;
	st.global.u64 	[%rd101], %rd99;
	{ // callseq 60, 0
	.param .b64 param0;
	st.param.b64 	[param0], 184;
	.param .b64 retval0;
	call.uni (retval0), 
	malloc, 
	(
	param0
	);
	ld.param.b64 	%rd102, [retval0];
	} // callseq 60
	cvt.rn.f32.s32 	%f90, %r45;
	cvt.rn.f32.s32 	%f91, %r12;
	div.rn.f32 	%f92, %f90, %f91;
	mov.b32 	%r41, 0;
	st.u32 	[%rd102+84], %r41;
	mov.f32 	%f93, 0f3F060A92;
	mov.f32 	%f94, 0f3E8C5E23;
	mul.rn.f32 	%f95, %f94, %f93;
	fma.rn.f32 	%f96, %f95, 0f3EBFB801, 0f3F060A92;
	mul.f32 	%f97, %f96, %f92;
	st.u32 	[%rd102+36], %r41;
	st.u32 	[%rd102+40], %r41;
	mov.b32 	%r42, 1092616192;
	st.u32 	[%rd102+44], %r42;
	st.u32 	[%rd102+72], %r41;
	st.u32 	[%rd102+76], %r41;
	mov.b32 	%r43, 1065353216;
	st.u32 	[%rd102+80], %r43;
	st.u32 	[%rd102+48], %r43;
	mov.b32 	%r44, -2147483648;
	st.u32 	[%rd102+52], %r44;
	st.u32 	[%rd102+56], %r41;
	st.u32 	[%rd102+60], %r41;
	st.u32 	[%rd102+64], %r43;
	st.u32 	[%rd102+68], %r44;
	mul.f32 	%f98, %f97, 0f41200000;
	mul.f32 	%f99, %f98, 0f80000000;
	mov.f32 	%f100, 0f00000000;
	sub.f32 	%f101, %f100, %f98;
	sub.f32 	%f102, %f100, %f99;
	add.f32 	%f103, %f99, 0f41200000;
	mul.f32 	%f104, %f96, 0f41200000;
	mul.f32 	%f105, %f104, 0f00000000;
	sub.f32 	%f106, %f101, %f105;
	sub.f32 	%f107, %f102, %f104;
	add.f32 	%f108, %f103, %f105;
	add.f32 	%f109, %f108, 0fC1200000;
	st.f32 	[%rd102], %f106;
	st.f32 	[%rd102+4], %f107;
	st.f32 	[%rd102+8], %f109;
	add.f32 	%f110, %f97, %f97;
	mul.f32 	%f111, %f110, 0f41200000;
	mul.f32 	%f112, %f111, 0f80000000;
	mul.f32 	%f113, %f111, 0f00000000;
	st.f32 	[%rd102+12], %f111;
	st.f32 	[%rd102+16], %f112;
	st.f32 	[%rd102+20], %f113;
	add.f32 	%f114, %f96, %f96;
	mul.f32 	%f115, %f114, 0f41200000;
	mul.f32 	%f116, %f115, 0f00000000;
	mul.f32 	%f117, %f115, 0f80000000;
	st.f32 	[%rd102+24], %f116;
	st.f32 	[%rd102+28], %f115;
	st.f32 	[%rd102+32], %f117;
	st.u32 	[%rd102+176], %r41;
	st.u32 	[%rd102+180], %r43;
	cvta.to.global.u64 	%rd104, %rd106;
	st.global.u64 	[%rd104], %rd102;
$L__BB10_11:
	ret;

}
	// .globl	_Z7destroyPP7HitableS1_PP6Camerai
.visible .entry _Z7destroyPP7HitableS1_PP6Camerai(
	.param .u64 .ptr .align 1 _Z7destroyPP7HitableS1_PP6Camerai_param_0,
	.param .u64 .ptr .align 1 _Z7destroyPP7HitableS1_PP6Camerai_param_1,
	.param .u64 .ptr .align 1 _Z7destroyPP7HitableS1_PP6Camerai_param_2,
	.param .u32 _Z7destroyPP7HitableS1_PP6Camerai_param_3
)
{
	.reg .pred 	%p<10>;
	.reg .b32 	%r<23>;
	.reg .b64 	%rd<51>;

	ld.param.u64 	%rd10, [_Z7destroyPP7HitableS1_PP6Camerai_param_0];
	ld.param.u64 	%rd8, [_Z7destroyPP7HitableS1_PP6Camerai_param_1];
	ld.param.u64 	%rd9, [_Z7destroyPP7HitableS1_PP6Camerai_param_2];
	ld.param.u32 	%r16, [_Z7destroyPP7HitableS1_PP6Camerai_param_3];
	cvta.to.global.u64 	%rd1, %rd10;
	setp.lt.s32 	%p1, %r16, 1;
	@%p1 bra 	$L__BB11_13;
	and.b32  	%r1, %r16, 15;
	setp.lt.u32 	%p2, %r16, 16;
	mov.b32 	%r20, 0;
	@%p2 bra 	$L__BB11_4;
	and.b32  	%r20, %r16, 2147483632;
	neg.s32 	%r18, %r20;
	add.s64 	%rd49, %rd1, 64;
$L__BB11_3:
	.pragma "nounroll";
	ld.global.u64 	%rd11, [%rd49+-64];
	{ // callseq 61, 0
	.param .b64 param0;
	st.param.b64 	[param0], %rd11;
	call.uni 
	free, 
	(
	param0
	);
	} // callseq 61
	ld.global.u64 	%rd12, [%rd49+-56];
	{ // callseq 62, 0
	.param .b64 param0;
	st.param.b64 	[param0], %rd12;
	call.uni 
	free, 
	(
	param0
	);
	} // callseq 62
	ld.global.u64 	%rd13, [%rd49+-48];
	{ // callseq 63, 0
	.param .b64 param0;
	st.param.b64 	[param0], %rd13;
	call.uni 
	free, 
	(
	param0
	);
	} // callseq 63
	ld.global.u64 	%rd14, [%rd49+-40];
	{ // callseq 64, 0
	.param .b64 param0;
	st.param.b64 	[param0], %rd14;
	call.uni 
	free, 
	(
	param0
	);
	} // callseq 64
	ld.global.u64 	%rd15, [%rd49+-32];
	{ // callseq 65, 0
	.param .b64 param0;
	st.param.b64 	[param0], %rd15;
	call.uni 
	free, 
	(
	param0
	);
	} // callseq 65
	ld.global.u64 	%rd16, [%rd49+-24];
	{ // callseq 66, 0
	.param .b64 param0;
	st.param.b64 	[param0], %rd16;
	call.uni 
	free, 
	(
	param0
	);
	} // callseq 66
	ld.global.u64 	%rd17, [%rd49+-16];
	{ // callseq 67, 0
	.param .b64 param0;
	st.param.b64 	[param0], %rd17;
	call.uni 
	free, 
	(
	param0
	);
	} // callseq 67
	ld.global.u64 	%rd18, [%rd49+-8];
	{ // callseq 68, 0
	.param .b64 param0;
	st.param.b64 	[param0], %rd18;
	call.uni 
	free, 
	(
	param0
	);
	} // callseq 68
	ld.global.u64 	%rd19, [%rd49];
	{ // callseq 69, 0
	.param .b64 param0;
	st.param.b64 	[param0], %rd19;
	call.uni 
	free, 
	(
	param0
	);
	} // callseq 69
	ld.global.u64 	%rd20, [%rd49+8];
	{ // callseq 70, 0
	.param .b64 param0;
	st.param.b64 	[param0], %rd20;
	call.uni 
	free, 
	(
	param0
	);
	} // callseq 70
	ld.global.u64 	%rd21, [%rd49+16];
	{ // callseq 71, 0
	.param .b64 param0;
	st.param.b64 	[param0], %rd21;
	call.uni 
	free, 
	(
	param0
	);
	} // callseq 71
	ld.global.u64 	%rd22, [%rd49+24];
	{ // callseq 72, 0
	.param .b64 param0;
	st.param.b64 	[param0], %rd22;
	call.uni 
	free, 
	(
	param0
	);
	} // callseq 72
	ld.global.u64 	%rd23, [%rd49+32];
	{ // callseq 73, 0
	.param .b64 param0;
	st.param.b64 	[param0], %rd23;
	call.uni 
	free, 
	(
	param0
	);
	} // callseq 73
	ld.global.u64 	%rd24, [%rd49+40];
	{ // callseq 74, 0
	.param .b64 param0;
	st.param.b64 	[param0], %rd24;
	call.uni 
	free, 
	(
	param0
	);
	} // callseq 74
	ld.global.u64 	%rd25, [%rd49+48];
	{ // callseq 75, 0
	.param .b64 param0;
	st.param.b64 	[param0], %rd25;
	call.uni 
	free, 
	(
	param0
	);
	} // callseq 75
	ld.global.u64 	%rd26, [%rd49+56];
	{ // callseq 76, 0
	.param .b64 param0;
	st.param.b64 	[param0], %rd26;
	call.uni 
	free, 
	(
	param0
	);
	} // callseq 76
	add.s32 	%r18, %r18, 16;
	add.s64 	%rd49, %rd49, 128;
	setp.ne.s32 	%p3, %r18, 0;
	@%p3 bra 	$L__BB11_3;
$L__BB11_4:
	setp.eq.s32 	%p4, %r1, 0;
	@%p4 bra 	$L__BB11_13;
	and.b32  	%r7, %r16, 7;
	setp.lt.u32 	%p5, %r1, 8;
	@%p5 bra 	$L__BB11_7;
	mul.wide.u32 	%rd27, %r20, 8;
	add.s64 	%rd28, %rd1, %rd27;
	ld.global.u64 	%rd29, [%rd28];
	{ // callseq 77, 0
	.param .b64 param0;
	st.param.b64 	[param0], %rd29;
	call.uni 
	free, 
	(
	param0
	);
	} // callseq 77
	ld.global.u64 	%rd30, [%rd28+8];
	{ // callseq 78, 0
	.param .b64 param0;
	st.param.b64 	[param0], %rd30;
	call.uni 
	free, 
	(
	param0
	);
	} // callseq 78
	ld.global.u64 	%rd31, [%rd28+16];
	{ // callseq 79, 0
	.param .b64 param0;
	st.param.b64 	[param0], %rd31;
	call.uni 
	free, 
	(
	param0
	);
	} // callseq 79
	ld.global.u64 	%rd32, [%rd28+24];
	{ // callseq 80, 0
	.param .b64 param0;
	st.param.b64 	[param0], %rd32;
	call.uni 
	free, 
	(
	param0
	);
	} // callseq 80
	ld.global.u64 	%rd33, [%rd28+32];
	{ // callseq 81, 0
	.param .b64 param0;
	st.param.b64 	[param0], %rd33;
	call.uni 
	free, 
	(
	param0
	);
	} // callseq 81
	ld.global.u64 	%rd34, [%rd28+40];
	{ // callseq 82, 0
	.param .b64 param0;
	st.param.b64 	[param0], %rd34;
	call.uni 
	free, 
	(
	param0
	);
	} // callseq 82
	ld.global.u64 	%rd35, [%rd28+48];
	{ // callseq 83, 0
	.param .b64 param0;
	st.param.b64 	[param0], %rd35;
	call.uni 
	free, 
	(
	param0
	);
	} // callseq 83
	ld.global.u64 	%rd36, [%rd28+56];
	{ // callseq 84, 0
	.param .b64 param0;
	st.param.b64 	[param0], %rd36;
	call.uni 
	free, 
	(
	param0
	);
	} // callseq 84
	add.s32 	%r20, %r20, 8;
$L__BB11_7:
	setp.eq.s32 	%p6, %r7, 0;
	@%p6 bra 	$L__BB11_13;
	and.b32  	%r10, %r16, 3;
	setp.lt.u32 	%p7, %r7, 4;
	@%p7 bra 	$L__BB11_10;
	mul.wide.u32 	%rd37, %r20, 8;
	add.s64 	%rd38, %rd1, %rd37;
	ld.global.u64 	%rd39, [%rd38];
	{ // callseq 85, 0
	.param .b64 param0;
	st.param.b64 	[param0], %rd39;
	call.uni 
	free, 
	(
	param0
	);
	} // callseq 85
	ld.global.u64 	%rd40, [%rd38+8];
	{ // callseq 86, 0
	.param .b64 param0;
	st.param.b64 	[param0], %rd40;
	call.uni 
	free, 
	(
	param0
	);
	} // callseq 86
	ld.global.u64 	%rd41, [%rd38+16];
	{ // callseq 87, 0
	.param .b64 param0;
	st.param.b64 	[param0], %rd41;
	call.uni 
	free, 
	(
	param0
	);
	} // callseq 87
	ld.global.u64 	%rd42, [%rd38+24];
	{ // callseq 88, 0
	.param .b64 param0;
	st.param.b64 	[param0], %rd42;
	call.uni 
	free, 
	(
	param0
	);
	} // callseq 88
	add.s32 	%r20, %r20, 4;
$L__BB11_10:
	setp.eq.s32 	%p8, %r10, 0;
	@%p8 bra 	$L__BB11_13;
	mul.wide.u32 	%rd43, %r20, 8;
	add.s64 	%rd50, %rd1, %rd43;
	neg.s32 	%r22, %r10;
$L__BB11_12:
	.pragma "nounroll";
	ld.global.u64 	%rd44, [%rd50];
	{ // callseq 89, 0
	.param .b64 param0;
	st.param.b64 	[param0], %rd44;
	call.uni 
	free, 
	(
	param0
	);
	} // callseq 89
	add.s64 	%rd50, %rd50, 8;
	add.s32 	%r22, %r22, 1;
	setp.ne.s32 	%p9, %r22, 0;
	@%p9 bra 	$L__BB11_12;
$L__BB11_13:
	cvta.to.global.u64 	%rd45, %rd8;
	cvta.to.global.u64 	%rd46, %rd9;
	ld.global.u64 	%rd47, [%rd45];
	{ // callseq 90, 0
	.param .b64 param0;
	st.param.b64 	[param0], %rd47;
	call.uni 
	free, 
	(
	param0
	);
	} // callseq 90
	ld.global.u64 	%rd48, [%rd46];
	{ // callseq 91, 0
	.param .b64 param0;
	st.param.b64 	[param0], %rd48;
	call.uni 
	free, 
	(
	param0
	);
	} // callseq 91
	ret;

}
	// .globl	_Z6renderP4vec3PP7HitablePP6CameraP17curandStateXORWOWiii
.visible .entry _Z6renderP4vec3PP7HitablePP6CameraP17curandStateXORWOWiii(
	.param .u64 .ptr .align 1 _Z6renderP4vec3PP7HitablePP6CameraP17curandStateXORWOWiii_param_0,
	.param .u64 .ptr .align 1 _Z6renderP4vec3PP7HitablePP6CameraP17curandStateXORWOWiii_param_1,
	.param .u64 .ptr .align 1 _Z6renderP4vec3PP7HitablePP6CameraP17curandStateXORWOWiii_param_2,
	.param .u64 .ptr .align 1 _Z6renderP4vec3PP7HitablePP6CameraP17curandStateXORWOWiii_param_3,
	.param .u32 _Z6renderP4vec3PP7HitablePP6CameraP17curandStateXORWOWiii_param_4,
	.param .u32 _Z6renderP4vec3PP7HitablePP6CameraP17curandStateXORWOWiii_param_5,
	.param .u32 _Z6renderP4vec3PP7HitablePP6CameraP17curandStateXORWOWiii_param_6
)
{
	.local .align 4 .b8 	__local_depot12[28];
	.reg .b64 	%SP;
	.reg .b64 	%SPL;
	.reg .pred 	%p<13>;
	.reg .b32 	%r<80>;
	.reg .b32 	%f<106>;
	.reg .b64 	%rd<18>;

	mov.u64 	%SPL, __local_depot12;
	cvta.local.u64 	%SP, %SPL;
	ld.param.u64 	%rd6, [_Z6renderP4vec3PP7HitablePP6CameraP17curandStateXORWOWiii_param_1];
	ld.param.u64 	%rd7, [_Z6renderP4vec3PP7HitablePP6CameraP17curandStateXORWOWiii_param_2];
	ld.param.u64 	%rd8, [_Z6renderP4vec3PP7HitablePP6CameraP17curandStateXORWOWiii_param_3];
	ld.param.u32 	%r21, [_Z6renderP4vec3PP7HitablePP6CameraP17curandStateXORWOWiii_param_4];
	ld.param.u32 	%r24, [_Z6renderP4vec3PP7HitablePP6CameraP17curandStateXORWOWiii_param_5];
	ld.param.u32 	%r23, [_Z6renderP4vec3PP7HitablePP6CameraP17curandStateXORWOWiii_param_6];
	cvta.to.global.u64 	%rd1, %rd8;
	mov.u32 	%r25, %tid.x;
	mov.u32 	%r26, %ctaid.x;
	mov.u32 	%r27, %ntid.x;
	mad.lo.s32 	%r1, %r26, %r27, %r25;
	mov.u32 	%r28, %tid.y;
	mov.u32 	%r29, %ctaid.y;
	mov.u32 	%r30, %ntid.y;
	mad.lo.s32 	%r31, %r29, %r30, %r28;
	setp.ge.s32 	%p1, %r1, %r21;
	setp.ge.s32 	%p2, %r31, %r24;
	or.pred  	%p3, %p1, %p2;
	@%p3 bra 	$L__BB12_16;
	mad.lo.s32 	%r3, %r21, %r31, %r1;
	setp.lt.s32 	%p4, %r23, 1;
	mov.f32 	%f100, 0f00000000;
	mov.f32 	%f101, %f100;
	mov.f32 	%f102, %f100;
	@%p4 bra 	$L__BB12_6;
	cvt.rn.f32.s32 	%f1, %r1;
	cvt.rn.f32.s32 	%f2, %r21;
	cvt.rn.f32.u32 	%f3, %r31;
	cvt.rn.f32.u32 	%f4, %r24;
	mul.wide.s32 	%rd9, %r3, 48;
	add.s64 	%rd2, %rd8, %rd9;
	cvta.to.global.u64 	%rd3, %rd7;
	mov.f32 	%f102, 0f00000000;
	mov.b32 	%r73, 0;
	add.s64 	%rd11, %rd1, %rd9;
	add.u64 	%rd12, %SP, 0;
	mov.f32 	%f101, %f102;
	mov.f32 	%f100, %f102;
$L__BB12_3:
	ld.global.v2.u32 	{%r33, %r34}, [%rd11];
	shr.u32 	%r35, %r34, 2;
	xor.b32  	%r36, %r35, %r34;
	ld.global.v2.u32 	{%r37, %r38}, [%rd11+8];
	ld.global.v2.u32 	{%r39, %r40}, [%rd11+16];
	shl.b32 	%r41, %r40, 4;
	shl.b32 	%r42, %r36, 1;
	xor.b32  	%r43, %r42, %r41;
	xor.b32  	%r44, %r43, %r36;
	xor.b32  	%r45, %r44, %r40;
	add.s32 	%r46, %r33, %r45;
	add.s32 	%r47, %r46, 362437;
	cvt.rn.f32.u32 	%f27, %r47;
	fma.rn.f32 	%f28, %f27, 0f2F800000, 0f2F000000;
	add.f32 	%f8, %f28, %f1;
	shr.u32 	%r48, %r37, 2;
	xor.b32  	%r49, %r48, %r37;
	st.global.v2.u32 	[%rd11+8], {%r39, %r40};
	shl.b32 	%r50, %r45, 4;
	shl.b32 	%r51, %r49, 1;
	xor.b32  	%r52, %r51, %r50;
	xor.b32  	%r53, %r52, %r49;
	xor.b32  	%r54, %r53, %r45;
	st.global.v2.u32 	[%rd11+16], {%r45, %r54};
	add.s32 	%r55, %r33, 724874;
	st.global.v2.u32 	[%rd11], {%r55, %r38};
	add.s32 	%r56, %r54, %r55;
	cvt.rn.f32.u32 	%f29, %r56;
	fma.rn.f32 	%f30, %f29, 0f2F800000, 0f2F000000;
	add.f32 	%f9, %f30, %f3;
	ld.global.u64 	%rd4, [%rd3];
	ld.f32 	%f10, [%rd4+84];
	ld.global.v2.u32 	{%r74, %r79}, [%rd1];
	ld.global.v2.u32 	{%r78, %r77}, [%rd1+8];
	ld.global.v2.u32 	{%r76, %r75}, [%rd1+16];
$L__BB12_4:
	mov.u32 	%r14, %r77;
	mov.u32 	%r13, %r76;
	mov.u32 	%r77, %r75;
	shr.u32 	%r57, %r79, 2;
	xor.b32  	%r58, %r57, %r79;
	shl.b32 	%r59, %r77, 4;
	shl.b32 	%r60, %r58, 1;
	xor.b32  	%r61, %r60, %r59;
	xor.b32  	%r62, %r61, %r58;
	xor.b32  	%r76, %r62, %r77;
	add.s32 	%r63, %r74, %r76;
	add.s32 	%r64, %r63, 362437;
	cvt.rn.f32.u32 	%f31, %r64;
	fma.rn.f32 	%f32, %f31, 0f2F800000, 0f2F000000;
	shr.u32 	%r65, %r78, 2;
	xor.b32  	%r66, %r65, %r78;
	shl.b32 	%r67, %r76, 4;
	shl.b32 	%r68, %r66, 1;
	xor.b32  	%r69, %r68, %r67;
	xor.b32  	%r70, %r69, %r66;
	xor.b32  	%r75, %r70, %r76;
	add.s32 	%r74, %r74, 724874;
	add.s32 	%r71, %r75, %r74;
	cvt.rn.f32.u32 	%f33, %r71;
	fma.rn.f32 	%f34, %f33, 0f2F800000, 0f2F000000;
	fma.rn.f32 	%f11, %f32, 0f40000000, 0fBF800000;
	fma.rn.f32 	%f12, %f34, 0f40000000, 0fBF800000;
	mul.f32 	%f35, %f12, %f12;
	fma.rn.f32 	%f36, %f11, %f11, %f35;
	setp.ge.f32 	%p5, %f36, 0f3F800000;
	mov.u32 	%r78, %r13;
	mov.u32 	%r79, %r14;
	@%p5 bra 	$L__BB12_4;
	div.rn.f32 	%f37, %f8, %f2;
	div.rn.f32 	%f38, %f9, %f4;
	st.global.v2.u32 	[%rd1+8], {%r13, %r77};
	st.global.v2.u32 	[%rd1+16], {%r76, %r75};
	st.global.v2.u32 	[%rd1], {%r74, %r14};
	mul.f32 	%f39, %f10, %f11;
	mul.f32 	%f40, %f10, %f12;
	ld.f32 	%f41, [%rd4+48];
	ld.f32 	%f42, [%rd4+52];
	ld.f32 	%f43, [%rd4+56];
	ld.f32 	%f44, [%rd4+60];
	mul.f32 	%f45, %f40, %f44;
	ld.f32 	%f46, [%rd4+64];
	mul.f32 	%f47, %f40, %f46;
	ld.f32 	%f48, [%rd4+68];
	mul.f32 	%f49, %f40, %f48;
	fma.rn.f32 	%f50, %f39, %f41, %f45;
	fma.rn.f32 	%f51, %f39, %f42, %f47;
	fma.rn.f32 	%f52, %f39, %f43, %f49;
	ld.f32 	%f53, [%rd4+36];
	add.f32 	%f54, %f50, %f53;
	ld.f32 	%f55, [%rd4+40];
	add.f32 	%f56, %f51, %f55;
	ld.f32 	%f57, [%rd4+44];
	add.f32 	%f58, %f52, %f57;
	ld.f32 	%f59, [%rd4+12];
	ld.f32 	%f60, [%rd4+16];
	ld.f32 	%f61, [%rd4+20];
	ld.f32 	%f62, [%rd4];
	fma.rn.f32 	%f63, %f37, %f59, %f62;
	ld.f32 	%f64, [%rd4+4];
	fma.rn.f32 	%f65, %f37, %f60, %f64;
	ld.f32 	%f66, [%rd4+8];
	fma.rn.f32 	%f67, %f37, %f61, %f66;
	ld.f32 	%f68, [%rd4+24];
	ld.f32 	%f69, [%rd4+28];
	ld.f32 	%f70, [%rd4+32];
	fma.rn.f32 	%f71, %f38, %f68, %f63;
	fma.rn.f32 	%f72, %f38, %f69, %f65;
	fma.rn.f32 	%f73, %f38, %f70, %f67;
	sub.f32 	%f74, %f71, %f53;
	sub.f32 	%f75, %f72, %f55;
	sub.f32 	%f76, %f73, %f57;
	sub.f32 	%f77, %f74, %f50;
	sub.f32 	%f78, %f75, %f51;
	sub.f32 	%f79, %f76, %f52;
	cvta.to.local.u64 	%rd13, %rd12;
	mov.b32 	%r72, 0;
	st.local.u32 	[%rd13], %r72;
	st.local.f32 	[%rd13+4], %f54;
	st.local.f32 	[%rd13+8], %f56;
	st.local.f32 	[%rd13+12], %f58;
	st.local.f32 	[%rd13+16], %f77;
	st.local.f32 	[%rd13+20], %f78;
	st.local.f32 	[%rd13+24], %f79;
	{ // callseq 92, 0
	.param .b64 param0;
	st.param.b64 	[param0], %rd12;
	.param .b64 param1;
	st.param.b64 	[param1], %rd6;
	.param .b32 param2;
	st.param.b32 	[param2], 0;
	.param .b64 param3;
	st.param.b64 	[param3], %rd2;
	.param .align 16 .b8 retval0[12];
	call.uni (retval0), 
	_Z5shadeRK3RayPP7HitableiP17curandStateXORWOW, 
	(
	param0, 
	param1, 
	param2, 
	param3
	);
	ld.param.v2.f32 	{%f80, %f81}, [retval0];
	ld.param.f32 	%f82, [retval0+8];
	} // callseq 92
	add.f32 	%f102, %f102, %f80;
	add.f32 	%f101, %f101, %f81;
	add.f32 	%f100, %f100, %f82;
	add.s32 	%r73, %r73, 1;
	setp.ne.s32 	%p6, %r73, %r23;
	@%p6 bra 	$L__BB12_3;
$L__BB12_6:
	cvt.rn.f32.s32 	%f87, %r23;
	rcp.rn.f32 	%f88, %f87;
	mul.f32 	%f89, %f88, %f102;
	mul.f32 	%f90, %f88, %f101;
	mul.f32 	%f91, %f88, %f100;
	sqrt.rn.f32 	%f19, %f89;
	sqrt.rn.f32 	%f20, %f90;
	sqrt.rn.f32 	%f21, %f91;
	setp.gt.f32 	%p7, %f19, 0f3F800000;
	mov.f32 	%f103, 0f3F800000;
	@%p7 bra 	$L__BB12_9;
	setp.geu.f32 	%p8, %f19, 0f00000000;
	mov.f32 	%f103, %f19;
	@%p8 bra 	$L__BB12_9;
	mov.f32 	%f103, 0f00000000;
$L__BB12_9:
	setp.gt.f32 	%p9, %f20, 0f3F800000;
	mov.f32 	%f104, 0f3F800000;
	@%p9 bra 	$L__BB12_12;
	setp.geu.f32 	%p10, %f20, 0f00000000;
	mov.f32 	%f104, %f20;
	@%p10 bra 	$L__BB12_12;
	mov.f32 	%f104, 0f00000000;
$L__BB12_12:
	setp.gt.f32 	%p11, %f21, 0f3F800000;
	mov.f32 	%f105, 0f3F800000;
	@%p11 bra 	$L__BB12_15;
	setp.geu.f32 	%p12, %f21, 0f00000000;
	mov.f32 	%f105, %f21;
	@%p12 bra 	$L__BB12_15;
	mov.f32 	%f105, 0f00000000;
$L__BB12_15:
	ld.param.u64 	%rd17, [_Z6renderP4vec3PP7HitablePP6CameraP17curandStateXORWOWiii_param_0];
	cvta.to.global.u64 	%rd14, %rd17;
	mul.wide.s32 	%rd15, %r3, 12;
	add.s64 	%rd16, %rd14, %rd15;
	st.global.f32 	[%rd16], %f103;
	st.global.f32 	[%rd16+4], %f104;
	st.global.f32 	[%rd16+8], %f105;
$L__BB12_16:
	ret;

}
	// .globl	_ZN3cub18CUB_300001_SM_10006detail11EmptyKernelIvEEvv
.visible .entry _ZN3cub18CUB_300001_SM_10006detail11EmptyKernelIvEEvv()
{


	ret;

}


// ===== COMPILED SASS (sm_100) =====

	.target	sm_100

	.elftype	@"ET_EXEC"


//--------------------- .note.nv.tkinfo           --------------------------
	.section	.note.nv.tkinfo,"",@"SHT_NOTE"
	.sectionflags	@"SHF_NOTE_NV_TKINFO"
	.tkinfo
        /*0018*/ 	.word	0x00000002
        /*0030*/ 	.string	""
        /*0030*/ 	.string	"ptxas"
        /*0030*/ 	.string	"Cuda compilation tools, release 13.0, V13.0.88"
        /*0030*/ 	.string	"Build cuda_13.0.r13.0/compiler.36424714_0"
        /*0030*/ 	.string	"-arch sm_100 -m 64 "



//--------------------- .note.nv.cuinfo           --------------------------
	.section	.note.nv.cuinfo,"",@"SHT_NOTE"
	.sectionflags	@"SHF_NOTE_NV_CUINFO"
        /*0018*/ 	.short	0x0002
        /*001a*/ 	.short	0x0064
        /*001c*/ 	.short	0x0082
	.zero		2


//--------------------- .nv.info                  --------------------------
	.section	.nv.info,"",@"SHT_CUDA_INFO"
	.align	4


	//----- nvinfo : EIATTR_REGCOUNT
	.align		4
        /*0000*/ 	.byte	0x04, 0x2f
        /*0002*/ 	.short	(.L_61 - .L_60)
	.align		4
.L_60:
        /*0004*/ 	.word	index@(_Z11random_initiiP17curandStateXORWOW)
        /*0008*/ 	.word	0x0000001f


	//----- nvinfo : EIATTR_FRAME_SIZE
	.align		4
.L_61:
        /*000c*/ 	.byte	0x04, 0x11
        /*000e*/ 	.short	(.L_63 - .L_62)
	.align		4
.L_62:
        /*0010*/ 	.word	index@(_Z11random_initiiP17curandStateXORWOW)
        /*0014*/ 	.word	0x00000000


	//----- nvinfo : EIATTR_REGCOUNT
	.align		4
.L_63:
        /*0018*/ 	.byte	0x04, 0x2f
        /*001a*/ 	.short	(.L_65 - .L_64)
	.align		4
.L_64:
        /*001c*/ 	.word	index@(_ZN3cub18CUB_300001_SM_10006detail11EmptyKernelIvEEvv)
        /*0020*/ 	.word	0x00000004


	//----- nvinfo : EIATTR_FRAME_SIZE
	.align		4
.L_65:
        /*0024*/ 	.byte	0x04, 0x11
        /*0026*/ 	.short	(.L_67 - .L_66)
	.align		4
.L_66:
        /*0028*/ 	.word	index@(_ZN3cub18CUB_300001_SM_10006detail11EmptyKernelIvEEvv)
        /*002c*/ 	.word	0x00000000


	//----- nvinfo : EIATTR_REGCOUNT
	.align		4
.L_67:
        /*0030*/ 	.byte	0x04, 0x2f
        /*0032*/ 	.short	(.L_69 - .L_68)
	.align		4
.L_68:
        /*0034*/ 	.word	index@(_Z7destroyPP7HitableS1_PP6Camerai)
        /*0038*/ 	.word	0x00000019


	//----- nvinfo : EIATTR_FRAME_SIZE
	.align		4
.L_69:
        /*003c*/ 	.byte	0x04, 0x11
        /*003e*/ 	.short	(.L_71 - .L_70)
	.align		4
.L_70:
        /*0040*/ 	.word	index@(_Z7destroyPP7HitableS1_PP6Camerai)
        /*0044*/ 	.word	0x00000000


	//----- nvinfo : EIATTR_REGCOUNT
	.align		4
.L_71:
        /*0048*/ 	.byte	0x04, 0x2f
        /*004a*/ 	.short	(.L_73 - .L_72)
	.align		4
.L_72:
        /*004c*/ 	.word	index@(_Z6renderP4vec3PP7HitablePP6CameraP17curandStateXORWOWiii)
        /*0050*/ 	.word	0x0000003a


	//----- nvinfo : EIATTR_FRAME_SIZE
	.align		4
.L_73:
        /*0054*/ 	.byte	0x04, 0x11
        /*0056*/ 	.short	(.L_75 - .L_74)
	.align		4
.L_74:
        /*0058*/ 	.word	index@($__internal_5_$__cuda_sm3x_div_rn_noftz_f32_slowpath)
        /*005c*/ 	.word	0x00000020


	//----- nvinfo : EIATTR_FRAME_SIZE
	.align		4
.L_75:
        /*0060*/ 	.byte	0x04, 0x11
        /*0062*/ 	.short	(.L_77 - .L_76)
	.align		4
.L_76:
        /*0064*/ 	.word	index@($__internal_4_$__cuda_sm20_sqrt_rn_f32_slowpath)
        /*0068*/ 	.word	0x00000020


	//----- nvinfo : EIATTR_FRAME_SIZE
	.align		4
.L_77:
        /*006c*/ 	.byte	0x04, 0x11
        /*006e*/ 	.short	(.L_79 - .L_78)
	.align		4
.L_78:
        /*0070*/ 	.word	index@($__internal_3_$__cuda_sm20_rcp_rn_f32_slowpath)
        /*0074*/ 	.word	0x00000020


	//----- nvinfo : EIATTR_FRAME_SIZE
	.align		4
.L_79:
        /*0078*/ 	.byte	0x04, 0x11
        /*007a*/ 	.short	(.L_81 - .L_80)
	.align		4
.L_80:
        /*007c*/ 	.word	index@($_Z6renderP4vec3PP7HitablePP6CameraP17curandStateXORWOWiii$_ZNK8Triangle3hitERK3RayffR9HitRecord)
        /*0080*/ 	.word	0x00000020


	//----- nvinfo : EIATTR_FRAME_SIZE
	.align		4
.L_81:
        /*0084*/ 	.byte	0x04, 0x11
        /*0086*/ 	.short	(.L_83 - .L_82)
	.align		4
.L_82:
        /*0088*/ 	.word	index@($_Z6renderP4vec3PP7HitablePP6CameraP17curandStateXORWOWiii$_ZNK8Triangle12bounding_boxEffR4AABB)
        /*008c*/ 	.word	0x00000020


	//----- nvinfo : EIATTR_FRAME_SIZE
	.align		4
.L_83:
        /*0090*/ 	.byte	0x04, 0x11
        /*0092*/ 	.short	(.L_85 - .L_84)
	.align		4
.L_84:
        /*0094*/ 	.word	index@($_Z6renderP4vec3PP7HitablePP6CameraP17curandStateXORWOWiii$_ZNK7BVHNode3hitERK3RayffR9HitRecord)
        /*0098*/ 	.word	0x00000020


	//----- nvinfo : EIATTR_FRAME_SIZE
	.align		4
.L_85:
        /*009c*/ 	.byte	0x04, 0x11
        /*009e*/ 	.short	(.L_87 - .L_86)
	.align		4
.L_86:
        /*00a0*/ 	.word	index@($_Z6renderP4vec3PP7HitablePP6CameraP17curandStateXORWOWiii$_ZNK7BVHNode12bounding_boxEffR4AABB)
        /*00a4*/ 	.word	0x00000020


	//----- nvinfo : EIATTR_FRAME_SIZE
	.align		4
.L_87:
        /*00a8*/ 	.byte	0x04, 0x11
        /*00aa*/ 	.short	(.L_89 - .L_88)
	.align		4
.L_88:
        /*00ac*/ 	.word	index@($_Z6renderP4vec3PP7HitablePP6CameraP17curandStateXORWOWiii$_ZNK15ConstantTexture5valueEffRK4vec3)
        /*00b0*/ 	.word	0x00000020


	//----- nvinfo : EIATTR_FRAME_SIZE
	.align		4
.L_89:
        /*00b4*/ 	.byte	0x04, 0x11
        /*00b6*/ 	.short	(.L_91 - .L_90)
	.align		4
.L_90:
        /*00b8*/ 	.word	index@($_Z6renderP4vec3PP7HitablePP6CameraP17curandStateXORWOWiii$_ZNK12DiffuseLight7scatterERK3RayRK9HitRecordR4vec3RS0_P17curandStateXORWOW)
        /*00bc*/ 	.word	0x00000020


	//----- nvinfo : EIATTR_FRAME_SIZE
	.align		4
.L_91:
        /*00c0*/ 	.byte	0x04, 0x11
        /*00c2*/ 	.short	(.L_93 - .L_92)
	.align		4
.L_92:
        /*00c4*/ 	.word	index@($_Z6renderP4vec3PP7HitablePP6CameraP17curandStateXORWOWiii$_ZNK12DiffuseLight7emittedEffRK4vec3)
        /*00c8*/ 	.word	0x00000020


	//----- nvinfo : EIATTR_FRAME_SIZE
	.align		4
.L_93:
        /*00cc*/ 	.byte	0x04, 0x11
        /*00ce*/ 	.short	(.L_95 - .L_94)
	.align		4
.L_94:
        /*00d0*/ 	.word	index@($_Z6renderP4vec3PP7HitablePP6CameraP17curandStateXORWOWiii$_Z5shadeRK3RayPP7HitableiP17curandStateXORWOW)
        /*00d4*/ 	.word	0x00000020


	//----- nvinfo : EIATTR_FRAME_SIZE
	.align		4
.L_95:
        /*00d8*/ 	.byte	0x04, 0x11
        /*00da*/ 	.short	(.L_97 - .L_96)
	.align		4
.L_96:
        /*00dc*/ 	.word	index@(_Z6renderP4vec3PP7HitablePP6CameraP17curandStateXORWOWiii)
        /*00e0*/ 	.word	0x00000020


	//----- nvinfo : EIATTR_REGCOUNT
	.align		4
.L_97:
        /*00e4*/ 	.byte	0x04, 0x2f
        /*00e6*/ 	.short	(.L_99 - .L_98)
	.align		4
.L_98:
        /*00e8*/ 	.word	index@(_Z10build_meshPP7HitablePP6CameraS1_P4vec3S6_iiP17curandStateXORWOWiii)
        /*00ec*/ 	.word	0x00000070


	//----- nvinfo : EIATTR_FRAME_SIZE
	.align		4
.L_99:
        /*00f0*/ 	.byte	0x04, 0x11
        /*00f2*/ 	.short	(.L_101 - .L_100)
	.align		4
.L_100:
        /*00f4*/ 	.word	index@($__internal_2_$__cuda_sm3x_div_rn_noftz_f32_slowpath)
        /*00f8*/ 	.word	0x00000000


	//----- nvinfo : EIATTR_FRAME_SIZE
	.align		4
.L_101:
        /*00fc*/ 	.byte	0x04, 0x11
        /*00fe*/ 	.short	(.L_103 - .L_102)
	.align		4
.L_102:
        /*0100*/ 	.word	index@($__internal_1_$__cuda_sm20_sqrt_rn_f32_slowpath)
        /*0104*/ 	.word	0x00000000


	//----- nvinfo : EIATTR_FRAME_SIZE
	.align		4
.L_103:
        /*0108*/ 	.byte	0x04, 0x11
        /*010a*/ 	.short	(.L_105 - .L_104)
	.align		4
.L_104:
        /*010c*/ 	.word	index@($__internal_0_$__cuda_sm20_rcp_rn_f32_slowpath)
        /*0110*/ 	.word	0x00000000


	//----- nvinfo : EIATTR_FRAME_SIZE
	.align		4
.L_105:
        /*0114*/ 	.byte	0x04, 0x11
        /*0116*/ 	.short	(.L_107 - .L_106)
	.align		4
.L_106:
        /*0118*/ 	.word	index@($_Z10build_meshPP7HitablePP6CameraS1_P4vec3S6_iiP17curandStateXORWOWiii$_ZNK8Triangle3hitERK3RayffR9HitRecord)
        /*011c*/ 	.word	0x00000000


	//----- nvinfo : EIATTR_FRAME_SIZE
	.align		4
.L_107:
        /*0120*/ 	.byte	0x04, 0x11
        /*0122*/ 	.short	(.L_109 - .L_108)
	.align		4
.L_108:
        /*0124*/ 	.word	index@($_Z10build_meshPP7HitablePP6CameraS1_P4vec3S6_iiP17curandStateXORWOWiii$_ZNK8Triangle12bounding_boxEffR4AABB)
        /*0128*/ 	.word	0x00000000


	//----- nvinfo : EIATTR_FRAME_SIZE
	.align		4
.L_109:
        /*012c*/ 	.byte	0x04, 0x11
        /*012e*/ 	.short	(.L_111 - .L_110)
	.align		4
.L_110:
        /*0130*/ 	.word	index@($_Z10build_meshPP7HitablePP6CameraS1_P4vec3S6_iiP17curandStateXORWOWiii$_ZNK7BVHNode3hitERK3RayffR9HitRecord)
        /*0134*/ 	.word	0x00000000


	//----- nvinfo : EIATTR_FRAME_SIZE
	.align		4
.L_111:
        /*0138*/ 	.byte	0x04, 0x11
        /*013a*/ 	.short	(.L_113 - .L_112)
	.align		4
.L_112:
        /*013c*/ 	.word	index@($_Z10build_meshPP7HitablePP6CameraS1_P4vec3S6_iiP17curandStateXORWOWiii$_ZNK7BVHNode12bounding_boxEffR4AABB)
        /*0140*/ 	.word	0x00000000


	//----- nvinfo : EIATTR_FRAME_SIZE
	.align		4
.L_113:
        /*0144*/ 	.byte	0x04, 0x11
        /*0146*/ 	.short	(.L_115 - .L_114)
	.align		4
.L_114:
        /*0148*/ 	.word	index@($_Z10build_meshPP7HitablePP6CameraS1_P4vec3S6_iiP17curandStateXORWOWiii$_ZNK15ConstantTexture5valueEffRK4vec3)
        /*014c*/ 	.word	0x00000000


	//----- nvinfo : EIATTR_FRAME_SIZE
	.align		4
.L_115:
        /*0150*/ 	.byte	0x04, 0x11
        /*0152*/ 	.short	(.L_117 - .L_116)
	.align		4
.L_116:
        /*0154*/ 	.word	index@($_Z10build_meshPP7HitablePP6CameraS1_P4vec3S6_iiP17curandStateXORWOWiii$_ZNK12DiffuseLight7scatterERK3RayRK9HitRecordR4vec3RS0_P17curandStateXORWOW)
        /*0158*/ 	.word	0x00000000


	//----- nvinfo : EIATTR_FRAME_SIZE
	.align		4
.L_117:
        /*015c*/ 	.byte	0x04, 0x11
        /*015e*/ 	.short	(.L_119 - .L_118)
	.align		4
.L_118:
        /*0160*/ 	.word	index@($_Z10build_meshPP7HitablePP6CameraS1_P4vec3S6_iiP17curandStateXORWOWiii$_ZNK12DiffuseLight7emittedEffRK4vec3)
        /*0164*/ 	.word	0x00000000


	//----- nvinfo : EIATTR_FRAME_SIZE
	.align		4
.L_119:
        /*0168*/ 	.byte	0x04, 0x11
        /*016a*/ 	.short	(.L_121 - .L_120)
	.align		4
.L_120:
        /*016c*/ 	.word	index@($_Z10build_meshPP7HitablePP6CameraS1_P4vec3S6_iiP17curandStateXORWOWiii$_ZN7BVHNodeC1EPP7HitableiffP17curandStateXORWOW)
        /*0170*/ 	.word	0x00000000


	//----- nvinfo : EIATTR_FRAME_SIZE
	.align		4
.L_121:
        /*0174*/ 	.byte	0x04, 0x11
        /*0176*/ 	.short	(.L_123 - .L_122)
	.align		4
.L_122:
        /*0178*/ 	.word	index@(_Z10build_meshPP7HitablePP6CameraS1_P4vec3S6_iiP17curandStateXORWOWiii)
        /*017c*/ 	.word	0x00000000


	//----- nvinfo : EIATTR_MIN_STACK_SIZE
	.align		4
.L_123:
        /*0180*/ 	.byte	0x04, 0x12
        /*0182*/ 	.short	(.L_125 - .L_124)
	.align		4
.L_124:
        /*0184*/ 	.word	index@(_Z10build_meshPP7HitablePP6CameraS1_P4vec3S6_iiP17curandStateXORWOWiii)
        /*0188*/ 	.word	0x00000000


	//----- nvinfo : EIATTR_MIN_STACK_SIZE
	.align		4
.L_125:
        /*018c*/ 	.byte	0x04, 0x12
        /*018e*/ 	.short	(.L_127 - .L_126)
	.align		4
.L_126:
        /*0190*/ 	.word	index@(_Z6renderP4vec3PP7HitablePP6CameraP17curandStateXORWOWiii)
        /*0194*/ 	.word	0x00000020


	//----- nvinfo : EIATTR_MIN_STACK_SIZE
	.align		4
.L_127:
        /*0198*/ 	.byte	0x04, 0x12
        /*019a*/ 	.short	(.L_129 - .L_128)
	.align		4
.L_128:
        /*019c*/ 	.word	index@(_Z7destroyPP7HitableS1_PP6Camerai)
        /*01a0*/ 	.word	0x00000000


	//----- nvinfo : EIATTR_MIN_STACK_SIZE
	.align		4
.L_129:
        /*01a4*/ 	.byte	0x04, 0x12
        /*01a6*/ 	.short	(.L_131 - .L_130)
	.align		4
.L_130:
        /*01a8*/ 	.word	index@(_ZN3cub18CUB_300001_SM_10006detail11EmptyKernelIvEEvv)
        /*01ac*/ 	.word	0x00000000


	//----- nvinfo : EIATTR_MIN_STACK_SIZE
	.align		4
.L_131:
        /*01b0*/ 	.byte	0x04, 0x12
        /*01b2*/ 	.short	(.L_133 - .L_132)
	.align		4
.L_132:
        /*01b4*/ 	.word	index@(_Z11random_initiiP17curandStateXORWOW)
        /*01b8*/ 	.word	0x00000000
.L_133:


//--------------------- .nv.compat                --------------------------
	.section	.nv.compat,"",@"SHT_CUDA_COMPAT_INFO"
	.align	4
        /*0000*/ 	.byte	0x02, 0x09, 0x00, 0x00, 0x02, 0x02, 0x01, 0x00, 0x02, 0x05, 0x05, 0x00, 0x03, 0x07, 0x01, 0x01
        /*0010*/ 	.byte	0x02, 0x03, 0x00, 0x00, 0x02, 0x06, 0x01, 0x00, 0x04, 0x0b, 0x08, 0x00, 0x01, 0x00, 0x00, 0x00
        /*0020*/ 	.byte	0x00, 0x00, 0x00, 0x00


//--------------------- .nv.info._Z10build_meshPP7HitablePP6CameraS1_P4vec3S6_iiP17curandStateXORWOWiii --------------------------
	.section	.nv.info._Z10build_meshPP7HitablePP6CameraS1_P4vec3S6_iiP17curandStateXORWOWiii,"",@"SHT_CUDA_INFO"
	.sectionflags	@""
	.align	4


	//----- nvinfo : EIATTR_CUDA_API_VERSION
	.align		4
        /*0000*/ 	.byte	0x04, 0x37
        /*0002*/ 	.short	(.L_135 - .L_134)
.L_134:
        /*0004*/ 	.word	0x00000082


	//----- nvinfo : EIATTR_KPARAM_INFO
	.align		4
.L_135:
        /*0008*/ 	.byte	0x04, 0x17
        /*000a*/ 	.short	(.L_137 - .L_136)
.L_136:
        /*000c*/ 	.word	0x00000000
        /*0010*/ 	.short	0x000a
        /*0012*/ 	.short	0x0040
        /*0014*/ 	.byte	0x00, 0xf0, 0x11, 0x00


	//----- nvinfo : EIATTR_KPARAM_INFO
	.align		4
.L_137:
        /*0018*/ 	.byte	0x04, 0x17
        /*001a*/ 	.short	(.L_139 - .L_138)
.L_138:
        /*001c*/ 	.word	0x00000000
        /*0020*/ 	.short	0x0009
        /*0022*/ 	.short	0x003c
        /*0024*/ 	.byte	0x00, 0xf0, 0x11, 0x00


	//----- nvinfo : EIATTR_KPARAM_INFO
	.align		4
.L_139:
        /*0028*/ 	.byte	0x04, 0x17
        /*002a*/ 	.short	(.L_141 - .L_140)
.L_140:
        /*002c*/ 	.word	0x00000000
        /*0030*/ 	.short	0x0008
        /*0032*/ 	.short	0x0038
        /*0034*/ 	.byte	0x00, 0xf0, 0x11, 0x00


	//----- nvinfo : EIATTR_KPARAM_INFO
	.align		4
.L_141:
        /*0038*/ 	.byte	0x04, 0x17
        /*003a*/ 	.short	(.L_143 - .L_142)
.L_142:
        /*003c*/ 	.word	0x00000000
        /*0040*/ 	.short	0x0007
        /*0042*/ 	.short	0x0030
        /*0044*/ 	.byte	0x00, 0xf5, 0x21, 0x00


	//----- nvinfo : EIATTR_KPARAM_INFO
	.align		4
.L_143:
        /*0048*/ 	.byte	0x04, 0x17
        /*004a*/ 	.short	(.L_145 - .L_144)
.L_144:
        /*004c*/ 	.word	0x00000000
        /*0050*/ 	.short	0x0006
        /*0052*/ 	.short	0x002c
        /*0054*/ 	.byte	0x00, 0xf0, 0x11, 0x00


	//----- nvinfo : EIATTR_KPARAM_INFO
	.align		4
.L_145:
        /*0058*/ 	.byte	0x04, 0x17
        /*005a*/ 	.short	(.L_147 - .L_146)
.L_146:
        /*005c*/ 	.word	0x00000000
        /*0060*/ 	.short	0x0005
        /*0062*/ 	.short	0x0028
        /*0064*/ 	.byte	0x00, 0xf0, 0x11, 0x00


	//----- nvinfo : EIATTR_KPARAM_INFO
	.align		4
.L_147:
        /*0068*/ 	.byte	0x04, 0x17
        /*006a*/ 	.short	(.L_149 - .L_148)
.L_148:
        /*006c*/ 	.word	0x00000000
        /*0070*/ 	.short	0x0004
        /*0072*/ 	.short	0x0020
        /*0074*/ 	.byte	0x00, 0xf5, 0x21, 0x00


	//----- nvinfo : EIATTR_KPARAM_INFO
	.align		4
.L_149:
        /*0078*/ 	.byte	0x04, 0x17
        /*007a*/ 	.short	(.L_151 - .L_150)
.L_150:
        /*007c*/ 	.word	0x00000000
        /*0080*/ 	.short	0x0003
        /*0082*/ 	.short	0x0018
        /*0084*/ 	.byte	0x00, 0xf5, 0x21, 0x00


	//----- nvinfo : EIATTR_KPARAM_INFO
	.align		4
.L_151:
        /*0088*/ 	.byte	0x04, 0x17
        /*008a*/ 	.short	(.L_153 - .L_152)
.L_152:
        /*008c*/ 	.word	0x00000000
        /*0090*/ 	.short	0x0002
        /*0092*/ 	.short	0x0010
        /*0094*/ 	.byte	0x00, 0xf5, 0x21, 0x00


	//----- nvinfo : EIATTR_KPARAM_INFO
	.align		4
.L_153:
        /*0098*/ 	.byte	0x04, 0x17
        /*009a*/ 	.short	(.L_155 - .L_154)
.L_154:
        /*009c*/ 	.word	0x00000000
        /*00a0*/ 	.short	0x0001
        /*00a2*/ 	.short	0x0008
        /*00a4*/ 	.byte	0x00, 0xf5, 0x21, 0x00


	//----- nvinfo : EIATTR_KPARAM_INFO
	.align		4
.L_155:
        /*00a8*/ 	.byte	0x04, 0x17
        /*00aa*/ 	.short	(.L_157 - .L_156)
.L_156:
        /*00ac*/ 	.word	0x00000000
        /*00b0*/ 	.short	0x0000
        /*00b2*/ 	.short	0x0000
        /*00b4*/ 	.byte	0x00, 0xf5, 0x21, 0x00


	//----- nvinfo : EIATTR_SPARSE_MMA_MASK
	.align		4
.L_157:
        /*00b8*/ 	.byte	0x03, 0x50
        /*00ba*/ 	.short	0x0000


	//----- nvinfo : EIATTR_MAXREG_COUNT
	.align		4
        /*00bc*/ 	.byte	0x03, 0x1b
        /*00be*/ 	.short	0x00ff


	//----- nvinfo : EIATTR_EXTERNS
	.align		4
        /*00c0*/ 	.byte	0x04, 0x0f
        /*00c2*/ 	.short	(.L_159 - .L_158)


	//   ....[0]....
	.align		4
.L_158:
        /*00c4*/ 	.word	index@(vprintf)


	//   ....[1]....
	.align		4
        /*00c8*/ 	.word	index@(malloc)


	//   ....[2]....
	.align		4
        /*00cc*/ 	.word	index@(free)


	//----- nvinfo : EIATTR_MERCURY_ISA_VERSION
	.align		4
.L_159:
        /*00d0*/ 	.byte	0x03, 0x5f
        /*00d2*/ 	.short	0x0101


	//----- nvinfo : EIATTR_VRC_CTA_INIT_COUNT
	.align		4
        /*00d4*/ 	.byte	0x02, 0x4a
	.zero		1
	.zero		1


	//----- nvinfo : EIATTR_SYSCALL_OFFSETS
	.align		4
        /*00d8*/ 	.byte	0x04, 0x46
        /*00da*/ 	.short	(.L_161 - .L_160)


	//   ....[0]....
.L_160:
        /*00dc*/ 	.word	0x000000a0


	//   ....[1]....
        /*00e0*/ 	.word	0x00000120


	//   ....[2]....
        /*00e4*/ 	.word	0x00000700


	//   ....[3]....
        /*00e8*/ 	.word	0x00000ac0


	//   ....[4]....
        /*00ec*/ 	.word	0x00000e30


	//   ....[5]....
        /*00f0*/ 	.word	0x000011a0


	//   ....[6]....
        /*00f4*/ 	.word	0x00001700


	//   ....[7]....
        /*00f8*/ 	.word	0x00001ac0


	//   ....[8]....
        /*00fc*/ 	.word	0x00001fd0


	//   ....[9]....
        /*0100*/ 	.word	0x00002250


	//   ....[10]....
        /*0104*/ 	.word	0x000023a0


	//   ....[11]....
        /*0108*/ 	.word	0x00003460


	//   ....[12]....
        /*010c*/ 	.word	0x00003520


	//   ....[13]....
        /*0110*/ 	.word	0x000035d0


	//   ....[14]....
        /*0114*/ 	.word	0x00007b60


	//   ....[15]....
        /*0118*/ 	.word	0x00007c50


	//   ....[16]....
        /*011c*/ 	.word	0x00007d10


	//   ....[17]....
        /*0120*/ 	.word	0x00007dc0


	//   ....[18]....
        /*0124*/ 	.word	0x0000c8c0


	//   ....[19]....
        /*0128*/ 	.word	0x0000c9c0


	//   ....[20]....
        /*012c*/ 	.word	0x0000ca80


	//   ....[21]....
        /*0130*/ 	.word	0x0000cb30


	//   ....[22]....
        /*0134*/ 	.word	0x000110a0


	//   ....[23]....
        /*0138*/ 	.word	0x00011250


	//   ....[24]....
        /*013c*/ 	.word	0x00011390


	//----- nvinfo : EIATTR_EXIT_INSTR_OFFSETS
	.align		4
.L_161:
        /*0140*/ 	.byte	0x04, 0x1c
        /*0142*/ 	.short	(.L_163 - .L_162)


	//   ....[0]....
.L_162:
        /*0144*/ 	.word	0x00000040


	//   ....[1]....
        /*0148*/ 	.word	0x00002b20


	//----- nvinfo : EIATTR_CRS_STACK_SIZE
	.align		4
.L_163:
        /*014c*/ 	.byte	0x04, 0x1e
        /*014e*/ 	.short	(.L_165 - .L_164)
.L_164:
        /*0150*/ 	.word	0x00000000


	//----- nvinfo : EIATTR_CBANK_PARAM_SIZE
	.align		4
.L_165:
        /*0154*/ 	.byte	0x03, 0x19
        /*0156*/ 	.short	0x0044


	//----- nvinfo : EIATTR_PARAM_CBANK
	.align		4
        /*0158*/ 	.byte	0x04, 0x0a
        /*015a*/ 	.short	(.L_167 - .L_166)
	.align		4
.L_166:
        /*015c*/ 	.word	index@(.nv.constant0._Z10build_meshPP7HitablePP6CameraS1_P4vec3S6_iiP17curandStateXORWOWiii)
        /*0160*/ 	.short	0x0380
        /*0162*/ 	.short	0x0044


	//----- nvinfo : EIATTR_SW_WAR
	.align		4
.L_167:
        /*0164*/ 	.byte	0x04, 0x36
        /*0166*/ 	.short	(.L_169 - .L_168)
.L_168:
        /*0168*/ 	.word	0x00000008
.L_169:


//--------------------- .nv.info._Z6renderP4vec3PP7HitablePP6CameraP17curandStateXORWOWiii --------------------------
	.section	.nv.info._Z6renderP4vec3PP7HitablePP6CameraP17curandStateXORWOWiii,"",@"SHT_CUDA_INFO"
	.sectionflags	@""
	.align	4


	//----- nvinfo : EIATTR_CUDA_API_VERSION
	.align		4
        /*0000*/ 	.byte	0x04, 0x37
        /*0002*/ 	.short	(.L_171 - .L_170)
.L_170:
        /*0004*/ 	.word	0x00000082


	//----- nvinfo : EIATTR_KPARAM_INFO
	.align		4
.L_171:
        /*0008*/ 	.byte	0x04, 0x17
        /*000a*/ 	.short	(.L_173 - .L_172)
.L_172:
        /*000c*/ 	.word	0x00000000
        /*0010*/ 	.short	0x0006
        /*0012*/ 	.short	0x0028
        /*0014*/ 	.byte	0x00, 0xf0, 0x11, 0x00


	//----- nvinfo : EIATTR_KPARAM_INFO
	.align		4
.L_173:
        /*0018*/ 	.byte	0x04, 0x17
        /*001a*/ 	.short	(.L_175 - .L_174)
.L_174:
        /*001c*/ 	.word	0x00000000
        /*0020*/ 	.short	0x0005
        /*0022*/ 	.short	0x0024
        /*0024*/ 	.byte	0x00, 0xf0, 0x11, 0x00


	//----- nvinfo : EIATTR_KPARAM_INFO
	.align		4
.L_175:
        /*0028*/ 	.byte	0x04, 0x17
        /*002a*/ 	.short	(.L_177 - .L_176)
.L_176:
        /*002c*/ 	.word	0x00000000
        /*0030*/ 	.short	0x0004
        /*0032*/ 	.short	0x0020
        /*0034*/ 	.byte	0x00, 0xf0, 0x11, 0x00


	//----- nvinfo : EIATTR_KPARAM_INFO
	.align		4
.L_177:
        /*0038*/ 	.byte	0x04, 0x17
        /*003a*/ 	.short	(.L_179 - .L_178)
.L_178:
        /*003c*/ 	.word	0x00000000
        /*0040*/ 	.short	0x0003
        /*0042*/ 	.short	0x0018
        /*0044*/ 	.byte	0x00, 0xf5, 0x21, 0x00


	//----- nvinfo : EIATTR_KPARAM_INFO
	.align		4
.L_179:
        /*0048*/ 	.byte	0x04, 0x17
        /*004a*/ 	.short	(.L_181 - .L_180)
.L_180:
        /*004c*/ 	.word	0x00000000
        /*0050*/ 	.short	0x0002
        /*0052*/ 	.short	0x0010
        /*0054*/ 	.byte	0x00, 0xf5, 0x21, 0x00


	//----- nvinfo : EIATTR_KPARAM_INFO
	.align		4
.L_181:
        /*0058*/ 	.byte	0x04, 0x17
        /*005a*/ 	.short	(.L_183 - .L_182)
.L_182:
        /*005c*/ 	.word	0x00000000
        /*0060*/ 	.short	0x0001
        /*0062*/ 	.short	0x0008
        /*0064*/ 	.byte	0x00, 0xf5, 0x21, 0x00


	//----- nvinfo : EIATTR_KPARAM_INFO
	.align		4
.L_183:
        /*0068*/ 	.byte	0x04, 0x17
        /*006a*/ 	.short	(.L_185 - .L_184)
.L_184:
        /*006c*/ 	.word	0x00000000
        /*0070*/ 	.short	0x0000
        /*0072*/ 	.short	0x0000
        /*0074*/ 	.byte	0x00, 0xf5, 0x21, 0x00


	//----- nvinfo : EIATTR_SPARSE_MMA_MASK
	.align		4
.L_185:
        /*0078*/ 	.byte	0x03, 0x50
        /*007a*/ 	.short	0x0000


	//----- nvinfo : EIATTR_MAXREG_COUNT
	.align		4
        /*007c*/ 	.byte	0x03, 0x1b
        /*007e*/ 	.short	0x00ff


	//----- nvinfo : EIATTR_MERCURY_ISA_VERSION
	.align		4
        /*0080*/ 	.byte	0x03, 0x5f
        /*0082*/ 	.short	0x0101


	//----- nvinfo : EIATTR_VRC_CTA_INIT_COUNT
	.align		4
        /*0084*/ 	.byte	0x02, 0x4a
	.zero		1
	.zero		1


	//----- nvinfo : EIATTR_EXIT_INSTR_OFFSETS
	.align		4
        /*0088*/ 	.byte	0x04, 0x1c
        /*008a*/ 	.short	(.L_187 - .L_186)


	//   ....[0]....
.L_186:
        /*008c*/ 	.word	0x00000110


	//   ....[1]....
        /*0090*/ 	.word	0x000012f0


	//----- nvinfo : EIATTR_CRS_STACK_SIZE
	.align		4
.L_187:
        /*0094*/ 	.byte	0x04, 0x1e
        /*0096*/ 	.short	(.L_189 - .L_188)
.L_188:
        /*0098*/ 	.word	0x00000000


	//----- nvinfo : EIATTR_CBANK_PARAM_SIZE
	.align		4
.L_189:
        /*009c*/ 	.byte	0x03, 0x19
        /*009e*/ 	.short	0x002c


	//----- nvinfo : EIATTR_PARAM_CBANK
	.align		4
        /*00a0*/ 	.byte	0x04, 0x0a
        /*00a2*/ 	.short	(.L_191 - .L_190)
	.align		4
.L_190:
        /*00a4*/ 	.word	index@(.nv.constant0._Z6renderP4vec3PP7HitablePP6CameraP17curandStateXORWOWiii)
        /*00a8*/ 	.short	0x0380
        /*00aa*/ 	.short	0x002c


	//----- nvinfo : EIATTR_SW_WAR
	.align		4
.L_191:
        /*00ac*/ 	.byte	0x04, 0x36
        /*00ae*/ 	.short	(.L_193 - .L_192)
.L_192:
        /*00b0*/ 	.word	0x00000008
.L_193:


//--------------------- .nv.info._Z7destroyPP7HitableS1_PP6Camerai --------------------------
	.section	.nv.info._Z7destroyPP7HitableS1_PP6Camerai,"",@"SHT_CUDA_INFO"
	.sectionflags	@""
	.align	4


	//----- nvinfo : EIATTR_CUDA_API_VERSION
	.align		4
        /*0000*/ 	.byte	0x04, 0x37
        /*0002*/ 	.short	(.L_195 - .L_194)
.L_194:
        /*0004*/ 	.word	0x00000082


	//----- nvinfo : EIATTR_KPARAM_INFO
	.align		4
.L_195:
        /*0008*/ 	.byte	0x04, 0x17
        /*000a*/ 	.short	(.L_197 - .L_196)
.L_196:
        /*000c*/ 	.word	0x00000000
        /*0010*/ 	.short	0x0003
        /*0012*/ 	.short	0x0018
        /*0014*/ 	.byte	0x00, 0xf0, 0x11, 0x00


	//----- nvinfo : EIATTR_KPARAM_INFO
	.align		4
.L_197:
        /*0018*/ 	.byte	0x04, 0x17
        /*001a*/ 	.short	(.L_199 - .L_198)
.L_198:
        /*001c*/ 	.word	0x00000000
        /*0020*/ 	.short	0x0002
        /*0022*/ 	.short	0x0010
        /*0024*/ 	.byte	0x00, 0xf5, 0x21, 0x00


	//----- nvinfo : EIATTR_KPARAM_INFO
	.align		4
.L_199:
        /*0028*/ 	.byte	0x04, 0x17
        /*002a*/ 	.short	(.L_201 - .L_200)
.L_200:
        /*002c*/ 	.word	0x00000000
        /*0030*/ 	.short	0x0001
        /*0032*/ 	.short	0x0008
        /*0034*/ 	.byte	0x00, 0xf5, 0x21, 0x00


	//----- nvinfo : EIATTR_KPARAM_INFO
	.align		4
.L_201:
        /*0038*/ 	.byte	0x04, 0x17
        /*003a*/ 	.short	(.L_203 - .L_202)
.L_202:
        /*003c*/ 	.word	0x00000000
        /*0040*/ 	.short	0x0000
        /*0042*/ 	.short	0x0000
        /*0044*/ 	.byte	0x00, 0xf5, 0x21, 0x00


	//----- nvinfo : EIATTR_SPARSE_MMA_MASK
	.align		4
.L_203:
        /*0048*/ 	.byte	0x03, 0x50
        /*004a*/ 	.short	0x0000


	//----- nvinfo : EIATTR_MAXREG_COUNT
	.align		4
        /*004c*/ 	.byte	0x03, 0x1b
        /*004e*/ 	.short	0x00ff


	//----- nvinfo : EIATTR_EXTERNS
	.align		4
        /*0050*/ 	.byte	0x04, 0x0f
        /*0052*/ 	.short	(.L_205 - .L_204)


	//   ....[0]....
	.align		4
.L_204:
        /*0054*/ 	.word	index@(free)


	//----- nvinfo : EIATTR_MERCURY_ISA_VERSION
	.align		4
.L_205:
        /*0058*/ 	.byte	0x03, 0x5f
        /*005a*/ 	.short	0x0101


	//----- nvinfo : EIATTR_VRC_CTA_INIT_COUNT
	.align		4
        /*005c*/ 	.byte	0x02, 0x4a
	.zero		1
	.zero		1


	//----- nvinfo : EIATTR_SYSCALL_OFFSETS
	.align		4
        /*0060*/ 	.byte	0x04, 0x46
        /*0062*/ 	.short	(.L_207 - .L_206)


	//   ....[0]....
.L_206:
        /*0064*/ 	.word	0x000001a0


	//   ....[1]....
        /*0068*/ 	.word	0x000001e0


	//   ....[2]....
        /*006c*/ 	.word	0x00000220


	//   ....[3]....
        /*0070*/ 	.word	0x00000260


	//   ....[4]....
        /*0074*/ 	.word	0x000002a0


	//   ....[5]....
        /*0078*/ 	.word	0x000002e0


	//   ....[6]....
        /*007c*/ 	.word	0x00000320


	//   ....[7]....
        /*0080*/ 	.word	0x00000360


	//   ....[8]....
        /*0084*/ 	.word	0x000003a0


	//   ....[9]....
        /*0088*/ 	.word	0x000003e0


	//   ....[10]....
        /*008c*/ 	.word	0x00000420


	//   ....[11]....
        /*0090*/ 	.word	0x00000460


	//   ....[12]....
        /*0094*/ 	.word	0x000004a0


	//   ....[13]....
        /*0098*/ 	.word	0x000004e0


	//   ....[14]....
        /*009c*/ 	.word	0x00000520


	//   ....[15]....
        /*00a0*/ 	.word	0x00000560


	//   ....[16]....
        /*00a4*/ 	.word	0x00000690


	//   ....[17]....
        /*00a8*/ 	.word	0x000006d0


	//   ....[18]....
        /*00ac*/ 	.word	0x00000710


	//   ....[19]....
        /*00b0*/ 	.word	0x00000750


	//   ....[20]....
        /*00b4*/ 	.word	0x00000790


	//   ....[21]....
        /*00b8*/ 	.word	0x000007d0


	//   ....[22]....
        /*00bc*/ 	.word	0x00000810


	//   ....[23]....
        /*00c0*/ 	.word	0x00000850


	//   ....[24]....
        /*00c4*/ 	.word	0x00000930


	//   ....[25]....
        /*00c8*/ 	.word	0x00000970


	//   ....[26]....
        /*00cc*/ 	.word	0x000009b0


	//   ....[27]....
        /*00d0*/ 	.word	0x000009f0


	//   ....[28]....
        /*00d4*/ 	.word	0x00000af0


	//   ....[29]....
        /*00d8*/ 	.word	0x00000ba0


	//   ....[30]....
        /*00dc*/ 	.word	0x00000bf0


	//----- nvinfo : EIATTR_EXIT_INSTR_OFFSETS
	.align		4
.L_207:
        /*00e0*/ 	.byte	0x04, 0x1c
        /*00e2*/ 	.short	(.L_209 - .L_208)


	//   ....[0]....
.L_208:
        /*00e4*/ 	.word	0x00000c00


	//----- nvinfo : EIATTR_CRS_STACK_SIZE
	.align		4
.L_209:
        /*00e8*/ 	.byte	0x04, 0x1e
        /*00ea*/ 	.short	(.L_211 - .L_210)
.L_210:
        /*00ec*/ 	.word	0x00000000


	//----- nvinfo : EIATTR_CBANK_PARAM_SIZE
	.align		4
.L_211:
        /*00f0*/ 	.byte	0x03, 0x19
        /*00f2*/ 	.short	0x001c


	//----- nvinfo : EIATTR_PARAM_CBANK
	.align		4
        /*00f4*/ 	.byte	0x04, 0x0a
        /*00f6*/ 	.short	(.L_213 - .L_212)
	.align		4
.L_212:
        /*00f8*/ 	.word	index@(.nv.constant0._Z7destroyPP7HitableS1_PP6Camerai)
        /*00fc*/ 	.short	0x0380
        /*00fe*/ 	.short	0x001c


	//----- nvinfo : EIATTR_SW_WAR
	.align		4
.L_213:
        /*0100*/ 	.byte	0x04, 0x36
        /*0102*/ 	.short	(.L_215 - .L_214)
.L_214:
        /*0104*/ 	.word	0x00000008
.L_215:


//--------------------- .nv.info._ZN3cub18CUB_300001_SM_10006detail11EmptyKernelIvEEvv --------------------------
	.section	.nv.info._ZN3cub18CUB_300001_SM_10006detail11EmptyKernelIvEEvv,"",@"SHT_CUDA_INFO"
	.sectionflags	@""
	.align	4


	//----- nvinfo : EIATTR_CUDA_API_VERSION
	.align		4
        /*0000*/ 	.byte	0x04, 0x37
        /*0002*/ 	.short	(.L_217 - .L_216)
.L_216:
        /*0004*/ 	.word	0x00000082


	//----- nvinfo : EIATTR_SPARSE_MMA_MASK
	.align		4
.L_217:
        /*0008*/ 	.byte	0x03, 0x50
        /*000a*/ 	.short	0x0000


	//----- nvinfo : EIATTR_MAXREG_COUNT
	.align		4
        /*000c*/ 	.byte	0x03, 0x1b
        /*000e*/ 	.short	0x00ff


	//----- nvinfo : EIATTR_MERCURY_ISA_VERSION
	.align		4
        /*0010*/ 	.byte	0x03, 0x5f
        /*0012*/ 	.short	0x0101


	//----- nvinfo : EIATTR_VRC_CTA_INIT_COUNT
	.align		4
        /*0014*/ 	.byte	0x02, 0x4a
	.zero		1
	.zero		1


	//----- nvinfo : EIATTR_EXIT_INSTR_OFFSETS
	.align		4
        /*0018*/ 	.byte	0x04, 0x1c
        /*001a*/ 	.short	(.L_219 - .L_218)


	//   ....[0]....
.L_218:
        /*001c*/ 	.word	0x00000010


	//----- nvinfo : EIATTR_SW_WAR
	.align		4
.L_219:
        /*0020*/ 	.byte	0x04, 0x36
        /*0022*/ 	.short	(.L_221 - .L_220)
.L_220:
        /*0024*/ 	.word	0x00000008
.L_221:


//--------------------- .nv.info._Z11random_initiiP17curandStateXORWOW --------------------------
	.section	.nv.info._Z11random_initiiP17curandStateXORWOW,"",@"SHT_CUDA_INFO"
	.sectionflags	@""
	.align	4


	//----- nvinfo : EIATTR_CUDA_API_VERSION
	.align		4
        /*0000*/ 	.byte	0x04, 0x37
        /*0002*/ 	.short	(.L_223 - .L_222)
.L_222:
        /*0004*/ 	.word	0x00000082


	//----- nvinfo : EIATTR_KPARAM_INFO
	.align		4
.L_223:
        /*0008*/ 	.byte	0x04, 0x17
        /*000a*/ 	.short	(.L_225 - .L_224)
.L_224:
        /*000c*/ 	.word	0x00000000
        /*0010*/ 	.short	0x0002
        /*0012*/ 	.short	0x0008
        /*0014*/ 	.byte	0x00, 0xf5, 0x21, 0x00


	//----- nvinfo : EIATTR_KPARAM_INFO
	.align		4
.L_225:
        /*0018*/ 	.byte	0x04, 0x17
        /*001a*/ 	.short	(.L_227 - .L_226)
.L_226:
        /*001c*/ 	.word	0x00000000
        /*0020*/ 	.short	0x0001
        /*0022*/ 	.short	0x0004
        /*0024*/ 	.byte	0x00, 0xf0, 0x11, 0x00


	//----- nvinfo : EIATTR_KPARAM_INFO
	.align		4
.L_227:
        /*0028*/ 	.byte	0x04, 0x17
        /*002a*/ 	.short	(.L_229 - .L_228)
.L_228:
        /*002c*/ 	.word	0x00000000
        /*0030*/ 	.short	0x0000
        /*0032*/ 	.short	0x0000
        /*0034*/ 	.byte	0x00, 0xf0, 0x11, 0x00


	//----- nvinfo : EIATTR_SPARSE_MMA_MASK
	.align		4
.L_229:
        /*0038*/ 	.byte	0x03, 0x50
        /*003a*/ 	.short	0x0000


	//----- nvinfo : EIATTR_MAXREG_COUNT
	.align		4
        /*003c*/ 	.byte	0x03, 0x1b
        /*003e*/ 	.short	0x00ff


	//----- nvinfo : EIATTR_MERCURY_ISA_VERSION
	.align		4
        /*0040*/ 	.byte	0x03, 0x5f
        /*0042*/ 	.short	0x0101


	//----- nvinfo : EIATTR_VRC_CTA_INIT_COUNT
	.align		4
        /*0044*/ 	.byte	0x02, 0x4a
	.zero		1
	.zero		1


	//----- nvinfo : EIATTR_EXIT_INSTR_OFFSETS
	.align		4
        /*0048*/ 	.byte	0x04, 0x1c
        /*004a*/ 	.short	(.L_231 - .L_230)


	//   ....[0]....
.L_230:
        /*004c*/ 	.word	0x000000c0


	//   ....[1]....
        /*0050*/ 	.word	0x00000f10


	//----- nvinfo : EIATTR_CRS_STACK_SIZE
	.align		4
.L_231:
        /*0054*/ 	.byte	0x04, 0x1e
        /*0056*/ 	.short	(.L_233 - .L_232)
.L_232:
        /*0058*/ 	.word	0x00000000


	//----- nvinfo : EIATTR_CBANK_PARAM_SIZE
	.align		4
.L_233:
        /*005c*/ 	.byte	0x03, 0x19
        /*005e*/ 	.short	0x0010


	//----- nvinfo : EIATTR_PARAM_CBANK
	.align		4
        /*0060*/ 	.byte	0x04, 0x0a
        /*0062*/ 	.short	(.L_235 - .L_234)
	.align		4
.L_234:
        /*0064*/ 	.word	index@(.nv.constant0._Z11random_initiiP17curandStateXORWOW)
        /*0068*/ 	.short	0x0380
        /*006a*/ 	.short	0x0010


	//----- nvinfo : EIATTR_SW_WAR
	.align		4
.L_235:
        /*006c*/ 	.byte	0x04, 0x36
        /*006e*/ 	.short	(.L_237 - .L_236)
.L_236:
        /*0070*/ 	.word	0x00000008
.L_237:


//--------------------- .nv.callgraph             --------------------------
	.section	.nv.callgraph,"",@"SHT_CUDA_CALLGRAPH"
	.align	4
	.sectionentsize	8
	.align		4
        /*0000*/ 	.word	0x00000000
	.align		4
        /*0004*/ 	.word	0xffffffff
	.align		4
        /*0008*/ 	.word	index@(_Z10build_meshPP7HitablePP6CameraS1_P4vec3S6_iiP17curandStateXORWOWiii)
	.align		4
        /*000c*/ 	.word	index@(vprintf)
	.align		4
        /*0010*/ 	.word	index@(_Z10build_meshPP7HitablePP6CameraS1_P4vec3S6_iiP17curandStateXORWOWiii)
	.align		4
        /*0014*/ 	.word	index@(free)
	.align		4
        /*0018*/ 	.word	index@(_Z10build_meshPP7HitablePP6CameraS1_P4vec3S6_iiP17curandStateXORWOWiii)
	.align		4
        /*001c*/ 	.word	index@(malloc)
	.align		4
        /*0020*/ 	.word	index@(_Z7destroyPP7HitableS1_PP6Camerai)
	.align		4
        /*0024*/ 	.word	index@(free)
	.align		4
        /*0028*/ 	.word	0x00000000
	.align		4
        /*002c*/ 	.word	0xfffffffe
	.align		4
        /*0030*/ 	.word	0x00000000
	.align		4
        /*0034*/ 	.word	0xfffffffd
	.align		4
        /*0038*/ 	.word	0x00000000
	.align		4
        /*003c*/ 	.word	0xfffffffc


//--------------------- .nv.constant4             --------------------------
	.section	.nv.constant4,"a",@progbits
	.align	8
	.align		8
.nv.constant4:
        /*0000*/ 	.dword	vprintf
	.align		8
        /*0008*/ 	.dword	malloc
	.align		8
        /*0010*/ 	.dword	free
	.align		8
        /*0018*/ 	.dword	precalc_xorwow_matrix
	.align		8
        /*0020*/ 	.dword	precalc_xorwow_offset_matrix
	.align		8
        /*0028*/ 	.dword	mrg32k3aM1
	.align		8
        /*0030*/ 	.dword	mrg32k3aM2
	.align		8
        /*0038*/ 	.dword	mrg32k3aM1SubSeq
	.align		8
        /*0040*/ 	.dword	mrg32k3aM2SubSeq
	.align		8
        /*0048*/ 	.dword	mrg32k3aM1Seq
	.align		8
        /*0050*/ 	.dword	mrg32k3aM2Seq
	.align		8
        /*0058*/ 	.dword	_ZTV15ConstantTexture
	.align		8
        /*0060*/ 	.dword	_ZTV12DiffuseLight
	.align		8
        /*0068*/ 	.dword	_ZTV8Triangle
	.align		8
        /*0070*/ 	.dword	_ZTV7BVHNode
	.align		8
        /*0078*/ 	.dword	_ZN34_INTERNAL_c9613673_4_k_cu_64adb5194cuda3std3__45__cpo5beginE
	.align		8
        /*0080*/ 	.dword	_ZN34_INTERNAL_c9613673_4_k_cu_64adb5194cuda3std3__45__cpo3endE
	.align		8
        /*0088*/ 	.dword	_ZN34_INTERNAL_c9613673_4_k_cu_64adb5194cuda3std3__45__cpo6cbeginE
	.align		8
        /*0090*/ 	.dword	_ZN34_INTERNAL_c9613673_4_k_cu_64adb5194cuda3std3__45__cpo4cendE
	.align		8
        /*0098*/ 	.dword	_ZN34_INTERNAL_c9613673_4_k_cu_64adb5194cuda3std3__45__cpo6rbeginE
	.align		8
        /*00a0*/ 	.dword	_ZN34_INTERNAL_c9613673_4_k_cu_64adb5194cuda3std3__45__cpo4rendE
	.align		8
        /*00a8*/ 	.dword	_ZN34_INTERNAL_c9613673_4_k_cu_64adb5194cuda3std3__45__cpo7crbeginE
	.align		8
        /*00b0*/ 	.dword	_ZN34_INTERNAL_c9613673_4_k_cu_64adb5194cuda3std3__45__cpo5crendE
	.align		8
        /*00b8*/ 	.dword	_ZN34_INTERNAL_c9613673_4_k_cu_64adb5194cuda3std3__436_GLOBAL__N__c9613673_4_k_cu_64adb5196ignoreE
	.align		8
        /*00c0*/ 	.dword	_ZN34_INTERNAL_c9613673_4_k_cu_64adb5194cuda3std3__419piecewise_constructE
	.align		8
        /*00c8*/ 	.dword	_ZN34_INTERNAL_c9613673_4_k_cu_64adb5194cuda3std3__48in_placeE
	.align		8
        /*00d0*/ 	.dword	_ZN34_INTERNAL_c9613673_4_k_cu_64adb5194cuda3std3__420unreachable_sentinelE
	.align		8
        /*00d8*/ 	.dword	_ZN34_INTERNAL_c9613673_4_k_cu_64adb5194cuda3std3__47nulloptE
	.align		8
        /*00e0*/ 	.dword	_ZN34_INTERNAL_c9613673_4_k_cu_64adb5194cuda3std3__48unexpectE
	.align		8
        /*00e8*/ 	.dword	_ZN34_INTERNAL_c9613673_4_k_cu_64adb5194cuda3std6ranges3__45__cpo4swapE
	.align		8
        /*00f0*/ 	.dword	_ZN34_INTERNAL_c9613673_4_k_cu_64adb5194cuda3std6ranges3__45__cpo9iter_moveE
	.align		8
        /*00f8*/ 	.dword	_ZN34_INTERNAL_c9613673_4_k_cu_64adb5194cuda3std6ranges3__45__cpo5beginE
	.align		8
        /*0100*/ 	.dword	_ZN34_INTERNAL_c9613673_4_k_cu_64adb5194cuda3std6ranges3__45__cpo3endE
	.align		8
        /*0108*/ 	.dword	_ZN34_INTERNAL_c9613673_4_k_cu_64adb5194cuda3std6ranges3__45__cpo6cbeginE
	.align		8
        /*0110*/ 	.dword	_ZN34_INTERNAL_c9613673_4_k_cu_64adb5194cuda3std6ranges3__45__cpo4cendE
	.align		8
        /*0118*/ 	.dword	_ZN34_INTERNAL_c9613673_4_k_cu_64adb5194cuda3std6ranges3__45__cpo7advanceE
	.align		8
        /*0120*/ 	.dword	_ZN34_INTERNAL_c9613673_4_k_cu_64adb5194cuda3std6ranges3__45__cpo9iter_swapE
	.align		8
        /*0128*/ 	.dword	_ZN34_INTERNAL_c9613673_4_k_cu_64adb5194cuda3std6ranges3__45__cpo4nextE
	.align		8
        /*0130*/ 	.dword	_ZN34_INTERNAL_c9613673_4_k_cu_64adb5194cuda3std6ranges3__45__cpo4prevE
	.align		8
        /*0138*/ 	.dword	_ZN34_INTERNAL_c9613673_4_k_cu_64adb5194cuda3std6ranges3__45__cpo4dataE
	.align		8
        /*0140*/ 	.dword	_ZN34_INTERNAL_c9613673_4_k_cu_64adb5194cuda3std6ranges3__45__cpo5cdataE
	.align		8
        /*0148*/ 	.dword	_ZN34_INTERNAL_c9613673_4_k_cu_64adb5194cuda3std6ranges3__45__cpo4sizeE
	.align		8
        /*0150*/ 	.dword	_ZN34_INTERNAL_c9613673_4_k_cu_64adb5194cuda3std6ranges3__45__cpo5ssizeE
	.align		8
        /*0158*/ 	.dword	_ZN34_INTERNAL_c9613673_4_k_cu_64adb5194cuda3std6ranges3__45__cpo8distanceE
	.align		8
        /*0160*/ 	.dword	_ZN34_INTERNAL_c9613673_4_k_cu_64adb5196thrust24THRUST_300001_SM_1000_NS8cuda_cub3parE
	.align		8
        /*0168*/ 	.dword	_ZN34_INTERNAL_c9613673_4_k_cu_64adb5196thrust24THRUST_300001_SM_1000_NS8cuda_cub10par_nosyncE
	.align		8
        /*0170*/ 	.dword	_ZN34_INTERNAL_c9613673_4_k_cu_64adb5196thrust24THRUST_300001_SM_1000_NS6system6detail10sequential3seqE
	.align		8
        /*0178*/ 	.dword	_ZN34_INTERNAL_c9613673_4_k_cu_64adb5196thrust24THRUST_300001_SM_1000_NS6system3cpp3parE
	.align		8
        /*0180*/ 	.dword	_ZN34_INTERNAL_c9613673_4_k_cu_64adb5196thrust24THRUST_300001_SM_1000_NS12placeholders2_1E
	.align		8
        /*0188*/ 	.dword	_ZN34_INTERNAL_c9613673_4_k_cu_64adb5196thrust24THRUST_300001_SM_1000_NS12placeholders2_2E
	.align		8
        /*0190*/ 	.dword	_ZN34_INTERNAL_c9613673_4_k_cu_64adb5196thrust24THRUST_300001_SM_1000_NS12placeholders2_3E
	.align		8
        /*0198*/ 	.dword	_ZN34_INTERNAL_c9613673_4_k_cu_64adb5196thrust24THRUST_300001_SM_1000_NS12placeholders2_4E
	.align		8
        /*01a0*/ 	.dword	_ZN34_INTERNAL_c9613673_4_k_cu_64adb5196thrust24THRUST_300001_SM_1000_NS12placeholders2_5E
	.align		8
        /*01a8*/ 	.dword	_ZN34_INTERNAL_c9613673_4_k_cu_64adb5196thrust24THRUST_300001_SM_1000_NS12placeholders2_6E
	.align		8
        /*01b0*/ 	.dword	_ZN34_INTERNAL_c9613673_4_k_cu_64adb5196thrust24THRUST_300001_SM_1000_NS12placeholders2_7E
	.align		8
        /*01b8*/ 	.dword	_ZN34_INTERNAL_c9613673_4_k_cu_64adb5196thrust24THRUST_300001_SM_1000_NS12placeholders2_8E
	.align		8
        /*01c0*/ 	.dword	_ZN34_INTERNAL_c9613673_4_k_cu_64adb5196thrust24THRUST_300001_SM_1000_NS12placeholders2_9E
	.align		8
        /*01c8*/ 	.dword	_ZN34_INTERNAL_c9613673_4_k_cu_64adb5196thrust24THRUST_300001_SM_1000_NS12placeholders3_10E
	.align		8
        /*01d0*/ 	.dword	_ZN34_INTERNAL_c9613673_4_k_cu_64adb5196thrust24THRUST_300001_SM_1000_NS3seqE
	.align		8
        /*01d8*/ 	.dword	_ZN34_INTERNAL_c9613673_4_k_cu_64adb5196thrust24THRUST_300001_SM_1000_NS6deviceE
	.align		8
        /*01e0*/ 	.dword	$str
	.align		8
        /*01e8*/ 	.dword	$str$1


//--------------------- .nv.constant3             --------------------------
	.section	.nv.constant3,"a",@progbits
	.align	8
.nv.constant3:
	.type		__cr_lgamma_table,@object
	.size		__cr_lgamma_table,(.L_8 - __cr_lgamma_table)
__cr_lgamma_table:
        /*0000*/ 	.byte	0x00, 0x00, 0x00, 0x00, 0x00, 0x00, 0x00, 0x00, 0x00, 0x00, 0x00, 0x00, 0x00, 0x00, 0x00, 0x00
        /*0010*/ 	.byte	0xef, 0x39, 0xfa, 0xfe, 0x42, 0x2e, 0xe6, 0x3f, 0x02, 0x20, 0x2a, 0xfa, 0x0b, 0xab, 0xfc, 0x3f
        /*0020*/ 	.byte	0xf9, 0x2c, 0x92, 0x7c, 0xa7, 0x6c, 0x09, 0x40, 0xc9, 0x79, 0x44, 0x3c, 0x64, 0x26, 0x13, 0x40
        /*0030*/ 	.byte	0xca, 0x01, 0xcf, 0x3a, 0x27, 0x51, 0x1a, 0x40, 0x30, 0xcc, 0x2d, 0xf3, 0xe1, 0x0c, 0x21, 0x40
        /*0040*/ 	.byte	0x0d, 0xb7, 0xfc, 0x82, 0x8e, 0x35, 0x25, 0x40
.L_8:


//--------------------- .nv.constant2._Z10build_meshPP7HitablePP6CameraS1_P4vec3S6_iiP17curandStateXORWOWiii --------------------------
	.section	.nv.constant2._Z10build_meshPP7HitablePP6CameraS1_P4vec3S6_iiP17curandStateXORWOWiii,"a",@progbits
	.sectionflags	@""
	.align	4
.nv.constant2._Z10build_meshPP7HitablePP6CameraS1_P4vec3S6_iiP17curandStateXORWOWiii:
        /*0000*/ 	.byte	0x01, 0x00, 0x00, 0x00, 0x00, 0x00, 0x00, 0x00, 0xe0, 0x1f, 0x01, 0x00, 0x00, 0x00, 0x00, 0x00
        /*0010*/ 	.byte	0xc0, 0x1f, 0x01, 0x00, 0x00, 0x00, 0x00, 0x00, 0x50, 0x1e, 0x01, 0x00, 0x00, 0x00, 0x00, 0x00
        /*0020*/ 	.byte	0xb0, 0x3b, 0x01, 0x00, 0x00, 0x00, 0x00, 0x00, 0x90, 0x39, 0x01, 0x00, 0x00, 0x00, 0x00, 0x00
        /*0030*/ 	.byte	0xd0, 0x21, 0x01, 0x00, 0x00, 0x00, 0x00, 0x00, 0x90, 0x20, 0x01, 0x00, 0x00, 0x00, 0x00, 0x00


//--------------------- .nv.constant2._Z6renderP4vec3PP7HitablePP6CameraP17curandStateXORWOWiii --------------------------
	.section	.nv.constant2._Z6renderP4vec3PP7HitablePP6CameraP17curandStateXORWOWiii,"a",@progbits
	.sectionflags	@""
	.align	4
.nv.constant2._Z6renderP4vec3PP7HitablePP6CameraP17curandStateXORWOWiii:
        /*0000*/ 	.byte	0x01, 0x00, 0x00, 0x00, 0x00, 0x00, 0x00, 0x00, 0x80, 0x1e, 0x00, 0x00, 0x00, 0x00, 0x00, 0x00
        /*0010*/ 	.byte	0x60, 0x1e, 0x00, 0x00, 0x00, 0x00, 0x00, 0x00, 0xf0, 0x1c, 0x00, 0x00, 0x00, 0x00, 0x00, 0x00
        /*0020*/ 	.byte	0x50, 0x3a, 0x00, 0x00, 0x00, 0x00, 0x00, 0x00, 0x30, 0x38, 0x00, 0x00, 0x00, 0x00, 0x00, 0x00
        /*0030*/ 	.byte	0x70, 0x20, 0x00, 0x00, 0x00, 0x00, 0x00, 0x00, 0x30, 0x1f, 0x00, 0x00, 0x00, 0x00, 0x00, 0x00


//--------------------- .text._Z10build_meshPP7HitablePP6CameraS1_P4vec3S6_iiP17curandStateXORWOWiii --------------------------
	.section	.text._Z10build_meshPP7HitablePP6CameraS1_P4vec3S6_iiP17curandStateXORWOWiii,"ax",@progbits
	.align	128
        .global         _Z10build_meshPP7HitablePP6CameraS1_P4vec3S6_iiP17curandStateXORWOWiii
        .type           _Z10build_meshPP7HitablePP6CameraS1_P4vec3S6_iiP17curandStateXORWOWiii,@function
        .size           _Z10build_meshPP7HitablePP6CameraS1_P4vec3S6_iiP17curandStateXORWOWiii,(.L_x_487 - _Z10build_meshPP7HitablePP6CameraS1_P4vec3S6_iiP17curandStateXORWOWiii)
        .other          _Z10build_meshPP7HitablePP6CameraS1_P4vec3S6_iiP17curandStateXORWOWiii,@"STO_CUDA_ENTRY STV_DEFAULT"
_Z10build_meshPP7HitablePP6CameraS1_P4vec3S6_iiP17curandStateXORWOWiii:
.text._Z10build_meshPP7HitablePP6CameraS1_P4vec3S6_iiP17curandStateXORWOWiii:
[----:B------:R-:W0:Y:S01]  /*0000*/  LDC R1, c[0x0][0x37c] ;  /* 0x0000df00ff017b82 */ /* 0x000e220000000800 */
[----:B------:R-:W1:Y:S07]  /*0010*/  S2R R0, SR_TID.X ;  /* 0x0000000000007919 */ /* 0x000e6e0000002100 */
[----:B------:R-:W1:Y:S02]  /*0020*/  S2UR UR4, SR_CTAID.X ;  /* 0x00000000000479c3 */ /* 0x000e640000002500 */
[----:B-1----:R-:W-:-:S13]  /*0030*/  LOP3.LUT P0, RZ, R0, UR4, RZ, 0xfc, !PT ;  /* 0x0000000400ff7c12 */ /* 0x002fda000f80fcff */
[----:B------:R-:W-:Y:S05]  /*0040*/  @P0 EXIT ;  /* 0x000000000000094d */ /* 0x000fea0003800000 */
[----:B------:R-:W-:Y:S01]  /*0050*/  MOV R2, 0x8 ;  /* 0x0000000800027802 */ /* 0x000fe20000000f00 */
[----:B------:R-:W-:Y:S02]  /*0060*/  IMAD.MOV.U32 R4, RZ, RZ, 0x10 ;  /* 0x00000010ff047424 */ /* 0x000fe400078e00ff */
[----:B------:R-:W-:Y:S01]  /*0070*/  IMAD.MOV.U32 R5, RZ, RZ, RZ ;  /* 0x000000ffff057224 */ /* 0x000fe200078e00ff */
[----:B------:R1:W2:Y:S06]  /*0080*/  LDC.64 R6, c[0x4][R2] ;  /* 0x0100000002067b82 */ /* 0x0002ac0000000a00 */
[----:B------:R-:W-:-:S07]  /*0090*/  LEPC R20, `(.L_x_0) ;  /* 0x000000001014794e */ /* 0x000fce0000000000 */
[----:B012---:R-:W-:Y:S05]  /*00a0*/  CALL.ABS.NOINC R6 ;  /* 0x0000000006007343 */ /* 0x007fea0003c00000 */
.L_x_0:
[----:B------:R-:W0:Y:S01]  /*00b0*/  LDC.64 R2, c[0x4][R2] ;  /* 0x0100000002027b82 */ /* 0x000e220000000a00 */
[----:B------:R-:W-:Y:S02]  /*00c0*/  IMAD.MOV.U32 R18, RZ, RZ, R4 ;  /* 0x000000ffff127224 */ /* 0x000fe400078e0004 */
[----:B------:R-:W-:Y:S02]  /*00d0*/  IMAD.MOV.U32 R19, RZ, RZ, R5 ;  /* 0x000000ffff137224 */ /* 0x000fe400078e0005 */
[----:B------:R-:W-:Y:S02]  /*00e0*/  IMAD.MOV.U32 R4, RZ, RZ, 0x18 ;  /* 0x00000018ff047424 */ /* 0x000fe400078e00ff */
[----:B------:R-:W-:Y:S01]  /*00f0*/  IMAD.MOV.U32 R5, RZ, RZ, RZ ;  /* 0x000000ffff057224 */ /* 0x000fe200078e00ff */
[----:B------:R-:W1:Y:S06]  /*0100*/  LDC.64 R16, c[0x0][0x358] ;  /* 0x0000d600ff107b82 */ /* 0x000e6c0000000a00 */
[----:B------:R-:W-:-:S07]  /*0110*/  LEPC R20, `(.L_x_1) ;  /* 0x000000001014794e */ /* 0x000fce0000000000 */
[----:B01----:R-:W-:Y:S05]  /*0120*/  CALL.ABS.NOINC R2 ;  /* 0x0000000002007343 */ /* 0x003fea0003c00000 */
.L_x_1:
[----:B------:R-:W0:Y:S01]  /*0130*/  LDC R0, c[0x0][0x3ac] ;  /* 0x0000eb00ff007b82 */ /* 0x000e220000000800 */
[----:B------:R-:W1:Y:S01]  /*0140*/  LDCU.64 UR6, c[0x4][0x58] ;  /* 0x01000b00ff0677ac */ /* 0x000e620008000a00 */
[C---:B------:R-:W-:Y:S01]  /*0150*/  R2UR UR10, R16.reuse ;  /* 0x00000000100a72ca */ /* 0x040fe200000e0000 */
[----:B------:R-:W-:Y:S01]  /*0160*/  IMAD.MOV.U32 R8, RZ, RZ, 0x3ecccccd ;  /* 0x3ecccccdff087424 */ /* 0x000fe200078e00ff */
[C---:B------:R-:W-:Y:S01]  /*0170*/  R2UR UR11, R17.reuse ;  /* 0x00000000110b72ca */ /* 0x040fe200000e0000 */
[----:B------:R-:W2:Y:S01]  /*0180*/  LDCU.64 UR4, c[0x4][0x60] ;  /* 0x01000c00ff0477ac */ /* 0x000ea20008000a00 */
[C---:B------:R-:W-:Y:S01]  /*0190*/  R2UR UR8, R16.reuse ;  /* 0x00000000100872ca */ /* 0x040fe200000e0000 */
[----:B------:R-:W-:Y:S01]  /*01a0*/  IMAD.MOV.U32 R9, RZ, RZ, 0x3f333333 ;  /* 0x3f333333ff097424 */ /* 0x000fe200078e00ff */
[C---:B------:R-:W-:Y:S01]  /*01b0*/  R2UR UR9, R17.reuse ;  /* 0x00000000110972ca */ /* 0x040fe200000e0000 */
[----:B------:R-:W-:Y:S01]  /*01c0*/  IMAD.MOV.U32 R11, RZ, RZ, 0x3f000000 ;  /* 0x3f000000ff0b7424 */ /* 0x000fe200078e00ff */
[----:B------:R-:W-:Y:S01]  /*01d0*/  R2UR UR12, R16 ;  /* 0x00000000100c72ca */ /* 0x000fe200000e0000 */
[----:B------:R-:W-:Y:S01]  /*01e0*/  IMAD.MOV.U32 R22, RZ, RZ, RZ ;  /* 0x000000ffff167224 */ /* 0x000fe200078e00ff */
[----:B------:R-:W-:-:S02]  /*01f0*/  R2UR UR13, R17 ;  /* 0x00000000110d72ca */ /* 0x000fc400000e0000 */
[C---:B------:R-:W-:Y:S02]  /*0200*/  R2UR UR14, R16.reuse ;  /* 0x00000000100e72ca */ /* 0x040fe400000e0000 */
[C---:B------:R-:W-:Y:S01]  /*0210*/  R2UR UR15, R17.reuse ;  /* 0x00000000110f72ca */ /* 0x040fe200000e0000 */
[----:B------:R3:W-:Y:S01]  /*0220*/  ST.E.64 desc[UR10][R4.64+0x8], R8 ;  /* 0x0000080804007985 */ /* 0x0007e2000c101b0a */
[----:B------:R-:W-:Y:S01]  /*0230*/  R2UR UR16, R16 ;  /* 0x00000000101072ca */ /* 0x000fe200000e0000 */
[----:B-1----:R-:W-:Y:S01]  /*0240*/  UIADD3 UR6, UP0, UPT, UR6, 0x10, URZ ;  /* 0x0000001006067890 */ /* 0x002fe2000ff1e0ff */
[----:B------:R-:W-:Y:S01]  /*0250*/  R2UR UR17, R17 ;  /* 0x00000000111172ca */ /* 0x000fe200000e0000 */
[----:B--2---:R-:W-:Y:S01]  /*0260*/  UIADD3 UR4, UP1, UPT, UR4, 0x10, URZ ;  /* 0x0000001004047890 */ /* 0x004fe2000ff3e0ff */
[----:B0-----:R-:W-:Y:S01]  /*0270*/  ISETP.GE.AND P0, PT, R0, 0x1, PT ;  /* 0x000000010000780c */ /* 0x001fe20003f06270 */
[----:B------:R-:W-:Y:S02]  /*0280*/  UIADD3.X UR7, UPT, UPT, URZ, UR7, URZ, UP0, !UPT ;  /* 0x00000007ff077290 */ /* 0x000fe400087fe4ff */
[----:B------:R-:W-:Y:S01]  /*0290*/  IMAD.U32 R2, RZ, RZ, UR6 ;  /* 0x00000006ff027e24 */ /* 0x000fe2000f8e00ff */
[----:B------:R-:W-:Y:S01]  /*02a0*/  UIADD3.X UR5, UPT, UPT, URZ, UR5, URZ, UP1, !UPT ;  /* 0x00000005ff057290 */ /* 0x000fe20008ffe4ff */
[----:B------:R3:W-:Y:S01]  /*02b0*/  ST.E desc[UR12][R4.64+0x10], R11 ;  /* 0x0000100b04007985 */ /* 0x0007e2000c10190c */
[----:B------:R-:W-:-:S02]  /*02c0*/  IMAD.U32 R6, RZ, RZ, UR4 ;  /* 0x00000004ff067e24 */ /* 0x000fc4000f8e00ff */
[----:B------:R-:W-:Y:S02]  /*02d0*/  IMAD.U32 R3, RZ, RZ, UR7 ;  /* 0x00000007ff037e24 */ /* 0x000fe4000f8e00ff */
[----:B------:R-:W-:-:S03]  /*02e0*/  IMAD.U32 R7, RZ, RZ, UR5 ;  /* 0x00000005ff077e24 */ /* 0x000fc6000f8e00ff */
[----:B------:R3:W-:Y:S04]  /*02f0*/  ST.E.64 desc[UR8][R4.64], R2 ;  /* 0x0000000204007985 */ /* 0x0007e8000c101b08 */
[----:B------:R3:W-:Y:S04]  /*0300*/  ST.E.64 desc[UR16][R18.64+0x8], R4 ;  /* 0x0000080412007985 */ /* 0x0007e8000c101b10 */
[----:B------:R3:W-:Y:S01]  /*0310*/  ST.E.64 desc[UR14][R18.64], R6 ;  /* 0x0000000612007985 */ /* 0x0007e2000c101b0e */
[----:B------:R-:W-:Y:S05]  /*0320*/  @!P0 BRA `(.L_x_2) ;  /* 0x0000001c00b48947 */ /* 0x000fea0003800000 */
[C---:B------:R-:W-:Y:S01]  /*0330*/  ISETP.GE.U32.AND P0, PT, R0.reuse, 0x4, PT ;  /* 0x000000040000780c */ /* 0x040fe20003f06070 */
[----:B------:R-:W-:Y:S01]  /*0340*/  IMAD.MOV.U32 R24, RZ, RZ, RZ ;  /* 0x000000ffff187224 */ /* 0x000fe200078e00ff */
[----:B------:R-:W-:-:S11]  /*0350*/  LOP3.LUT R38, R0, 0x3, RZ, 0xc0, !PT ;  /* 0x0000000300267812 */ /* 0x000fd600078ec0ff */
[----:B------:R-:W-:Y:S05]  /*0360*/  @!P0 BRA `(.L_x_3) ;  /* 0x00000010001c8947 */ /* 0x000fea0003800000 */
[----:B------:R-:W0:Y:S01]  /*0370*/  LDCU.64 UR6, c[0x0][0x3a0] ;  /* 0x00007400ff0677ac */ /* 0x000e220008000a00 */
[----:B------:R-:W-:Y:S01]  /*0380*/  LOP3.LUT R24, R0, 0x7ffffffc, RZ, 0xc0, !PT ;  /* 0x7ffffffc00187812 */ /* 0x000fe200078ec0ff */
[----:B------:R-:W-:Y:S01]  /*0390*/  BSSY.RECONVERGENT B6, `(.L_x_3) ;  /* 0x0000104000067945 */ /* 0x000fe20003800200 */
[----:B------:R-:W1:Y:S03]  /*03a0*/  LDCU.64 UR4, c[0x0][0x390] ;  /* 0x00007200ff0477ac */ /* 0x000e660008000a00 */
[----:B------:R-:W-:Y:S01]  /*03b0*/  IMAD.MOV R25, RZ, RZ, -R24 ;  /* 0x000000ffff197224 */ /* 0x000fe200078e0a18 */
[----:B0-----:R-:W-:Y:S02]  /*03c0*/  UIADD3 UR6, UP0, UPT, UR6, 0x18, URZ ;  /* 0x0000001806067890 */ /* 0x001fe4000ff1e0ff */
[----:B-1----:R-:W-:Y:S02]  /*03d0*/  UIADD3 UR4, UP1, UPT, UR4, 0x10, URZ ;  /* 0x0000001004047890 */ /* 0x002fe4000ff3e0ff */
[----:B------:R-:W-:-:S02]  /*03e0*/  UIADD3.X UR7, UPT, UPT, URZ, UR7, URZ, UP0, !UPT ;  /* 0x00000007ff077290 */ /* 0x000fc400087fe4ff */
[----:B------:R-:W-:Y:S01]  /*03f0*/  IMAD.U32 R22, RZ, RZ, UR6 ;  /* 0x00000006ff167e24 */ /* 0x000fe2000f8e00ff */
[----:B------:R-:W-:Y:S01]  /*0400*/  UIADD3.X UR5, UPT, UPT, URZ, UR5, URZ, UP1, !UPT ;  /* 0x00000005ff057290 */ /* 0x000fe20008ffe4ff */
[----:B------:R-:W-:Y:S02]  /*0410*/  IMAD.U32 R14, RZ, RZ, UR4 ;  /* 0x00000004ff0e7e24 */ /* 0x000fe4000f8e00ff */
[----:B------:R-:W-:-:S03]  /*0420*/  IMAD.U32 R23, RZ, RZ, UR7 ;  /* 0x00000007ff177e24 */ /* 0x000fc6000f8e00ff */
[----:B------:R-:W-:-:S07]  /*0430*/  IMAD.U32 R15, RZ, RZ, UR5 ;  /* 0x00000005ff0f7e24 */ /* 0x000fce000f8e00ff */
.L_x_8:
[C---:B------:R-:W-:Y:S01]  /*0440*/  R2UR UR8, R16.reuse ;  /* 0x00000000100872ca */ /* 0x040fe200000e0000 */
[----:B0--3--:R-:W0:Y:S01]  /*0450*/  LDC.64 R10, c[0x0][0x398] ;  /* 0x0000e600ff0a7b82 */ /* 0x009e220000000a00 */
[C---:B------:R-:W-:Y:S02]  /*0460*/  R2UR UR9, R17.reuse ;  /* 0x00000000110972ca */ /* 0x040fe400000e0000 */
[C---:B------:R-:W-:Y:S02]  /*0470*/  R2UR UR6, R16.reuse ;  /* 0x00000000100672ca */ /* 0x040fe400000e0000 */
[C---:B------:R-:W-:Y:S02]  /*0480*/  R2UR UR7, R17.reuse ;  /* 0x00000000110772ca */ /* 0x040fe400000e0000 */
[----:B------:R-:W-:Y:S02]  /*0490*/  R2UR UR4, R16 ;  /* 0x00000000100472ca */ /* 0x000fe400000e0000 */
[----:B------:R-:W-:-:S05]  /*04a0*/  R2UR UR5, R17 ;  /* 0x00000000110572ca */ /* 0x000fca00000e0000 */
[----:B------:R-:W2:Y:S04]  /*04b0*/  LDG.E R3, desc[UR8][R22.64+-0x10] ;  /* 0xfffff00816037981 */ /* 0x000ea8000c1e1900 */
[----:B------:R-:W3:Y:S04]  /*04c0*/  LDG.E R2, desc[UR6][R22.64+-0x14] ;  /* 0xffffec0616027981 */ /* 0x000ee8000c1e1900 */
[----:B------:R-:W4:Y:S01]  /*04d0*/  LDG.E R0, desc[UR4][R22.64+-0x18] ;  /* 0xffffe80416007981 */ /* 0x000f22000c1e1900 */
[----:B------:R-:W-:Y:S02]  /*04e0*/  R2UR UR10, R16 ;  /* 0x00000000100a72ca */ /* 0x000fe400000e0000 */
[----:B------:R-:W-:-:S02]  /*04f0*/  R2UR UR11, R17 ;  /* 0x00000000110b72ca */ /* 0x000fc400000e0000 */
[C---:B------:R-:W-:Y:S02]  /*0500*/  R2UR UR12, R16.reuse ;  /* 0x00000000100c72ca */ /* 0x040fe400000e0000 */
[C---:B------:R-:W-:Y:S02]  /*0510*/  R2UR UR13, R17.reuse ;  /* 0x00000000110d72ca */ /* 0x040fe400000e0000 */
[C---:B------:R-:W-:Y:S02]  /*0520*/  R2UR UR14, R16.reuse ;  /* 0x00000000100e72ca */ /* 0x040fe400000e0000 */
[C---:B------:R-:W-:Y:S02]  /*0530*/  R2UR UR15, R17.reuse ;  /* 0x00000000110f72ca */ /* 0x040fe400000e0000 */
[----:B------:R-:W-:Y:S02]  /*0540*/  R2UR UR16, R16 ;  /* 0x00000000101072ca */ /* 0x000fe400000e0000 */
[----:B------:R-:W-:-:S02]  /*0550*/  R2UR UR17, R17 ;  /* 0x00000000111172ca */ /* 0x000fc400000e0000 */
[C---:B------:R-:W-:Y:S02]  /*0560*/  R2UR UR18, R16.reuse ;  /* 0x00000000101272ca */ /* 0x040fe400000e0000 */
[C---:B------:R-:W-:Y:S02]  /*0570*/  R2UR UR19, R17.reuse ;  /* 0x00000000111372ca */ /* 0x040fe400000e0000 */
[----:B------:R-:W-:Y:S02]  /*0580*/  R2UR UR20, R16 ;  /* 0x00000000101472ca */ /* 0x000fe400000e0000 */
[----:B------:R-:W-:Y:S01]  /*0590*/  R2UR UR21, R17 ;  /* 0x00000000111572ca */ /* 0x000fe200000e0000 */
[----:B--2---:R-:W0:Y:S08]  /*05a0*/  F2I.TRUNC.NTZ R3, R3 ;  /* 0x0000000300037305 */ /* 0x004e30000020f100 */
[----:B---3--:R-:W1:Y:S01]  /*05b0*/  F2I.TRUNC.NTZ R9, R2 ;  /* 0x0000000200097305 */ /* 0x008e62000020f100 */
[----:B0-----:R-:W-:-:S07]  /*05c0*/  IMAD.WIDE R6, R3, 0xc, R10 ;  /* 0x0000000c03067825 */ /* 0x001fce00078e020a */
[----:B----4-:R-:W0:Y:S01]  /*05d0*/  F2I.TRUNC.NTZ R5, R0 ;  /* 0x0000000000057305 */ /* 0x010e22000020f100 */
[----:B------:R2:W5:Y:S01]  /*05e0*/  LDG.E R29, desc[UR4][R6.64] ;  /* 0x00000004061d7981 */ /* 0x000562000c1e1900 */
[----:B-1----:R-:W-:-:S03]  /*05f0*/  IMAD.WIDE R8, R9, 0xc, R10 ;  /* 0x0000000c09087825 */ /* 0x002fc600078e020a */
[----:B------:R2:W5:Y:S04]  /*0600*/  LDG.E R30, desc[UR6][R6.64+0x4] ;  /* 0x00000406061e7981 */ /* 0x000568000c1e1900 */
[----:B------:R2:W5:Y:S01]  /*0610*/  LDG.E R31, desc[UR8][R6.64+0x8] ;  /* 0x00000808061f7981 */ /* 0x000562000c1e1900 */
[----:B0-----:R-:W-:-:S03]  /*0620*/  IMAD.WIDE R10, R5, 0xc, R10 ;  /* 0x0000000c050a7825 */ /* 0x001fc600078e020a */
[----:B------:R2:W5:Y:S04]  /*0630*/  LDG.E R32, desc[UR10][R8.64] ;  /* 0x0000000a08207981 */ /* 0x000568000c1e1900 */
[----:B------:R2:W5:Y:S04]  /*0640*/  LDG.E R33, desc[UR12][R8.64+0x4] ;  /* 0x0000040c08217981 */ /* 0x000568000c1e1900 */
[----:B------:R2:W5:Y:S04]  /*0650*/  LDG.E R34, desc[UR14][R8.64+0x8] ;  /* 0x0000080e08227981 */ /* 0x000568000c1e1900 */
[----:B------:R2:W5:Y:S04]  /*0660*/  LDG.E R35, desc[UR16][R10.64] ;  /* 0x000000100a237981 */ /* 0x000568000c1e1900 */
[----:B------:R2:W5:Y:S04]  /*0670*/  LDG.E R36, desc[UR18][R10.64+0x4] ;  /* 0x000004120a247981 */ /* 0x000568000c1e1900 */
[----:B------:R2:W5:Y:S01]  /*0680*/  LDG.E R37, desc[UR20][R10.64+0x8] ;  /* 0x000008140a257981 */ /* 0x000562000c1e1900 */
[----:B------:R-:W-:-:S04]  /*0690*/  MOV R2, 0x8 ;  /* 0x0000000800027802 */ /* 0x000fc80000000f00 */
[----:B------:R2:W0:Y:S01]  /*06a0*/  LDC.64 R12, c[0x4][R2] ;  /* 0x01000000020c7b82 */ /* 0x0004220000000a00 */
[----:B------:R-:W-:Y:S02]  /*06b0*/  IMAD.MOV.U32 R4, RZ, RZ, 0x40 ;  /* 0x00000040ff047424 */ /* 0x000fe400078e00ff */
[----:B------:R-:W-:Y:S02]  /*06c0*/  IMAD.MOV.U32 R5, RZ, RZ, RZ ;  /* 0x000000ffff057224 */ /* 0x000fe400078e00ff */
[----:B------:R-:W-:Y:S02]  /*06d0*/  IMAD.MOV.U32 R26, RZ, RZ, R14 ;  /* 0x000000ffff1a7224 */ /* 0x000fe400078e000e */
[----:B------:R-:W-:-:S07]  /*06e0*/  IMAD.MOV.U32 R27, RZ, RZ, R15 ;  /* 0x000000ffff1b7224 */ /* 0x000fce00078e000f */
[----:B------:R-:W-:-:S07]  /*06f0*/  LEPC R20, `(.L_x_4) ;  /* 0x000000001014794e */ /* 0x000fce0000000000 */
[----:B0-2--5:R-:W-:Y:S05]  /*0700*/  CALL.ABS.NOINC R12 ;  /* 0x000000000c007343 */ /* 0x025fea0003c00000 */
.L_x_4:
[----:B------:R-:W0:Y:S01]  /*0710*/  LDCU.64 UR4, c[0x4][0x68] ;  /* 0x01000d00ff0477ac */ /* 0x000e220008000a00 */
[C---:B------:R-:W-:Y:S01]  /*0720*/  R2UR UR6, R16.reuse ;  /* 0x00000000100672ca */ /* 0x040fe200000e0000 */
[----:B------:R-:W-:Y:S01]  /*0730*/  IMAD.MOV.U32 R28, RZ, RZ, 0x358637bd ;  /* 0x358637bdff1c7424 */ /* 0x000fe200078e00ff */
[C---:B------:R-:W-:Y:S01]  /*0740*/  R2UR UR7, R17.reuse ;  /* 0x00000000110772ca */ /* 0x040fe200000e0000 */
[----:B------:R-:W-:Y:S01]  /*0750*/  IMAD.MOV.U32 R8, RZ, RZ, 0x1 ;  /* 0x00000001ff087424 */ /* 0x000fe200078e00ff */
[C---:B------:R-:W-:Y:S01]  /*0760*/  R2UR UR8, R16.reuse ;  /* 0x00000000100872ca */ /* 0x040fe200000e0000 */
[----:B------:R-:W1:Y:S01]  /*0770*/  LDC.64 R10, c[0x0][0x398] ;  /* 0x0000e600ff0a7b82 */ /* 0x000e620000000a00 */
[C---:B------:R-:W-:Y:S02]  /*0780*/  R2UR UR9, R17.reuse ;  /* 0x00000000110972ca */ /* 0x040fe400000e0000 */
[----:B------:R-:W-:Y:S02]  /*0790*/  R2UR UR10, R16 ;  /* 0x00000000100a72ca */ /* 0x000fe400000e0000 */
[----:B------:R-:W-:-:S02]  /*07a0*/  R2UR UR11, R17 ;  /* 0x00000000110b72ca */ /* 0x000fc400000e0000 */
[C---:B------:R-:W-:Y:S02]  /*07b0*/  R2UR UR14, R16.reuse ;  /* 0x00000000100e72ca */ /* 0x040fe400000e0000 */
[C---:B------:R-:W-:Y:S01]  /*07c0*/  R2UR UR15, R17.reuse ;  /* 0x00000000110f72ca */ /* 0x040fe200000e0000 */
[----:B------:R2:W-:Y:S01]  /*07d0*/  ST.E.64 desc[UR6][R4.64+0x8], R28 ;  /* 0x0000081c04007985 */ /* 0x0005e2000c101b06 */
[C---:B------:R-:W-:Y:S01]  /*07e0*/  R2UR UR12, R16.reuse ;  /* 0x00000000100c72ca */ /* 0x040fe200000e0000 */
[----:B0-----:R-:W-:Y:S01]  /*07f0*/  UIADD3 UR4, UP0, UPT, UR4, 0x10, URZ ;  /* 0x0000001004047890 */ /* 0x001fe2000ff1e0ff */
[C---:B------:R-:W-:Y:S01]  /*0800*/  R2UR UR13, R17.reuse ;  /* 0x00000000110d72ca */ /* 0x040fe200000e0000 */
[----:B------:R-:W-:Y:S01]  /*0810*/  ST.E.64 desc[UR8][R4.64+0x10], R30 ;  /* 0x0000101e04007985 */ /* 0x000fe2000c101b08 */
[C---:B------:R-:W-:Y:S01]  /*0820*/  R2UR UR16, R16.reuse ;  /* 0x00000000101072ca */ /* 0x040fe200000e0000 */
[----:B------:R-:W-:Y:S01]  /*0830*/  UIADD3.X UR5, UPT, UPT, URZ, UR5, URZ, UP0, !UPT ;  /* 0x00000005ff057290 */ /* 0x000fe200087fe4ff */
[----:B------:R-:W-:Y:S01]  /*0840*/  R2UR UR17, R17 ;  /* 0x00000000111172ca */ /* 0x000fe200000e0000 */
[----:B------:R-:W-:Y:S01]  /*0850*/  ST.E.64 desc[UR10][R4.64+0x18], R32 ;  /* 0x0000182004007985 */ /* 0x000fe2000c101b0a */
[----:B------:R-:W-:-:S02]  /*0860*/  R2UR UR22, R16 ;  /* 0x00000000101672ca */ /* 0x000fc400000e0000 */
[C---:B------:R-:W-:Y:S01]  /*0870*/  R2UR UR23, R17.reuse ;  /* 0x00000000111772ca */ /* 0x040fe200000e0000 */
[----:B------:R-:W-:Y:S01]  /*0880*/  ST.E.64 desc[UR8][R4.64+0x20], R34 ;  /* 0x0000202204007985 */ /* 0x000fe2000c101b08 */
[C---:B------:R-:W-:Y:S01]  /*0890*/  R2UR UR20, R16.reuse ;  /* 0x00000000101472ca */ /* 0x040fe200000e0000 */
[----:B--2---:R-:W-:Y:S01]  /*08a0*/  IMAD.U32 R28, RZ, RZ, UR4 ;  /* 0x00000004ff1c7e24 */ /* 0x004fe2000f8e00ff */
[C---:B------:R-:W-:Y:S01]  /*08b0*/  R2UR UR21, R17.reuse ;  /* 0x00000000111572ca */ /* 0x040fe200000e0000 */
[----:B------:R-:W-:Y:S01]  /*08c0*/  IMAD.U32 R29, RZ, RZ, UR5 ;  /* 0x00000005ff1d7e24 */ /* 0x000fe2000f8e00ff */
[----:B------:R-:W-:Y:S01]  /*08d0*/  R2UR UR18, R16 ;  /* 0x00000000101272ca */ /* 0x000fe200000e0000 */
[----:B------:R-:W-:Y:S01]  /*08e0*/  ST.E.64 desc[UR10][R4.64+0x28], R36 ;  /* 0x0000282404007985 */ /* 0x000fe2000c101b0a */
[----:B------:R-:W-:-:S03]  /*08f0*/  R2UR UR19, R17 ;  /* 0x00000000111372ca */ /* 0x000fc600000e0000 */
[----:B------:R0:W-:Y:S04]  /*0900*/  ST.E.U8 desc[UR14][R4.64+0x30], R8 ;  /* 0x0000300804007985 */ /* 0x0001e8000c10110e */
[----:B------:R-:W-:Y:S04]  /*0910*/  ST.E.64 desc[UR12][R4.64+0x38], R18 ;  /* 0x0000381204007985 */ /* 0x000fe8000c101b0c */
[----:B------:R-:W-:Y:S04]  /*0920*/  ST.E.64 desc[UR6][R4.64], R28 ;  /* 0x0000001c04007985 */ /* 0x000fe8000c101b06 */
[----:B------:R2:W-:Y:S04]  /*0930*/  STG.E.64 desc[UR16][R26.64+-0x10], R4 ;  /* 0xfffff0041a007986 */ /* 0x0005e8000c101b10 */
[----:B------:R-:W3:Y:S04]  /*0940*/  LDG.E R6, desc[UR22][R22.64+-0x4] ;  /* 0xfffffc1616067981 */ /* 0x000ee8000c1e1900 */
[----:B------:R-:W4:Y:S04]  /*0950*/  LDG.E R3, desc[UR20][R22.64+-0x8] ;  /* 0xfffff81416037981 */ /* 0x000f28000c1e1900 */
[----:B------:R-:W2:Y:S01]  /*0960*/  LDG.E R0, desc[UR18][R22.64+-0xc] ;  /* 0xfffff41216007981 */ /* 0x000ea2000c1e1900 */
[----:B------:R-:W-:-:S02]  /*0970*/  R2UR UR4, R16 ;  /* 0x00000000100472ca */ /* 0x000fc400000e0000 */
[----:B------:R-:W-:Y:S01]  /*0980*/  R2UR UR5, R17 ;  /* 0x00000000110572ca */ /* 0x000fe200000e0000 */
[----:B---3--:R-:W1:Y:S08]  /*0990*/  F2I.TRUNC.NTZ R7, R6 ;  /* 0x0000000600077305 */ /* 0x008e70000020f100 */
[----:B----4-:R-:W0:Y:S01]  /*09a0*/  F2I.TRUNC.NTZ R3, R3 ;  /* 0x0000000300037305 */ /* 0x010e22000020f100 */
[----:B-1----:R-:W-:-:S07]  /*09b0*/  IMAD.WIDE R6, R7, 0xc, R10 ;  /* 0x0000000c07067825 */ /* 0x002fce00078e020a */
[----:B--2---:R-:W1:Y:S01]  /*09c0*/  F2I.TRUNC.NTZ R13, R0 ;  /* 0x00000000000d7305 */ /* 0x004e62000020f100 */
[----:B------:R2:W5:Y:S01]  /*09d0*/  LDG.E R41, desc[UR4][R6.64] ;  /* 0x0000000406297981 */ /* 0x000562000c1e1900 */
[----:B0-----:R-:W-:-:S03]  /*09e0*/  IMAD.WIDE R8, R3, 0xc, R10 ;  /* 0x0000000c03087825 */ /* 0x001fc600078e020a */
[----:B------:R2:W5:Y:S04]  /*09f0*/  LDG.E R30, desc[UR6][R6.64+0x4] ;  /* 0x00000406061e7981 */ /* 0x000568000c1e1900 */
[----:B------:R2:W5:Y:S01]  /*0a00*/  LDG.E R31, desc[UR8][R6.64+0x8] ;  /* 0x00000808061f7981 */ /* 0x000562000c1e1900 */
[----:B-1----:R-:W-:-:S03]  /*0a10*/  IMAD.WIDE R10, R13, 0xc, R10 ;  /* 0x0000000c0d0a7825 */ /* 0x002fc600078e020a */
[----:B------:R2:W5:Y:S04]  /*0a20*/  LDG.E R32, desc[UR10][R8.64] ;  /* 0x0000000a08207981 */ /* 0x000568000c1e1900 */
[----:B------:R2:W5:Y:S04]  /*0a30*/  LDG.E R33, desc[UR12][R8.64+0x4] ;  /* 0x0000040c08217981 */ /* 0x000568000c1e1900 */
[----:B------:R2:W5:Y:S04]  /*0a40*/  LDG.E R34, desc[UR14][R8.64+0x8] ;  /* 0x0000080e08227981 */ /* 0x000568000c1e1900 */
[----:B------:R2:W5:Y:S04]  /*0a50*/  LDG.E R35, desc[UR16][R10.64] ;  /* 0x000000100a237981 */ /* 0x000568000c1e1900 */
[----:B------:R2:W5:Y:S04]  /*0a60*/  LDG.E R36, desc[UR18][R10.64+0x4] ;  /* 0x000004120a247981 */ /* 0x000568000c1e1900 */
[----:B------:R2:W5:Y:S01]  /*0a70*/  LDG.E R37, desc[UR20][R10.64+0x8] ;  /* 0x000008140a257981 */ /* 0x000562000c1e1900 */
[----:B------:R2:W0:Y:S01]  /*0a80*/  LDC.64 R12, c[0x4][R2] ;  /* 0x01000000020c7b82 */ /* 0x0004220000000a00 */
[----:B------:R-:W-:-:S02]  /*0a90*/  IMAD.MOV.U32 R4, RZ, RZ, 0x40 ;  /* 0x00000040ff047424 */ /* 0x000fc400078e00ff */
[----:B------:R-:W-:-:S07]  /*0aa0*/  IMAD.MOV.U32 R5, RZ, RZ, RZ ;  /* 0x000000ffff057224 */ /* 0x000fce00078e00ff */
[----:B------:R-:W-:-:S07]  /*0ab0*/  LEPC R20, `(.L_x_5) ;  /* 0x000000001014794e */ /* 0x000fce0000000000 */
[----:B0-2--5:R-:W-:Y:S05]  /*0ac0*/  CALL.ABS.NOINC R12 ;  /* 0x000000000c007343 */ /* 0x025fea0003c00000 */
.L_x_5:
[C---:B------:R-:W-:Y:S01]  /*0ad0*/  R2UR UR4, R16.reuse ;  /* 0x00000000100472ca */ /* 0x040fe200000e0000 */
[----:B------:R-:W-:Y:S01]  /*0ae0*/  IMAD.MOV.U32 R40, RZ, RZ, 0x358637bd ;  /* 0x358637bdff287424 */ /* 0x000fe200078e00ff */
[C---:B------:R-:W-:Y:S01]  /*0af0*/  R2UR UR5, R17.reuse ;  /* 0x00000000110572ca */ /* 0x040fe200000e0000 */
[----:B------:R-:W-:Y:S01]  /*0b00*/  IMAD.MOV.U32 R8, RZ, RZ, 0x1 ;  /* 0x00000001ff087424 */ /* 0x000fe200078e00ff */
[C---:B------:R-:W-:Y:S01]  /*0b10*/  R2UR UR6, R16.reuse ;  /* 0x00000000100672ca */ /* 0x040fe200000e0000 */
[----:B------:R-:W0:Y:S01]  /*0b20*/  LDC.64 R10, c[0x0][0x398] ;  /* 0x0000e600ff0a7b82 */ /* 0x000e220000000a00 */
[C---:B------:R-:W-:Y:S02]  /*0b30*/  R2UR UR7, R17.reuse ;  /* 0x00000000110772ca */ /* 0x040fe400000e0000 */
[----:B------:R-:W-:Y:S02]  /*0b40*/  R2UR UR8, R16 ;  /* 0x00000000100872ca */ /* 0x000fe400000e0000 */
[----:B------:R-:W-:-:S02]  /*0b50*/  R2UR UR9, R17 ;  /* 0x00000000110972ca */ /* 0x000fc400000e0000 */
[C---:B------:R-:W-:Y:S02]  /*0b60*/  R2UR UR10, R16.reuse ;  /* 0x00000000100a72ca */ /* 0x040fe400000e0000 */
[C---:B------:R-:W-:Y:S01]  /*0b70*/  R2UR UR11, R17.reuse ;  /* 0x00000000110b72ca */ /* 0x040fe200000e0000 */
[----:B------:R1:W-:Y:S01]  /*0b80*/  ST.E.64 desc[UR4][R4.64+0x8], R40 ;  /* 0x0000082804007985 */ /* 0x0003e2000c101b04 */
[C---:B------:R-:W-:Y:S02]  /*0b90*/  R2UR UR14, R16.reuse ;  /* 0x00000000100e72ca */ /* 0x040fe400000e0000 */
[C---:B------:R-:W-:Y:S01]  /*0ba0*/  R2UR UR15, R17.reuse ;  /* 0x00000000110f72ca */ /* 0x040fe200000e0000 */
[----:B------:R-:W-:Y:S01]  /*0bb0*/  ST.E.64 desc[UR6][R4.64+0x10], R30 ;  /* 0x0000101e04007985 */ /* 0x000fe2000c101b06 */
[C---:B------:R-:W-:Y:S02]  /*0bc0*/  R2UR UR12, R16.reuse ;  /* 0x00000000100c72ca */ /* 0x040fe400000e0000 */
[----:B------:R-:W-:Y:S01]  /*0bd0*/  R2UR UR13, R17 ;  /* 0x00000000110d72ca */ /* 0x000fe200000e0000 */
[----:B------:R-:W-:Y:S01]  /*0be0*/  ST.E.64 desc[UR6][R4.64+0x18], R32 ;  /* 0x0000182004007985 */ /* 0x000fe2000c101b06 */
[----:B------:R-:W-:-:S02]  /*0bf0*/  R2UR UR16, R16 ;  /* 0x00000000101072ca */ /* 0x000fc400000e0000 */
[C---:B------:R-:W-:Y:S01]  /*0c00*/  R2UR UR17, R17.reuse ;  /* 0x00000000111172ca */ /* 0x040fe200000e0000 */
[----:B------:R-:W-:Y:S01]  /*0c10*/  ST.E.64 desc[UR8][R4.64+0x20], R34 ;  /* 0x0000202204007985 */ /* 0x000fe2000c101b08 */
[C---:B------:R-:W-:Y:S02]  /*0c20*/  R2UR UR22, R16.reuse ;  /* 0x00000000101672ca */ /* 0x040fe400000e0000 */
[C---:B------:R-:W-:Y:S01]  /*0c30*/  R2UR UR23, R17.reuse ;  /* 0x00000000111772ca */ /* 0x040fe200000e0000 */
[----:B------:R-:W-:Y:S01]  /*0c40*/  ST.E.64 desc[UR10][R4.64+0x28], R36 ;  /* 0x0000282404007985 */ /* 0x000fe2000c101b0a */
[C---:B------:R-:W-:Y:S02]  /*0c50*/  R2UR UR20, R16.reuse ;  /* 0x00000000101472ca */ /* 0x040fe400000e0000 */
[----:B------:R-:W-:Y:S01]  /*0c60*/  R2UR UR21, R17 ;  /* 0x00000000111572ca */ /* 0x000fe200000e0000 */
[----:B------:R2:W-:Y:S01]  /*0c70*/  ST.E.U8 desc[UR14][R4.64+0x30], R8 ;  /* 0x0000300804007985 */ /* 0x0005e2000c10110e */
[----:B------:R-:W-:-:S02]  /*0c80*/  R2UR UR18, R16 ;  /* 0x00000000101272ca */ /* 0x000fc400000e0000 */
[----:B------:R-:W-:Y:S01]  /*0c90*/  R2UR UR19, R17 ;  /* 0x00000000111372ca */ /* 0x000fe200000e0000 */
[----:B------:R-:W-:Y:S04]  /*0ca0*/  ST.E.64 desc[UR4][R4.64], R28 ;  /* 0x0000001c04007985 */ /* 0x000fe8000c101b04 */
[----:B------:R-:W-:Y:S04]  /*0cb0*/  ST.E.64 desc[UR12][R4.64+0x38], R18 ;  /* 0x0000381204007985 */ /* 0x000fe8000c101b0c */
[----:B------:R3:W-:Y:S04]  /*0cc0*/  STG.E.64 desc[UR16][R26.64+-0x8], R4 ;  /* 0xfffff8041a007986 */ /* 0x0007e8000c101b10 */
[----:B------:R-:W4:Y:S04]  /*0cd0*/  LDG.E R6, desc[UR22][R22.64+0x8] ;  /* 0x0000081616067981 */ /* 0x000f28000c1e1900 */
[----:B------:R-:W2:Y:S04]  /*0ce0*/  LDG.E R3, desc[UR20][R22.64+0x4] ;  /* 0x0000041416037981 */ /* 0x000ea8000c1e1900 */
[----:B------:R-:W3:Y:S01]  /*0cf0*/  LDG.E R0, desc[UR18][R22.64] ;  /* 0x0000001216007981 */ /* 0x000ee2000c1e1900 */
[----:B----4-:R-:W0:Y:S08]  /*0d00*/  F2I.TRUNC.NTZ R7, R6 ;  /* 0x0000000600077305 */ /* 0x010e30000020f100 */
[----:B--2---:R-:W2:Y:S01]  /*0d10*/  F2I.TRUNC.NTZ R3, R3 ;  /* 0x0000000300037305 */ /* 0x004ea2000020f100 */
[----:B0-----:R-:W-:-:S07]  /*0d20*/  IMAD.WIDE R6, R7, 0xc, R10 ;  /* 0x0000000c07067825 */ /* 0x001fce00078e020a */
[----:B---3--:R-:W0:Y:S01]  /*0d30*/  F2I.TRUNC.NTZ R13, R0 ;  /* 0x00000000000d7305 */ /* 0x008e22000020f100 */
[----:B-1----:R1:W5:Y:S01]  /*0d40*/  LDG.E R41, desc[UR4][R6.64] ;  /* 0x0000000406297981 */ /* 0x002362000c1e1900 */
[----:B--2---:R-:W-:-:S03]  /*0d50*/  IMAD.WIDE R8, R3, 0xc, R10 ;  /* 0x0000000c03087825 */ /* 0x004fc600078e020a */
        /* <DEDUP_REMOVED lines=13> */
[----:B01---5:R-:W-:Y:S05]  /*0e30*/  CALL.ABS.NOINC R12 ;  /* 0x000000000c007343 */ /* 0x023fea0003c00000 */
.L_x_6:
        /* <DEDUP_REMOVED lines=50> */
[----:B------:R-:W0:Y:S01]  /*1160*/  LDC.64 R2, c[0x4][R2] ;  /* 0x0100000002027b82 */ /* 0x000e220000000a00 */
[----:B------:R-:W-:-:S02]  /*1170*/  IMAD.MOV.U32 R4, RZ, RZ, 0x40 ;  /* 0x00000040ff047424 */ /* 0x000fc400078e00ff */
[----:B------:R-:W-:-:S07]  /*1180*/  IMAD.MOV.U32 R5, RZ, RZ, RZ ;  /* 0x000000ffff057224 */ /* 0x000fce00078e00ff */
[----:B------:R-:W-:-:S07]  /*1190*/  LEPC R20, `(.L_x_7) ;  /* 0x000000001014794e */ /* 0x000fce0000000000 */
[----:B01---5:R-:W-:Y:S05]  /*11a0*/  CALL.ABS.NOINC R2 ;  /* 0x0000000002007343 */ /* 0x023fea0003c00000 */
.L_x_7:
[----:B------:R-:W-:Y:S01]  /*11b0*/  VIADD R25, R25, 0x4 ;  /* 0x0000000419197836 */ /* 0x000fe20000000000 */
[C---:B------:R-:W-:Y:S01]  /*11c0*/  R2UR UR4, R16.reuse ;  /* 0x00000000100472ca */ /* 0x040fe200000e0000 */
[----:B------:R-:W-:Y:S01]  /*11d0*/  IMAD.MOV.U32 R40, RZ, RZ, 0x358637bd ;  /* 0x358637bdff287424 */ /* 0x000fe200078e00ff */
[C---:B------:R-:W-:Y:S01]  /*11e0*/  R2UR UR5, R17.reuse ;  /* 0x00000000110572ca */ /* 0x040fe200000e0000 */
[----:B------:R-:W-:Y:S01]  /*11f0*/  IMAD.MOV.U32 R2, RZ, RZ, 0x1 ;  /* 0x00000001ff027424 */ /* 0x000fe200078e00ff */
[C---:B------:R-:W-:Y:S02]  /*1200*/  R2UR UR6, R16.reuse ;  /* 0x00000000100672ca */ /* 0x040fe400000e0000 */
        /* <DEDUP_REMOVED lines=8> */
[----:B------:R0:W-:Y:S01]  /*1290*/  ST.E.64 desc[UR6][R4.64+0x8], R40 ;  /* 0x0000082804007985 */ /* 0x0001e2000c101b06 */
[C---:B------:R-:W-:Y:S02]  /*12a0*/  R2UR UR14, R16.reuse ;  /* 0x00000000100e72ca */ /* 0x040fe400000e0000 */
[----:B------:R-:W-:Y:S01]  /*12b0*/  R2UR UR15, R17 ;  /* 0x00000000110f72ca */ /* 0x000fe200000e0000 */
[----:B------:R0:W-:Y:S01]  /*12c0*/  ST.E.64 desc[UR8][R4.64+0x10], R30 ;  /* 0x0000101e04007985 */ /* 0x0001e2000c101b08 */
[----:B------:R-:W-:-:S02]  /*12d0*/  R2UR UR16, R16 ;  /* 0x00000000101072ca */ /* 0x000fc400000e0000 */
[C---:B------:R-:W-:Y:S01]  /*12e0*/  R2UR UR17, R17.reuse ;  /* 0x00000000111172ca */ /* 0x040fe200000e0000 */
[----:B------:R0:W-:Y:S01]  /*12f0*/  ST.E.64 desc[UR4][R4.64+0x18], R32 ;  /* 0x0000182004007985 */ /* 0x0001e2000c101b04 */
[----:B------:R-:W-:Y:S02]  /*1300*/  R2UR UR18, R16 ;  /* 0x00000000101272ca */ /* 0x000fe400000e0000 */
[----:B------:R-:W-:Y:S01]  /*1310*/  R2UR UR19, R17 ;  /* 0x00000000111372ca */ /* 0x000fe200000e0000 */
[----:B------:R0:W-:Y:S01]  /*1320*/  ST.E.64 desc[UR10][R4.64+0x20], R34 ;  /* 0x0000202204007985 */ /* 0x0001e2000c101b0a */
[----:B------:R-:W-:Y:S02]  /*1330*/  ISETP.NE.AND P0, PT, R25, RZ, PT ;  /* 0x000000ff1900720c */ /* 0x000fe40003f05270 */
[----:B------:R-:W-:Y:S01]  /*1340*/  IADD3 R22, P1, PT, R22, 0x30, RZ ;  /* 0x0000003016167810 */ /* 0x000fe20007f3e0ff */
[----:B------:R0:W-:Y:S01]  /*1350*/  ST.E.64 desc[UR12][R4.64+0x28], R36 ;  /* 0x0000282404007985 */ /* 0x0001e2000c101b0c */
[----:B------:R-:W-:-:S03]  /*1360*/  IADD3 R14, P2, PT, R26, 0x20, RZ ;  /* 0x000000201a0e7810 */ /* 0x000fc60007f5e0ff */
[----:B------:R0:W-:Y:S01]  /*1370*/  ST.E.U8 desc[UR16][R4.64+0x30], R2 ;  /* 0x0000300204007985 */ /* 0x0001e2000c101110 */
[----:B------:R-:W-:Y:S02]  /*1380*/  IMAD.X R23, RZ, RZ, R23, P1 ;  /* 0x000000ffff177224 */ /* 0x000fe400008e0617 */
[----:B------:R-:W-:Y:S01]  /*1390*/  IMAD.X R15, RZ, RZ, R27, P2 ;  /* 0x000000ffff0f7224 */ /* 0x000fe200010e061b */
[----:B------:R0:W-:Y:S04]  /*13a0*/  ST.E.64 desc[UR14][R4.64+0x38], R18 ;  /* 0x0000381204007985 */ /* 0x0001e8000c101b0e */
[----:B------:R0:W-:Y:S01]  /*13b0*/  STG.E.64 desc[UR18][R26.64+0x8], R4 ;  /* 0x000008041a007986 */ /* 0x0001e2000c101b12 */
[----:B------:R-:W-:Y:S05]  /*13c0*/  @P0 BRA `(.L_x_8) ;  /* 0xfffffff0001c0947 */ /* 0x000fea000383ffff */
[----:B------:R-:W-:Y:S05]  /*13d0*/  BSYNC.RECONVERGENT B6 ;  /* 0x0000000000067941 */ /* 0x000fea0003800200 */
.L_x_3:
[----:B------:R-:W1:Y:S01]  /*13e0*/  LDCU UR4, c[0x0][0x3ac] ;  /* 0x00007580ff0477ac */ /* 0x000e620008000800 */
[----:B------:R-:W-:Y:S01]  /*13f0*/  ISETP.NE.AND P0, PT, R38, RZ, PT ;  /* 0x000000ff2600720c */ /* 0x000fe20003f05270 */
[----:B-1----:R-:W-:-:S12]  /*1400*/  IMAD.U32 R22, RZ, RZ, UR4 ;  /* 0x00000004ff167e24 */ /* 0x002fd8000f8e00ff */
[----:B------:R-:W-:Y:S05]  /*1410*/  @!P0 BRA `(.L_x_2) ;  /* 0x0000000c00788947 */ /* 0x000fea0003800000 */
[----:B------:R-:W-:-:S13]  /*1420*/  ISETP.NE.AND P0, PT, R38, 0x1, PT ;  /* 0x000000012600780c */ /* 0x000fda0003f05270 */
[----:B------:R-:W-:Y:S05]  /*1430*/  @!P0 BRA `(.L_x_9) ;  /* 0x00000008001c8947 */ /* 0x000fea0003800000 */
[----:B0--3--:R-:W0:Y:S01]  /*1440*/  LDC.64 R2, c[0x0][0x3a0] ;  /* 0x0000e800ff027b82 */ /* 0x009e220000000a00 */
[C---:B------:R-:W-:Y:S02]  /*1450*/  R2UR UR8, R16.reuse ;  /* 0x00000000100872ca */ /* 0x040fe400000e0000 */
[C---:B------:R-:W-:Y:S02]  /*1460*/  R2UR UR9, R17.reuse ;  /* 0x00000000110972ca */ /* 0x040fe400000e0000 */
[C---:B------:R-:W-:Y:S02]  /*1470*/  R2UR UR6, R16.reuse ;  /* 0x00000000100672ca */ /* 0x040fe400000e0000 */
[C---:B------:R-:W-:Y:S01]  /*1480*/  R2UR UR7, R17.reuse ;  /* 0x00000000110772ca */ /* 0x040fe200000e0000 */
[----:B------:R-:W1:Y:S01]  /*1490*/  LDC.64 R8, c[0x0][0x398] ;  /* 0x0000e600ff087b82 */ /* 0x000e620000000a00 */
[----:B------:R-:W-:Y:S02]  /*14a0*/  R2UR UR4, R16 ;  /* 0x00000000100472ca */ /* 0x000fe400000e0000 */
[----:B------:R-:W-:Y:S01]  /*14b0*/  R2UR UR5, R17 ;  /* 0x00000000110572ca */ /* 0x000fe200000e0000 */
[----:B0-----:R-:W-:-:S05]  /*14c0*/  IMAD.WIDE.U32 R26, R24, 0xc, R2 ;  /* 0x0000000c181a7825 */ /* 0x001fca00078e0002 */
        /* <DEDUP_REMOVED lines=15> */
[----:B--2---:R-:W1:Y:S08]  /*15c0*/  F2I.TRUNC.NTZ R3, R3 ;  /* 0x0000000300037305 */ /* 0x004e70000020f100 */
[----:B---3--:R1:W0:Y:S08]  /*15d0*/  F2I.TRUNC.NTZ R7, R2 ;  /* 0x0000000200077305 */ /* 0x008230000020f100 */
[----:B----4-:R-:W2:Y:S01]  /*15e0*/  F2I.TRUNC.NTZ R5, R0 ;  /* 0x0000000000057305 */ /* 0x010ea2000020f100 */
[----:B-1----:R-:W-:-:S05]  /*15f0*/  IMAD.WIDE R2, R3, 0xc, R8 ;  /* 0x0000000c03027825 */ /* 0x002fca00078e0208 */
[----:B------:R1:W5:Y:S01]  /*1600*/  LDG.E R37, desc[UR4][R2.64] ;  /* 0x0000000402257981 */ /* 0x000362000c1e1900 */
[----:B0-----:R-:W-:-:S03]  /*1610*/  IMAD.WIDE R6, R7, 0xc, R8 ;  /* 0x0000000c07067825 */ /* 0x001fc600078e0208 */
[----:B------:R1:W5:Y:S04]  /*1620*/  LDG.E R28, desc[UR6][R2.64+0x4] ;  /* 0x00000406021c7981 */ /* 0x000368000c1e1900 */
[----:B------:R1:W5:Y:S01]  /*1630*/  LDG.E R29, desc[UR8][R2.64+0x8] ;  /* 0x00000808021d7981 */ /* 0x000362000c1e1900 */
[----:B--2---:R-:W-:-:S03]  /*1640*/  IMAD.WIDE R8, R5, 0xc, R8 ;  /* 0x0000000c05087825 */ /* 0x004fc600078e0208 */
        /* <DEDUP_REMOVED lines=9> */
[----:B------:R-:W-:-:S07]  /*16e0*/  IMAD.MOV.U32 R5, RZ, RZ, RZ ;  /* 0x000000ffff057224 */ /* 0x000fce00078e00ff */
[----:B------:R-:W-:-:S07]  /*16f0*/  LEPC R20, `(.L_x_10) ;  /* 0x000000001014794e */ /* 0x000fce0000000000 */
[----:B01---5:R-:W-:Y:S05]  /*1700*/  CALL.ABS.NOINC R10 ;  /* 0x000000000a007343 */ /* 0x023fea0003c00000 */
.L_x_10:
[----:B------:R-:W0:Y:S01]  /*1710*/  LDCU.64 UR4, c[0x4][0x68] ;  /* 0x01000d00ff0477ac */ /* 0x000e220008000a00 */
[----:B------:R-:W1:Y:S01]  /*1720*/  LDC.64 R2, c[0x0][0x390] ;  /* 0x0000e400ff027b82 */ /* 0x000e620000000a00 */
[C---:B------:R-:W-:Y:S01]  /*1730*/  R2UR UR10, R16.reuse ;  /* 0x00000000100a72ca */ /* 0x040fe200000e0000 */
[----:B------:R-:W-:Y:S01]  /*1740*/  IMAD.MOV.U32 R36, RZ, RZ, 0x358637bd ;  /* 0x358637bdff247424 */ /* 0x000fe200078e00ff */
[C---:B------:R-:W-:Y:S01]  /*1750*/  R2UR UR11, R17.reuse ;  /* 0x00000000110b72ca */ /* 0x040fe200000e0000 */
[----:B------:R-:W-:Y:S01]  /*1760*/  IMAD.MOV.U32 R6, RZ, RZ, 0x1 ;  /* 0x00000001ff067424 */ /* 0x000fe200078e00ff */
[C---:B------:R-:W-:Y:S02]  /*1770*/  R2UR UR8, R16.reuse ;  /* 0x00000000100872ca */ /* 0x040fe400000e0000 */
[----:B------:R-:W-:Y:S01]  /*1780*/  R2UR UR9, R17 ;  /* 0x00000000110972ca */ /* 0x000fe200000e0000 */
[----:B------:R-:W2:Y:S01]  /*1790*/  LDC.64 R8, c[0x0][0x398] ;  /* 0x0000e600ff087b82 */ /* 0x000ea20000000a00 */
[----:B------:R-:W-:-:S02]  /*17a0*/  R2UR UR6, R16 ;  /* 0x00000000100672ca */ /* 0x000fc400000e0000 */
[C---:B------:R-:W-:Y:S02]  /*17b0*/  R2UR UR7, R17.reuse ;  /* 0x00000000110772ca */ /* 0x040fe400000e0000 */
[C---:B------:R-:W-:Y:S02]  /*17c0*/  R2UR UR12, R16.reuse ;  /* 0x00000000100c72ca */ /* 0x040fe400000e0000 */
[C---:B------:R-:W-:Y:S01]  /*17d0*/  R2UR UR13, R17.reuse ;  /* 0x00000000110d72ca */ /* 0x040fe200000e0000 */
[----:B------:R3:W-:Y:S01]  /*17e0*/  ST.E.64 desc[UR10][R4.64+0x18], R30 ;  /* 0x0000181e04007985 */ /* 0x0007e2000c101b0a */
[----:B0-----:R-:W-:Y:S01]  /*17f0*/  UIADD3 UR4, UP0, UPT, UR4, 0x10, URZ ;  /* 0x0000001004047890 */ /* 0x001fe2000ff1e0ff */
[C---:B------:R-:W-:Y:S02]  /*1800*/  R2UR UR14, R16.reuse ;  /* 0x00000000100e72ca */ /* 0x040fe400000e0000 */
[C---:B------:R-:W-:Y:S01]  /*1810*/  R2UR UR15, R17.reuse ;  /* 0x00000000110f72ca */ /* 0x040fe200000e0000 */
[----:B------:R-:W-:Y:S01]  /*1820*/  UIADD3.X UR5, UPT, UPT, URZ, UR5, URZ, UP0, !UPT ;  /* 0x00000005ff057290 */ /* 0x000fe200087fe4ff */
[----:B------:R-:W-:Y:S01]  /*1830*/  R2UR UR18, R16 ;  /* 0x00000000101272ca */ /* 0x000fe200000e0000 */
[----:B------:R1:W-:Y:S01]  /*1840*/  ST.E.64 desc[UR8][R4.64+0x10], R28 ;  /* 0x0000101c04007985 */ /* 0x0003e2000c101b08 */
[----:B------:R-:W-:-:S02]  /*1850*/  R2UR UR19, R17 ;  /* 0x00000000111372ca */ /* 0x000fc400000e0000 */
[C---:B------:R-:W-:Y:S01]  /*1860*/  R2UR UR20, R16.reuse ;  /* 0x00000000101472ca */ /* 0x040fe200000e0000 */
[----:B------:R-:W-:Y:S01]  /*1870*/  ST.E.64 desc[UR6][R4.64+0x8], R36 ;  /* 0x0000082404007985 */ /* 0x000fe2000c101b06 */
[C---:B------:R-:W-:Y:S02]  /*1880*/  R2UR UR21, R17.reuse ;  /* 0x00000000111572ca */ /* 0x040fe400000e0000 */
[----:B------:R-:W-:Y:S01]  /*1890*/  R2UR UR16, R16 ;  /* 0x00000000101072ca */ /* 0x000fe200000e0000 */
[----:B---3--:R-:W-:Y:S01]  /*18a0*/  IMAD.U32 R30, RZ, RZ, UR4 ;  /* 0x00000004ff1e7e24 */ /* 0x008fe2000f8e00ff */
[----:B------:R-:W-:Y:S01]  /*18b0*/  R2UR UR17, R17 ;  /* 0x00000000111172ca */ /* 0x000fe200000e0000 */
[----:B------:R-:W-:Y:S01]  /*18c0*/  IMAD.U32 R31, RZ, RZ, UR5 ;  /* 0x00000005ff1f7e24 */ /* 0x000fe2000f8e00ff */
[----:B------:R-:W-:Y:S01]  /*18d0*/  ST.E.64 desc[UR12][R4.64+0x20], R32 ;  /* 0x0000202004007985 */ /* 0x000fe2000c101b0c */
[----:B-1----:R-:W-:-:S03]  /*18e0*/  IMAD.WIDE.U32 R28, R24, 0x8, R2 ;  /* 0x00000008181c7825 */ /* 0x002fc600078e0002 */
[----:B------:R-:W-:Y:S04]  /*18f0*/  ST.E.64 desc[UR8][R4.64+0x28], R34 ;  /* 0x0000282204007985 */ /* 0x000fe8000c101b08 */
        /* <DEDUP_REMOVED lines=9> */
[----:B---3--:R-:W2:Y:S08]  /*1990*/  F2I.TRUNC.NTZ R7, R2 ;  /* 0x0000000200077305 */ /* 0x008eb0000020f100 */
[----:B----4-:R-:W1:Y:S01]  /*19a0*/  F2I.TRUNC.NTZ R3, R3 ;  /* 0x0000000300037305 */ /* 0x010e62000020f100 */
[----:B--2---:R-:W-:-:S07]  /*19b0*/  IMAD.WIDE R6, R7, 0xc, R8 ;  /* 0x0000000c07067825 */ /* 0x004fce00078e0208 */
[----:B------:R-:W2:Y:S01]  /*19c0*/  F2I.TRUNC.NTZ R11, R0 ;  /* 0x00000000000b7305 */ /* 0x000ea2000020f100 */
[----:B------:R3:W5:Y:S01]  /*19d0*/  LDG.E R32, desc[UR10][R6.64] ;  /* 0x0000000a06207981 */ /* 0x000762000c1e1900 */
[----:B-1----:R-:W-:-:S03]  /*19e0*/  IMAD.WIDE R2, R3, 0xc, R8 ;  /* 0x0000000c03027825 */ /* 0x002fc600078e0208 */
        /* <DEDUP_REMOVED lines=9> */
[----:B------:R-:W1:Y:S01]  /*1a80*/  LDC.64 R22, c[0x4][R22] ;  /* 0x0100000016167b82 */ /* 0x000e620000000a00 */
[----:B0-----:R-:W-:-:S02]  /*1a90*/  IMAD.MOV.U32 R4, RZ, RZ, 0x40 ;  /* 0x00000040ff047424 */ /* 0x001fc400078e00ff */
[----:B------:R-:W-:-:S07]  /*1aa0*/  IMAD.MOV.U32 R5, RZ, RZ, RZ ;  /* 0x000000ffff057224 */ /* 0x000fce00078e00ff */
[----:B------:R-:W-:-:S07]  /*1ab0*/  LEPC R20, `(.L_x_11) ;  /* 0x000000001014794e */ /* 0x000fce0000000000 */
[----:B-1-3-5:R-:W-:Y:S05]  /*1ac0*/  CALL.ABS.NOINC R22 ;  /* 0x0000000016007343 */ /* 0x02afea0003c00000 */
.L_x_11:
[C---:B------:R-:W-:Y:S01]  /*1ad0*/  R2UR UR4, R16.reuse ;  /* 0x00000000100472ca */ /* 0x040fe200000e0000 */
[----:B------:R-:W-:Y:S01]  /*1ae0*/  IMAD.MOV.U32 R38, RZ, RZ, 0x358637bd ;  /* 0x358637bdff267424 */ /* 0x000fe200078e00ff */
[C---:B------:R-:W-:Y:S01]  /*1af0*/  R2UR UR5, R17.reuse ;  /* 0x00000000110572ca */ /* 0x040fe200000e0000 */
[----:B------:R-:W-:Y:S01]  /*1b00*/  IMAD.MOV.U32 R2, RZ, RZ, 0x1 ;  /* 0x00000001ff027424 */ /* 0x000fe200078e00ff */
[----:B------:R-:W-:Y:S01]  /*1b10*/  R2UR UR6, R16 ;  /* 0x00000000100672ca */ /* 0x000fe200000e0000 */
[----:B------:R-:W-:Y:S01]  /*1b20*/  VIADD R24, R24, 0x2 ;  /* 0x0000000218187836 */ /* 0x000fe20000000000 */
        /* <DEDUP_REMOVED lines=15> */
[C---:B------:R-:W-:Y:S02]  /*1c20*/  R2UR UR18, R16.reuse ;  /* 0x00000000101272ca */ /* 0x040fe400000e0000 */
[C---:B------:R-:W-:Y:S01]  /*1c30*/  R2UR UR19, R17.reuse ;  /* 0x00000000111372ca */ /* 0x040fe200000e0000 */
[----:B------:R1:W-:Y:S01]  /*1c40*/  ST.E.64 desc[UR12][R4.64+0x20], R34 ;  /* 0x0000202204007985 */ /* 0x0003e2000c101b0c */
[----:B------:R-:W-:Y:S02]  /*1c50*/  R2UR UR20, R16 ;  /* 0x00000000101472ca */ /* 0x000fe400000e0000 */
[----:B------:R-:W-:Y:S01]  /*1c60*/  R2UR UR21, R17 ;  /* 0x00000000111572ca */ /* 0x000fe200000e0000 */
[----:B------:R1:W-:Y:S04]  /*1c70*/  ST.E.64 desc[UR14][R4.64+0x28], R36 ;  /* 0x0000282404007985 */ /* 0x0003e8000c101b0e */
[----:B------:R1:W-:Y:S04]  /*1c80*/  ST.E.64 desc[UR16][R4.64+0x38], R18 ;  /* 0x0000381204007985 */ /* 0x0003e8000c101b10 */
[----:B------:R1:W-:Y:S04]  /*1c90*/  ST.E.U8 desc[UR18][R4.64+0x30], R2 ;  /* 0x0000300204007985 */ /* 0x0003e8000c101112 */
[----:B------:R1:W-:Y:S02]  /*1ca0*/  STG.E.64 desc[UR20][R28.64+0x8], R4 ;  /* 0x000008041c007986 */ /* 0x0003e4000c101b14 */
.L_x_9:
[----:B------:R-:W2:Y:S01]  /*1cb0*/  LDCU UR4, c[0x0][0x3ac] ;  /* 0x00007580ff0477ac */ /* 0x000ea20008000800 */
[----:B------:R-:W4:Y:S01]  /*1cc0*/  LDCU UR5, c[0x0][0x3ac] ;  /* 0x00007580ff0577ac */ /* 0x000f220008000800 */
[----:B--2---:R-:W-:-:S04]  /*1cd0*/  ULOP3.LUT UR4, UR4, 0x1, URZ, 0xc0, !UPT ;  /* 0x0000000104047892 */ /* 0x004fc8000f8ec0ff */
[----:B------:R-:W-:Y:S01]  /*1ce0*/  UISETP.NE.U32.AND UP0, UPT, UR4, 0x1, UPT ;  /* 0x000000010400788c */ /* 0x000fe2000bf05070 */
[----:B----4-:R-:W-:-:S08]  /*1cf0*/  IMAD.U32 R22, RZ, RZ, UR5 ;  /* 0x00000005ff167e24 */ /* 0x010fd0000f8e00ff */
[----:B------:R-:W-:Y:S05]  /*1d00*/  BRA.U UP0, `(.L_x_2) ;  /* 0x00000005003c7547 */ /* 0x000fea000b800000 */
[----:B01-3--:R-:W0:Y:S01]  /*1d10*/  LDC.64 R2, c[0x0][0x3a0] ;  /* 0x0000e800ff027b82 */ /* 0x00be220000000a00 */
        /* <DEDUP_REMOVED lines=24> */
[----:B---3--:R-:W0:Y:S01]  /*1ea0*/  F2I.TRUNC.NTZ R5, R5 ;  /* 0x0000000500057305 */ /* 0x008e22000020f100 */
[----:B-1----:R-:W-:-:S07]  /*1eb0*/  IMAD.WIDE R6, R7, 0xc, R8 ;  /* 0x0000000c07067825 */ /* 0x002fce00078e0208 */
[----:B----4-:R-:W1:Y:S01]  /*1ec0*/  F2I.TRUNC.NTZ R11, R0 ;  /* 0x00000000000b7305 */ /* 0x010e62000020f100 */
        /* <DEDUP_REMOVED lines=16> */
[----:B0-2--5:R-:W-:Y:S05]  /*1fd0*/  CALL.ABS.NOINC R10 ;  /* 0x000000000a007343 */ /* 0x025fea0003c00000 */
.L_x_12:
[----:B------:R-:W0:Y:S01]  /*1fe0*/  LDCU.64 UR4, c[0x4][0x68] ;  /* 0x01000d00ff0477ac */ /* 0x000e220008000a00 */
[----:B------:R-:W1:Y:S01]  /*1ff0*/  LDC.64 R6, c[0x0][0x390] ;  /* 0x0000e400ff067b82 */ /* 0x000e620000000a00 */
[C---:B------:R-:W-:Y:S01]  /*2000*/  R2UR UR6, R16.reuse ;  /* 0x00000000100672ca */ /* 0x040fe200000e0000 */
[----:B------:R-:W-:Y:S01]  /*2010*/  IMAD.MOV.U32 R32, RZ, RZ, 0x358637bd ;  /* 0x358637bdff207424 */ /* 0x000fe200078e00ff */
[C---:B------:R-:W-:Y:S01]  /*2020*/  R2UR UR7, R17.reuse ;  /* 0x00000000110772ca */ /* 0x040fe200000e0000 */
[----:B------:R-:W-:Y:S01]  /*2030*/  IMAD.MOV.U32 R0, RZ, RZ, 0x1 ;  /* 0x00000001ff007424 */ /* 0x000fe200078e00ff */
[C---:B------:R-:W-:Y:S02]  /*2040*/  R2UR UR8, R16.reuse ;  /* 0x00000000100872ca */ /* 0x040fe400000e0000 */
[----:B------:R-:W-:Y:S02]  /*2050*/  R2UR UR9, R17 ;  /* 0x00000000110972ca */ /* 0x000fe400000e0000 */
[----:B------:R-:W-:-:S02]  /*2060*/  R2UR UR10, R16 ;  /* 0x00000000100a72ca */ /* 0x000fc400000e0000 */
[C---:B------:R-:W-:Y:S02]  /*2070*/  R2UR UR11, R17.reuse ;  /* 0x00000000110b72ca */ /* 0x040fe400000e0000 */
[C---:B------:R-:W-:Y:S02]  /*2080*/  R2UR UR12, R16.reuse ;  /* 0x00000000100c72ca */ /* 0x040fe400000e0000 */
[C---:B------:R-:W-:Y:S01]  /*2090*/  R2UR UR13, R17.reuse ;  /* 0x00000000110d72ca */ /* 0x040fe200000e0000 */
[----:B------:R-:W-:Y:S01]  /*20a0*/  ST.E.64 desc[UR6][R4.64+0x8], R32 ;  /* 0x0000082004007985 */ /* 0x000fe2000c101b06 */
[----:B0-----:R-:W-:Y:S01]  /*20b0*/  UIADD3 UR4, UP0, UPT, UR4, 0x10, URZ ;  /* 0x0000001004047890 */ /* 0x001fe2000ff1e0ff */
[C---:B------:R-:W-:Y:S02]  /*20c0*/  R2UR UR14, R16.reuse ;  /* 0x00000000100e72ca */ /* 0x040fe400000e0000 */
[C---:B------:R-:W-:Y:S01]  /*20d0*/  R2UR UR15, R17.reuse ;  /* 0x00000000110f72ca */ /* 0x040fe200000e0000 */
[----:B------:R-:W-:Y:S01]  /*20e0*/  UIADD3.X UR5, UPT, UPT, URZ, UR5, URZ, UP0, !UPT ;  /* 0x00000005ff057290 */ /* 0x000fe200087fe4ff */
[----:B------:R-:W-:Y:S01]  /*20f0*/  R2UR UR16, R16 ;  /* 0x00000000101072ca */ /* 0x000fe200000e0000 */
[----:B------:R-:W-:Y:S01]  /*2100*/  IMAD.U32 R2, RZ, RZ, UR4 ;  /* 0x00000004ff027e24 */ /* 0x000fe2000f8e00ff */
[C---:B------:R-:W-:Y:S01]  /*2110*/  R2UR UR17, R17.reuse ;  /* 0x00000000111172ca */ /* 0x040fe200000e0000 */
[----:B-1----:R-:W-:Y:S01]  /*2120*/  IMAD.WIDE.U32 R24, R24, 0x8, R6 ;  /* 0x0000000818187825 */ /* 0x002fe200078e0006 */
[----:B------:R-:W-:Y:S01]  /*2130*/  R2UR UR18, R16 ;  /* 0x00000000101272ca */ /* 0x000fe200000e0000 */
[----:B------:R0:W-:Y:S01]  /*2140*/  ST.E.64 desc[UR8][R4.64+0x10], R22 ;  /* 0x0000101604007985 */ /* 0x0001e2000c101b08 */
[----:B------:R-:W-:Y:S01]  /*2150*/  R2UR UR19, R17 ;  /* 0x00000000111372ca */ /* 0x000fe200000e0000 */
[----:B------:R-:W-:Y:S01]  /*2160*/  IMAD.U32 R3, RZ, RZ, UR5 ;  /* 0x00000005ff037e24 */ /* 0x000fe2000f8e00ff */
[----:B------:R-:W0:Y:S01]  /*2170*/  LDCU UR4, c[0x0][0x3ac] ;  /* 0x00007580ff0477ac */ /* 0x000e220008000800 */
[----:B------:R2:W-:Y:S04]  /*2180*/  ST.E.64 desc[UR10][R4.64+0x18], R26 ;  /* 0x0000181a04007985 */ /* 0x0005e8000c101b0a */
[----:B------:R2:W-:Y:S04]  /*2190*/  ST.E.64 desc[UR12][R4.64+0x20], R28 ;  /* 0x0000201c04007985 */ /* 0x0005e8000c101b0c */
[----:B------:R2:W-:Y:S04]  /*21a0*/  ST.E.64 desc[UR14][R4.64+0x28], R30 ;  /* 0x0000281e04007985 */ /* 0x0005e8000c101b0e */
[----:B------:R2:W-:Y:S04]  /*21b0*/  ST.E.64 desc[UR16][R4.64+0x38], R18 ;  /* 0x0000381204007985 */ /* 0x0005e8000c101b10 */
[----:B------:R2:W-:Y:S01]  /*21c0*/  ST.E.U8 desc[UR8][R4.64+0x30], R0 ;  /* 0x0000300004007985 */ /* 0x0005e2000c101108 */
[----:B0-----:R-:W-:-:S03]  /*21d0*/  IMAD.U32 R22, RZ, RZ, UR4 ;  /* 0x00000004ff167e24 */ /* 0x001fc6000f8e00ff */
[----:B------:R2:W-:Y:S04]  /*21e0*/  ST.E.64 desc[UR6][R4.64], R2 ;  /* 0x0000000204007985 */ /* 0x0005e8000c101b06 */
[----:B------:R2:W-:Y:S02]  /*21f0*/  STG.E.64 desc[UR18][R24.64], R4 ;  /* 0x0000000418007986 */ /* 0x0005e4000c101b12 */
.L_x_2:
[----:B0123--:R-:W-:Y:S01]  /*2200*/  MOV R2, 0x8 ;  /* 0x0000000800027802 */ /* 0x00ffe20000000f00 */
[----:B------:R-:W-:Y:S02]  /*2210*/  IMAD.MOV.U32 R4, RZ, RZ, 0x30 ;  /* 0x00000030ff047424 */ /* 0x000fe400078e00ff */
[----:B------:R-:W-:Y:S01]  /*2220*/  IMAD.MOV.U32 R5, RZ, RZ, RZ ;  /* 0x000000ffff057224 */ /* 0x000fe200078e00ff */
[----:B------:R0:W1:Y:S06]  /*2230*/  LDC.64 R6, c[0x4][R2] ;  /* 0x0100000002067b82 */ /* 0x00006c0000000a00 */
[----:B------:R-:W-:-:S07]  /*2240*/  LEPC R20, `(.L_x_13) ;  /* 0x000000001014794e */ /* 0x000fce0000000000 */
[----:B01----:R-:W-:Y:S05]  /*2250*/  CALL.ABS.NOINC R6 ;  /* 0x0000000006007343 */ /* 0x003fea0003c00000 */
.L_x_13:
[----:B------:R-:W0:Y:S01]  /*2260*/  LDCU.64 UR4, c[0x0][0x390] ;  /* 0x00007200ff0477ac */ /* 0x000e220008000a00 */
[----:B------:R-:W-:Y:S01]  /*2270*/  IMAD.MOV.U32 R8, RZ, RZ, R22 ;  /* 0x000000ffff087224 */ /* 0x000fe200078e0016 */
[----:B------:R-:W-:Y:S01]  /*2280*/  MOV R20, 0x2320 ;  /* 0x0000232000147802 */ /* 0x000fe20000000f00 */
[----:B------:R-:W-:Y:S01]  /*2290*/  IMAD.MOV.U32 R18, RZ, RZ, R4 ;  /* 0x000000ffff127224 */ /* 0x000fe200078e0004 */
[----:B------:R-:W1:Y:S01]  /*22a0*/  LDCU.64 UR6, c[0x0][0x3b0] ;  /* 0x00007600ff0677ac */ /* 0x000e620008000a00 */
[----:B------:R-:W-:Y:S02]  /*22b0*/  IMAD.MOV.U32 R19, RZ, RZ, R5 ;  /* 0x000000ffff137224 */ /* 0x000fe400078e0005 */
[----:B------:R-:W-:Y:S02]  /*22c0*/  IMAD.MOV.U32 R21, RZ, RZ, 0x0 ;  /* 0x00000000ff157424 */ /* 0x000fe400078e00ff */
[----:B0-----:R-:W-:Y:S02]  /*22d0*/  IMAD.U32 R6, RZ, RZ, UR4 ;  /* 0x00000004ff067e24 */ /* 0x001fe4000f8e00ff */
[----:B------:R-:W-:-:S02]  /*22e0*/  IMAD.U32 R7, RZ, RZ, UR5 ;  /* 0x00000005ff077e24 */ /* 0x000fc4000f8e00ff */
[----:B-1----:R-:W-:Y:S02]  /*22f0*/  IMAD.U32 R10, RZ, RZ, UR6 ;  /* 0x00000006ff0a7e24 */ /* 0x002fe4000f8e00ff */
[----:B------:R-:W-:-:S07]  /*2300*/  IMAD.U32 R11, RZ, RZ, UR7 ;  /* 0x00000007ff0b7e24 */ /* 0x000fce000f8e00ff */
[----:B------:R-:W-:Y:S05]  /*2310*/  CALL.REL.NOINC `($_Z10build_meshPP7HitablePP6CameraS1_P4vec3S6_iiP17curandStateXORWOWiii$_ZN7BVHNodeC1EPP7HitableiffP17curandStateXORWOW) ;  /* 0x0000000800047944 */ /* 0x000fea0003c00000 */
[----:B------:R-:W0:Y:S01]  /*2320*/  LDC.64 R6, c[0x0][0x380] ;  /* 0x0000e000ff067b82 */ /* 0x000e220000000a00 */
[----:B------:R-:W-:Y:S01]  /*2330*/  R2UR UR4, R16 ;  /* 0x00000000100472ca */ /* 0x000fe200000e0000 */
[----:B------:R-:W-:Y:S01]  /*2340*/  IMAD.MOV.U32 R4, RZ, RZ, 0xb8 ;  /* 0x000000b8ff047424 */ /* 0x000fe200078e00ff */
[----:B------:R-:W-:Y:S01]  /*2350*/  R2UR UR5, R17 ;  /* 0x00000000110572ca */ /* 0x000fe200000e0000 */
[----:B------:R-:W-:-:S04]  /*2360*/  IMAD.MOV.U32 R5, RZ, RZ, RZ ;  /* 0x000000ffff057224 */ /* 0x000fc800078e00ff */
[----:B------:R-:W1:Y:S08]  /*2370*/  LDC.64 R2, c[0x4][R2] ;  /* 0x0100000002027b82 */ /* 0x000e700000000a00 */
[----:B0-----:R0:W-:Y:S02]  /*2380*/  STG.E.64 desc[UR4][R6.64], R18 ;  /* 0x0000001206007986 */ /* 0x0011e4000c101b04 */
[----:B------:R-:W-:-:S07]  /*2390*/  LEPC R20, `(.L_x_14) ;  /* 0x000000001014794e */ /* 0x000fce0000000000 */
[----:B01----:R-:W-:Y:S05]  /*23a0*/  CALL.ABS.NOINC R2 ;  /* 0x0000000002007343 */ /* 0x003fea0003c00000 */
.L_x_14:
[----:B------:R-:W0:Y:S01]  /*23b0*/  LDCU.64 UR4, c[0x0][0x3b8] ;  /* 0x00007700ff0477ac */ /* 0x000e220008000a00 */
[----:B------:R-:W-:Y:S02]  /*23c0*/  IMAD.MOV.U32 R18, RZ, RZ, R4 ;  /* 0x000000ffff127224 */ /* 0x000fe400078e0004 */
[----:B------:R-:W-:Y:S01]  /*23d0*/  IMAD.MOV.U32 R19, RZ, RZ, R5 ;  /* 0x000000ffff137224 */ /* 0x000fe200078e0005 */
[----:B0-----:R-:W-:Y:S02]  /*23e0*/  I2FP.F32.S32 R3, UR5 ;  /* 0x0000000500037c45 */ /* 0x001fe40008201400 */
[----:B------:R-:W-:Y:S02]  /*23f0*/  I2FP.F32.S32 R0, UR4 ;  /* 0x0000000400007c45 */ /* 0x000fe40008201400 */
[----:B------:R-:W0:Y:S08]  /*2400*/  MUFU.RCP R2, R3 ;  /* 0x0000000300027308 */ /* 0x000e300000001000 */
[----:B------:R-:W1:Y:S01]  /*2410*/  FCHK P0, R0, R3 ;  /* 0x0000000300007302 */ /* 0x000e620000000000 */
[----:B0-----:R-:W-:-:S04]  /*2420*/  FFMA R7, -R3, R2, 1 ;  /* 0x3f80000003077423 */ /* 0x001fc80000000102 */
[----:B------:R-:W-:-:S04]  /*2430*/  FFMA R7, R2, R7, R2 ;  /* 0x0000000702077223 */ /* 0x000fc80000000002 */
[----:B------:R-:W-:-:S04]  /*2440*/  FFMA R2, R0, R7, RZ ;  /* 0x0000000700027223 */ /* 0x000fc800000000ff */
[----:B------:R-:W-:-:S04]  /*2450*/  FFMA R6, -R3, R2, R0 ;  /* 0x0000000203067223 */ /* 0x000fc80000000100 */
[----:B------:R-:W-:Y:S01]  /*2460*/  FFMA R2, R7, R6, R2 ;  /* 0x0000000607027223 */ /* 0x000fe20000000002 */
[----:B-1----:R-:W-:Y:S06]  /*2470*/  @!P0 BRA `(.L_x_15) ;  /* 0x0000000000188947 */ /* 0x002fec0003800000 */
[----:B------:R-:W-:Y:S01]  /*2480*/  IMAD.MOV.U32 R4, RZ, RZ, R0 ;  /* 0x000000ffff047224 */ /* 0x000fe200078e0000 */
[----:B------:R-:W-:Y:S01]  /*2490*/  MOV R20, 0x24d0 ;  /* 0x000024d000147802 */ /* 0x000fe20000000f00 */
[----:B------:R-:W-:Y:S02]  /*24a0*/  IMAD.MOV.U32 R5, RZ, RZ, R3 ;  /* 0x000000ffff057224 */ /* 0x000fe400078e0003 */
[----:B------:R-:W-:-:S07]  /*24b0*/  IMAD.MOV.U32 R21, RZ, RZ, 0x0 ;  /* 0x00000000ff157424 */ /* 0x000fce00078e00ff */
[----:B------:R-:W-:Y:S05]  /*24c0*/  CALL.REL.NOINC `($__internal_2_$__cuda_sm3x_div_rn_noftz_f32_slowpath) ;  /* 0x0000012c00807944 */ /* 0x000fea0003c00000 */
[----:B------:R-:W-:-:S07]  /*24d0*/  IMAD.MOV.U32 R2, RZ, RZ, R4 ;  /* 0x000000ffff027224 */ /* 0x000fce00078e0004 */
.L_x_15:
[----:B------:R-:W-:Y:S01]  /*24e0*/  IMAD.MOV.U32 R5, RZ, RZ, 0x3ebfb801 ;  /* 0x3ebfb801ff057424 */ /* 0x000fe200078e00ff */
[C---:B------:R-:W-:Y:S01]  /*24f0*/  R2UR UR10, R16.reuse ;  /* 0x00000000100a72ca */ /* 0x040fe200000e0000 */
[----:B------:R-:W-:Y:S01]  /*2500*/  IMAD.MOV.U32 R0, RZ, RZ, 0x3e12fe24 ;  /* 0x3e12fe24ff007424 */ /* 0x000fe200078e00ff */
[----:B------:R-:W-:Y:S01]  /*2510*/  R2UR UR11, R17 ;  /* 0x00000000110b72ca */ /* 0x000fe200000e0000 */
[----:B------:R-:W-:Y:S01]  /*2520*/  IMAD.MOV.U32 R7, RZ, RZ, 0x41200000 ;  /* 0x41200000ff077424 */ /* 0x000fe200078e00ff */
[C---:B------:R-:W-:Y:S01]  /*2530*/  R2UR UR16, R16.reuse ;  /* 0x00000000101072ca */ /* 0x040fe200000e0000 */
[----:B------:R-:W-:Y:S01]  /*2540*/  FFMA R5, R5, R0, 0.52359879016876220703 ;  /* 0x3f060a9205057423 */ /* 0x000fe20000000000 */
[----:B------:R-:W-:Y:S01]  /*2550*/  R2UR UR17, R17 ;  /* 0x00000000111172ca */ /* 0x000fe200000e0000 */
[----:B------:R-:W-:Y:S01]  /*2560*/  IMAD.MOV.U32 R9, RZ, RZ, 0x3f800000 ;  /* 0x3f800000ff097424 */ /* 0x000fe200078e00ff */
[C---:B------:R-:W-:Y:S01]  /*2570*/  R2UR UR18, R16.reuse ;  /* 0x00000000101272ca */ /* 0x040fe200000e0000 */
[----:B------:R-:W-:Y:S01]  /*2580*/  FMUL R0, R5, R2 ;  /* 0x0000000205007220 */ /* 0x000fe20000400000 */
[C---:B------:R-:W-:Y:S01]  /*2590*/  R2UR UR19, R17.reuse ;  /* 0x00000000111372ca */ /* 0x040fe200000e0000 */
[----:B------:R-:W0:Y:S01]  /*25a0*/  LDC.64 R2, c[0x0][0x388] ;  /* 0x0000e200ff027b82 */ /* 0x000e220000000a00 */
[----:B------:R-:W-:Y:S01]  /*25b0*/  R2UR UR26, R16 ;  /* 0x00000000101a72ca */ /* 0x000fe200000e0000 */
[----:B------:R-:W-:Y:S01]  /*25c0*/  FMUL R4, R0, 10 ;  /* 0x4120000000047820 */ /* 0x000fe20000400000 */
[----:B------:R-:W-:Y:S01]  /*25d0*/  R2UR UR27, R17 ;  /* 0x00000000111b72ca */ /* 0x000fe200000e0000 */
[----:B------:R1:W-:Y:S01]  /*25e0*/  ST.E desc[UR10][R18.64+0x2c], R7 ;  /* 0x00002c0712007985 */ /* 0x0003e2000c10190a */
[----:B------:R-:W-:Y:S01]  /*25f0*/  R2UR UR50, R16 ;  /* 0x00000000103272ca */ /* 0x000fe200000e0000 */
[----:B------:R-:W-:Y:S01]  /*2600*/  FADD R8, R5, R5 ;  /* 0x0000000505087221 */ /* 0x000fe20000000000 */
[C---:B------:R-:W-:Y:S01]  /*2610*/  R2UR UR51, R17.reuse ;  /* 0x00000000113372ca */ /* 0x040fe200000e0000 */
[----:B------:R-:W-:Y:S01]  /*2620*/  FADD R6, R0, R0 ;  /* 0x0000000000067221 */ /* 0x000fe20000000000 */
[C---:B------:R-:W-:Y:S01]  /*2630*/  R2UR UR20, R16.reuse ;  /* 0x00000000101472ca */ /* 0x040fe200000e0000 */
[----:B------:R-:W-:Y:S01]  /*2640*/  FADD R0, RZ, -R4 ;  /* 0x80000004ff007221 */ /* 0x000fe20000000000 */
[C---:B------:R-:W-:Y:S01]  /*2650*/  R2UR UR21, R17.reuse ;  /* 0x00000000111572ca */ /* 0x040fe200000e0000 */
[----:B------:R-:W-:Y:S01]  /*2660*/  IMAD.MOV.U32 R13, RZ, RZ, -0x80000000 ;  /* 0x80000000ff0d7424 */ /* 0x000fe200078e00ff */
[----:B------:R-:W-:Y:S01]  /*2670*/  R2UR UR28, R16 ;  /* 0x00000000101c72ca */ /* 0x000fe200000e0000 */
[----:B------:R-:W-:Y:S01]  /*2680*/  FMUL R11, R6, 10 ;  /* 0x41200000060b7820 */ /* 0x000fe20000400000 */
[----:B------:R-:W-:Y:S01]  /*2690*/  R2UR UR29, R17 ;  /* 0x00000000111d72ca */ /* 0x000fe200000e0000 */
[----:B-1----:R-:W-:Y:S01]  /*26a0*/  FMUL R7, R5, 10 ;  /* 0x4120000005077820 */ /* 0x002fe20000400000 */
[-C--:B------:R-:W-:Y:S01]  /*26b0*/  FFMA R5, RZ, R4.reuse, RZ ;  /* 0x00000004ff057223 */ /* 0x080fe200000000ff */
[C---:B------:R-:W-:Y:S01]  /*26c0*/  R2UR UR4, R16.reuse ;  /* 0x00000000100472ca */ /* 0x040fe200000e0000 */
[----:B------:R-:W-:Y:S01]  /*26d0*/  FFMA R4, -RZ, R4, 10 ;  /* 0x41200000ff047423 */ /* 0x000fe20000000104 */
[C---:B------:R-:W-:Y:S01]  /*26e0*/  R2UR UR5, R17.reuse ;  /* 0x00000000110572ca */ /* 0x040fe200000e0000 */
[----:B------:R-:W-:Y:S01]  /*26f0*/  ST.E desc[UR16][R18.64+0x50], R9 ;  /* 0x0000500912007985 */ /* 0x000fe2000c101910 */
[C---:B------:R-:W-:Y:S01]  /*2700*/  R2UR UR6, R16.reuse ;  /* 0x00000000100672ca */ /* 0x040fe200000e0000 */
[----:B------:R-:W-:Y:S01]  /*2710*/  FFMA R4, RZ, R7, R4 ;  /* 0x00000007ff047223 */ /* 0x000fe20000000004 */
[----:B------:R-:W-:Y:S01]  /*2720*/  R2UR UR7, R17 ;  /* 0x00000000110772ca */ /* 0x000fe200000e0000 */
[----:B------:R-:W-:Y:S01]  /*2730*/  ST.E desc[UR18][R18.64+0x30], R9 ;  /* 0x0000300912007985 */ /* 0x000fe2000c101912 */
[C---:B------:R-:W-:Y:S01]  /*2740*/  R2UR UR8, R16.reuse ;  /* 0x00000000100872ca */ /* 0x040fe200000e0000 */
[----:B------:R-:W-:Y:S01]  /*2750*/  FADD R5, R5, -R7 ;  /* 0x8000000705057221 */ /* 0x000fe20000000000 */
[C---:B------:R-:W-:Y:S01]  /*2760*/  R2UR UR9, R17.reuse ;  /* 0x00000000110972ca */ /* 0x040fe200000e0000 */
[----:B------:R-:W-:Y:S01]  /*2770*/  ST.E desc[UR26][R18.64+0x40], R9 ;  /* 0x0000400912007985 */ /* 0x000fe2000c10191a */
[C---:B------:R-:W-:Y:S01]  /*2780*/  R2UR UR12, R16.reuse ;  /* 0x00000000100c72ca */ /* 0x040fe200000e0000 */
[----:B------:R-:W-:Y:S01]  /*2790*/  FMUL R15, RZ, R11 ;  /* 0x0000000bff0f7220 */ /* 0x000fe20000400000 */
[----:B------:R-:W-:Y:S01]  /*27a0*/  R2UR UR13, R17 ;  /* 0x00000000110d72ca */ /* 0x000fe200000e0000 */
[----:B------:R1:W-:Y:S01]  /*27b0*/  ST.E desc[UR50][R18.64+0xb4], R9 ;  /* 0x0000b40912007985 */ /* 0x0003e2000c101932 */
[----:B------:R-:W-:-:S02]  /*27c0*/  R2UR UR14, R16 ;  /* 0x00000000100e72ca */ /* 0x000fc400000e0000 */
[C---:B------:R-:W-:Y:S01]  /*27d0*/  R2UR UR15, R17.reuse ;  /* 0x00000000110f72ca */ /* 0x040fe200000e0000 */
[----:B------:R-:W-:Y:S01]  /*27e0*/  ST.E desc[UR20][R18.64+0x34], R13 ;  /* 0x0000340d12007985 */ /* 0x000fe2000c101914 */
[C---:B------:R-:W-:Y:S02]  /*27f0*/  R2UR UR22, R16.reuse ;  /* 0x00000000101672ca */ /* 0x040fe400000e0000 */
[C---:B------:R-:W-:Y:S01]  /*2800*/  R2UR UR23, R17.reuse ;  /* 0x00000000111772ca */ /* 0x040fe200000e0000 */
[----:B------:R2:W-:Y:S01]  /*2810*/  ST.E desc[UR28][R18.64+0x44], R13 ;  /* 0x0000440d12007985 */ /* 0x0005e2000c10191c */
[C---:B------:R-:W-:Y:S02]  /*2820*/  R2UR UR24, R16.reuse ;  /* 0x00000000101872ca */ /* 0x040fe400000e0000 */
[C---:B------:R-:W-:Y:S01]  /*2830*/  R2UR UR25, R17.reuse ;  /* 0x00000000111972ca */ /* 0x040fe200000e0000 */
[----:B-1----:R-:W-:Y:S01]  /*2840*/  FFMA R9, -RZ, R7, R0 ;  /* 0x00000007ff097223 */ /* 0x002fe20000000100 */
[----:B------:R-:W-:Y:S01]  /*2850*/  R2UR UR30, R16 ;  /* 0x00000000101e72ca */ /* 0x000fe200000e0000 */
[----:B------:R-:W-:Y:S01]  /*2860*/  FADD R7, R4, -10 ;  /* 0xc120000004077421 */ /* 0x000fe20000000000 */
[----:B------:R-:W-:Y:S01]  /*2870*/  R2UR UR31, R17 ;  /* 0x00000000111f72ca */ /* 0x000fe200000e0000 */
[----:B------:R-:W-:Y:S01]  /*2880*/  ST.E desc[UR4][R18.64+0x54], RZ ;  /* 0x000054ff12007985 */ /* 0x000fe2000c101904 */
[----:B------:R-:W-:-:S02]  /*2890*/  R2UR UR32, R16 ;  /* 0x00000000102072ca */ /* 0x000fc400000e0000 */
[C---:B------:R-:W-:Y:S01]  /*28a0*/  R2UR UR33, R17.reuse ;  /* 0x00000000112172ca */ /* 0x040fe200000e0000 */
[----:B--2---:R-:W-:Y:S01]  /*28b0*/  FMUL R13, RZ, -R11 ;  /* 0x8000000bff0d7220 */ /* 0x004fe20000400000 */
[C---:B------:R-:W-:Y:S01]  /*28c0*/  R2UR UR34, R16.reuse ;  /* 0x00000000102272ca */ /* 0x040fe200000e0000 */
[----:B------:R-:W-:Y:S01]  /*28d0*/  ST.E desc[UR6][R18.64+0x24], RZ ;  /* 0x000024ff12007985 */ /* 0x000fe2000c101906 */
[C---:B------:R-:W-:Y:S02]  /*28e0*/  R2UR UR35, R17.reuse ;  /* 0x00000000112372ca */ /* 0x040fe400000e0000 */
[C---:B------:R-:W-:Y:S01]  /*28f0*/  R2UR UR36, R16.reuse ;  /* 0x00000000102472ca */ /* 0x040fe200000e0000 */
[----:B------:R-:W-:Y:S01]  /*2900*/  ST.E desc[UR8][R18.64+0x28], RZ ;  /* 0x000028ff12007985 */ /* 0x000fe2000c101908 */
[C---:B------:R-:W-:Y:S02]  /*2910*/  R2UR UR37, R17.reuse ;  /* 0x00000000112572ca */ /* 0x040fe400000e0000 */
[----:B------:R-:W-:Y:S01]  /*2920*/  R2UR UR38, R16 ;  /* 0x00000000102672ca */ /* 0x000fe200000e0000 */
[----:B------:R-:W-:Y:S01]  /*2930*/  ST.E desc[UR30][R18.64], R9 ;  /* 0x0000000912007985 */ /* 0x000fe2000c10191e */
[----:B------:R-:W-:-:S02]  /*2940*/  R2UR UR39, R17 ;  /* 0x00000000112772ca */ /* 0x000fc400000e0000 */
[C---:B------:R-:W-:Y:S01]  /*2950*/  R2UR UR40, R16.reuse ;  /* 0x00000000102872ca */ /* 0x040fe200000e0000 */
[----:B------:R-:W-:Y:S01]  /*2960*/  ST.E desc[UR32][R18.64+0x4], R5 ;  /* 0x0000040512007985 */ /* 0x000fe2000c101920 */
[C---:B------:R-:W-:Y:S02]  /*2970*/  R2UR UR41, R17.reuse ;  /* 0x00000000112972ca */ /* 0x040fe400000e0000 */
[C---:B------:R-:W-:Y:S01]  /*2980*/  R2UR UR42, R16.reuse ;  /* 0x00000000102a72ca */ /* 0x040fe200000e0000 */
[----:B------:R-:W-:Y:S01]  /*2990*/  ST.E desc[UR34][R18.64+0x8], R7 ;  /* 0x0000080712007985 */ /* 0x000fe2000c101922 */
        /* <DEDUP_REMOVED lines=11> */
[----:B------:R-:W-:Y:S01]  /*2a50*/  ST.E desc[UR12][R18.64+0x48], RZ ;  /* 0x000048ff12007985 */ /* 0x000fe2000c10190c */
[----:B------:R-:W-:Y:S01]  /*2a60*/  R2UR UR53, R17 ;  /* 0x00000000113572ca */ /* 0x000fe200000e0000 */
[----:B------:R-:W-:-:S02]  /*2a70*/  FMUL R17, R8, 10 ;  /* 0x4120000008117820 */ /* 0x000fc40000400000 */
[----:B------:R-:W-:Y:S02]  /*2a80*/  ST.E desc[UR14][R18.64+0x4c], RZ ;  /* 0x00004cff12007985 */ /* 0x000fe4000c10190e */
[-C--:B------:R-:W-:Y:S01]  /*2a90*/  FMUL R21, RZ, R17.reuse ;  /* 0x00000011ff157220 */ /* 0x080fe20000400000 */
[----:B------:R-:W-:Y:S01]  /*2aa0*/  FMUL R23, RZ, -R17 ;  /* 0x80000011ff177220 */ /* 0x000fe20000400000 */
[----:B------:R-:W-:Y:S04]  /*2ab0*/  ST.E desc[UR44][R18.64+0x1c], R17 ;  /* 0x00001c1112007985 */ /* 0x000fe8000c10192c */
[----:B------:R-:W-:Y:S04]  /*2ac0*/  ST.E desc[UR42][R18.64+0x18], R21 ;  /* 0x0000181512007985 */ /* 0x000fe8000c10192a */
[----:B------:R-:W-:Y:S04]  /*2ad0*/  ST.E desc[UR46][R18.64+0x20], R23 ;  /* 0x0000201712007985 */ /* 0x000fe8000c10192e */
[----:B------:R-:W-:Y:S04]  /*2ae0*/  ST.E desc[UR22][R18.64+0x38], RZ ;  /* 0x000038ff12007985 */ /* 0x000fe8000c101916 */
[----:B------:R-:W-:Y:S04]  /*2af0*/  ST.E desc[UR24][R18.64+0x3c], RZ ;  /* 0x00003cff12007985 */ /* 0x000fe8000c101918 */
[----:B------:R-:W-:Y:S04]  /*2b00*/  ST.E desc[UR48][R18.64+0xb0], RZ ;  /* 0x0000b0ff12007985 */ /* 0x000fe8000c101930 */
[----:B0-----:R-:W-:Y:S01]  /*2b10*/  STG.E.64 desc[UR52][R2.64], R18 ;  /* 0x0000001202007986 */ /* 0x001fe2000c101b34 */
[----:B------:R-:W-:Y:S05]  /*2b20*/  EXIT ;  /* 0x000000000000794d */ /* 0x000fea0003800000 */
        .type           $_Z10build_meshPP7HitablePP6CameraS1_P4vec3S6_iiP17curandStateXORWOWiii$_ZN7BVHNodeC1EPP7HitableiffP17curandStateXORWOW,@function
        .size           $_Z10build_meshPP7HitablePP6CameraS1_P4vec3S6_iiP17curandStateXORWOWiii$_ZN7BVHNodeC1EPP7HitableiffP17curandStateXORWOW,($_Z10build_meshPP7HitablePP6CameraS1_P4vec3S6_iiP17curandStateXORWOWiii$_ZNK12DiffuseLight7emittedEffRK4vec3 - $_Z10build_meshPP7HitablePP6CameraS1_P4vec3S6_iiP17curandStateXORWOWiii$_ZN7BVHNodeC1EPP7HitableiffP17curandStateXORWOW)
$_Z10build_meshPP7HitablePP6CameraS1_P4vec3S6_iiP17curandStateXORWOWiii$_ZN7BVHNodeC1EPP7HitableiffP17curandStateXORWOW:
[----:B------:R-:W-:Y:S01]  /*2b30*/  VIADD R1, R1, 0xfffffec0 ;  /* 0xfffffec001017836 */ /* 0x000fe20000000000 */
[----:B------:R-:W-:Y:S04]  /*2b40*/  BSSY.RECONVERGENT B0, `(.L_x_16) ;  /* 0x0000ef1000007945 */ /* 0x000fe80003800200 */
[----:B------:R-:W-:Y:S04]  /*2b50*/  STL [R1+0x138], R109 ;  /* 0x0001386d01007387 */ /* 0x000fe80000100800 */
        /* <DEDUP_REMOVED lines=40> */
[----:B------:R0:W-:Y:S04]  /*2de0*/  STL [R1+0x98], R29 ;  /* 0x0000981d01007387 */ /* 0x0001e80000100800 */
[----:B------:R1:W-:Y:S04]  /*2df0*/  STL [R1+0x94], R28 ;  /* 0x0000941c01007387 */ /* 0x0003e80000100800 */
[----:B------:R2:W-:Y:S01]  /*2e00*/  STL [R1+0x90], R27 ;  /* 0x0000901b01007387 */ /* 0x0005e20000100800 */
[----:B0-----:R-:W0:Y:S05]  /*2e10*/  BMOV.32.CLEAR R29, B11 ;  /* 0x000000000b1d7355 */ /* 0x001e2a0000100000 */
[----:B------:R3:W-:Y:S01]  /*2e20*/  STL [R1+0x8c], R26 ;  /* 0x00008c1a01007387 */ /* 0x0007e20000100800 */
[----:B-1----:R-:W1:Y:S05]  /*2e30*/  BMOV.32.CLEAR R28, B10 ;  /* 0x000000000a1c7355 */ /* 0x002e6a0000100000 */
[----:B------:R4:W-:Y:S01]  /*2e40*/  STL [R1+0x88], R25 ;  /* 0x0000881901007387 */ /* 0x0009e20000100800 */
[----:B--2---:R-:W2:Y:S05]  /*2e50*/  BMOV.32.CLEAR R27, B9 ;  /* 0x00000000091b7355 */ /* 0x004eaa0000100000 */
[----:B------:R5:W-:Y:S01]  /*2e60*/  STL [R1+0x84], R24 ;  /* 0x0000841801007387 */ /* 0x000be20000100800 */
[----:B---3--:R-:W3:Y:S05]  /*2e70*/  BMOV.32.CLEAR R26, B8 ;  /* 0x00000000081a7355 */ /* 0x008eea0000100000 */
[----:B------:R0:W-:Y:S01]  /*2e80*/  STL [R1+0x80], R23 ;  /* 0x0000801701007387 */ /* 0x0001e20000100800 */
[----:B----4-:R-:W4:Y:S05]  /*2e90*/  BMOV.32.CLEAR R25, B7 ;  /* 0x0000000007197355 */ /* 0x010f2a0000100000 */
[----:B-----5:R-:W1:Y:S05]  /*2ea0*/  BMOV.32.CLEAR R24, B6 ;  /* 0x0000000006187355 */ /* 0x020e6a0000100000 */
[----:B0-----:R-:W0:Y:S05]  /*2eb0*/  BMOV.32.CLEAR R23, B0 ;  /* 0x0000000000177355 */ /* 0x001e2a0000100000 */
[----:B------:R5:W-:Y:S04]  /*2ec0*/  STL [R1+0x128], R101 ;  /* 0x0001286501007387 */ /* 0x000be80000100800 */
[----:B------:R2:W-:Y:S04]  /*2ed0*/  STL [R1+0x124], R100 ;  /* 0x0001246401007387 */ /* 0x0005e80000100800 */
[----:B------:R3:W-:Y:S01]  /*2ee0*/  STL [R1+0x120], R95 ;  /* 0x0001205f01007387 */ /* 0x0007e20000100800 */
[----:B-----5:R-:W-:-:S03]  /*2ef0*/  IMAD.MOV.U32 R101, RZ, RZ, R5 ;  /* 0x000000ffff657224 */ /* 0x020fc600078e0005 */
[----:B------:R5:W-:Y:S01]  /*2f00*/  STL [R1+0x11c], R94 ;  /* 0x00011c5e01007387 */ /* 0x000be20000100800 */
[----:B--2---:R-:W-:-:S03]  /*2f10*/  IMAD.MOV.U32 R100, RZ, RZ, R4 ;  /* 0x000000ffff647224 */ /* 0x004fc600078e0004 */
[----:B------:R2:W-:Y:S01]  /*2f20*/  STL [R1+0x108], R85 ;  /* 0x0001085501007387 */ /* 0x0005e20000100800 */
[----:B---3--:R-:W-:-:S03]  /*2f30*/  IMAD.MOV.U32 R95, RZ, RZ, R11 ;  /* 0x000000ffff5f7224 */ /* 0x008fc600078e000b */
[----:B------:R3:W-:Y:S01]  /*2f40*/  STL [R1+0x104], R84 ;  /* 0x0001045401007387 */ /* 0x0007e20000100800 */
[----:B-----5:R-:W-:-:S03]  /*2f50*/  IMAD.MOV.U32 R94, RZ, RZ, R10 ;  /* 0x000000ffff5e7224 */ /* 0x020fc600078e000a */
[----:B------:R5:W-:Y:S01]  /*2f60*/  STL [R1+0x60], R2 ;  /* 0x0000600201007387 */ /* 0x000be20000100800 */
[----:B--2---:R-:W-:Y:S02]  /*2f70*/  IMAD.MOV.U32 R85, RZ, RZ, R7 ;  /* 0x000000ffff557224 */ /* 0x004fe400078e0007 */
[----:B---3--:R-:W-:Y:S02]  /*2f80*/  IMAD.MOV.U32 R84, RZ, RZ, R6 ;  /* 0x000000ffff547224 */ /* 0x008fe400078e0006 */
[----:B-----5:R-:W-:Y:S01]  /*2f90*/  IMAD.MOV.U32 R2, RZ, RZ, R8 ;  /* 0x000000ffff027224 */ /* 0x020fe200078e0008 */
[----:B------:R-:W2:Y:S01]  /*2fa0*/  LDC.64 R36, c[0x0][0x358] ;  /* 0x0000d600ff247b82 */ /* 0x000ea20000000a00 */
[----:B------:R-:W3:Y:S01]  /*2fb0*/  LDCU.64 UR4, c[0x4][0x70] ;  /* 0x01000e00ff0477ac */ /* 0x000ee20008000a00 */
[----:B------:R-:W-:Y:S02]  /*2fc0*/  IMAD.MOV.U32 R12, RZ, RZ, 0x7f7fffff ;  /* 0x7f7fffffff0c7424 */ /* 0x000fe400078e00ff */
[----:B------:R-:W-:-:S02]  /*2fd0*/  IMAD.MOV.U32 R13, RZ, RZ, 0x7f7fffff ;  /* 0x7f7fffffff0d7424 */ /* 0x000fc400078e00ff */
[----:B------:R-:W-:Y:S02]  /*2fe0*/  IMAD.MOV.U32 R15, RZ, RZ, 0x800000 ;  /* 0x00800000ff0f7424 */ /* 0x000fe400078e00ff */
[----:B------:R-:W-:Y:S02]  /*2ff0*/  IMAD.MOV.U32 R14, RZ, RZ, 0x7f7fffff ;  /* 0x7f7fffffff0e7424 */ /* 0x000fe400078e00ff */
[----:B------:R-:W-:Y:S02]  /*3000*/  IMAD.MOV.U32 R16, RZ, RZ, 0x800000 ;  /* 0x00800000ff107424 */ /* 0x000fe400078e00ff */
[----:B------:R-:W-:Y:S01]  /*3010*/  IMAD.MOV.U32 R17, RZ, RZ, 0x800000 ;  /* 0x00800000ff117424 */ /* 0x000fe200078e00ff */
[----:B---3--:R-:W-:-:S04]  /*3020*/  UIADD3 UR4, UP0, UPT, UR4, 0x10, URZ ;  /* 0x0000001004047890 */ /* 0x008fc8000ff1e0ff */
[----:B------:R-:W-:Y:S01]  /*3030*/  UIADD3.X UR5, UPT, UPT, URZ, UR5, URZ, UP0, !UPT ;  /* 0x00000005ff057290 */ /* 0x000fe200087fe4ff */
[C---:B--2---:R-:W-:Y:S01]  /*3040*/  R2UR UR8, R36.reuse ;  /* 0x00000000240872ca */ /* 0x044fe200000e0000 */
[----:B------:R-:W-:Y:S01]  /*3050*/  IMAD.U32 R4, RZ, RZ, UR4 ;  /* 0x00000004ff047e24 */ /* 0x000fe2000f8e00ff */
[C---:B------:R-:W-:Y:S02]  /*3060*/  R2UR UR9, R37.reuse ;  /* 0x00000000250972ca */ /* 0x040fe400000e0000 */
[C---:B------:R-:W-:Y:S01]  /*3070*/  R2UR UR10, R36.reuse ;  /* 0x00000000240a72ca */ /* 0x040fe200000e0000 */
[----:B------:R-:W-:Y:S01]  /*3080*/  IMAD.U32 R5, RZ, RZ, UR5 ;  /* 0x00000005ff057e24 */ /* 0x000fe2000f8e00ff */
[C---:B------:R-:W-:Y:S02]  /*3090*/  R2UR UR11, R37.reuse ;  /* 0x00000000250b72ca */ /* 0x040fe400000e0000 */
[----:B------:R-:W-:Y:S02]  /*30a0*/  R2UR UR12, R36 ;  /* 0x00000000240c72ca */ /* 0x000fe400000e0000 */
[----:B------:R-:W-:-:S02]  /*30b0*/  R2UR UR13, R37 ;  /* 0x00000000250d72ca */ /* 0x000fc400000e0000 */
[C---:B------:R-:W-:Y:S02]  /*30c0*/  R2UR UR6, R36.reuse ;  /* 0x00000000240672ca */ /* 0x040fe400000e0000 */
[C---:B------:R-:W-:Y:S01]  /*30d0*/  R2UR UR7, R37.reuse ;  /* 0x00000000250772ca */ /* 0x040fe200000e0000 */
[----:B------:R-:W-:Y:S01]  /*30e0*/  ST.E.64 desc[UR8][R100.64+0x18], R12 ;  /* 0x0000180c64007985 */ /* 0x000fe2000c101b08 */
[C---:B------:R-:W-:Y:S02]  /*30f0*/  R2UR UR14, R36.reuse ;  /* 0x00000000240e72ca */ /* 0x040fe400000e0000 */
[C---:B------:R-:W-:Y:S01]  /*3100*/  R2UR UR15, R37.reuse ;  /* 0x00000000250f72ca */ /* 0x040fe200000e0000 */
[----:B------:R-:W-:Y:S01]  /*3110*/  ST.E.64 desc[UR10][R100.64+0x20], R14 ;  /* 0x0000200e64007985 */ /* 0x000fe2000c101b0a */
[----:B------:R-:W-:Y:S02]  /*3120*/  R2UR UR4, R36 ;  /* 0x00000000240472ca */ /* 0x000fe400000e0000 */
[----:B------:R-:W-:Y:S01]  /*3130*/  R2UR UR5, R37 ;  /* 0x00000000250572ca */ /* 0x000fe200000e0000 */
[----:B------:R2:W-:Y:S04]  /*3140*/  ST.E.64 desc[UR12][R100.64+0x28], R16 ;  /* 0x0000281064007985 */ /* 0x0005e8000c101b0c */
[----:B------:R3:W-:Y:S04]  /*3150*/  ST.E.64 desc[UR6][R100.64], R4 ;  /* 0x0000000464007985 */ /* 0x0007e8000c101b06 */
[----:B------:R-:W5:Y:S04]  /*3160*/  LDG.E.64 R6, desc[UR14][R94.64] ;  /* 0x0000000e5e067981 */ /* 0x000f68000c1e1b00 */
[----:B------:R-:W4:Y:S04]  /*3170*/  LDG.E.64 R10, desc[UR4][R94.64+0x10] ;  /* 0x000010045e0a7981 */ /* 0x000f28000c1e1b00 */
[----:B------:R-:W3:Y:S01]  /*3180*/  LDG.E.64 R8, desc[UR4][R94.64+0x8] ;  /* 0x000008045e087981 */ /* 0x000ee2000c1e1b00 */
[----:B------:R-:W2:Y:S01]  /*3190*/  LDCU UR4, c[0x0][0x2f8] ;  /* 0x00005f00ff0477ac */ /* 0x000ea20008000800 */
[----:B------:R-:W-:Y:S04]  /*31a0*/  BSSY.RECONVERGENT B0, `(.L_x_17) ;  /* 0x0000e3b000007945 */ /* 0x000fe80003800200 */
[----:B------:R-:W-:Y:S01]  /*31b0*/  BSSY.RELIABLE B10, `(.L_x_18) ;  /* 0x0000e020000a7945 */ /* 0x000fe20003800100 */
[----:B------:R-:W1:Y:S03]  /*31c0*/  LDCU UR5, c[0x0][0x2fc] ;  /* 0x00005f80ff0577ac */ /* 0x000e660008000800 */
[----:B------:R-:W0:Y:S05]  /*31d0*/  BMOV.32.CLEAR R22, B0 ;  /* 0x0000000000167355 */ /* 0x000e2a0000100000 */
[----:B--2---:R-:W-:-:S05]  /*31e0*/  IADD3 R17, P1, PT, R1, UR4, RZ ;  /* 0x0000000401117c10 */ /* 0x004fca000ff3e0ff */
[----:B-1----:R-:W-:Y:S01]  /*31f0*/  IMAD.X R16, RZ, RZ, UR5, P1 ;  /* 0x00000005ff107e24 */ /* 0x002fe200088e06ff */
[----:B-----5:R-:W-:Y:S01]  /*3200*/  SHF.R.U32.HI R0, RZ, 0x2, R7 ;  /* 0x00000002ff007819 */ /* 0x020fe20000011607 */
[----:B------:R-:W-:-:S03]  /*3210*/  VIADD R6, R6, 0x587c5 ;  /* 0x000587c506067836 */ /* 0x000fc60000000000 */
[----:B------:R-:W-:Y:S01]  /*3220*/  LOP3.LUT R0, R0, R7, RZ, 0x3c, !PT ;  /* 0x0000000700007212 */ /* 0x000fe200078e3cff */
[----:B----4-:R-:W-:Y:S02]  /*3230*/  IMAD.SHL.U32 R3, R11, 0x10, RZ ;  /* 0x000000100b037824 */ /* 0x010fe400078e00ff */
[----:B---3--:R-:W-:Y:S02]  /*3240*/  IMAD.MOV.U32 R5, RZ, RZ, R10 ;  /* 0x000000ffff057224 */ /* 0x008fe400078e000a */
[C---:B------:R-:W-:Y:S02]  /*3250*/  IMAD.SHL.U32 R7, R0.reuse, 0x2, RZ ;  /* 0x0000000200077824 */ /* 0x040fe400078e00ff */
[----:B------:R-:W-:Y:S02]  /*3260*/  IMAD.MOV.U32 R12, RZ, RZ, R11 ;  /* 0x000000ffff0c7224 */ /* 0x000fe400078e000b */
[----:B------:R-:W-:Y:S01]  /*3270*/  IMAD.MOV.U32 R4, RZ, RZ, R9 ;  /* 0x000000ffff047224 */ /* 0x000fe200078e0009 */
[----:B------:R-:W-:Y:S01]  /*3280*/  LOP3.LUT R0, R0, R7, R3, 0x96, !PT ;  /* 0x0000000700007212 */ /* 0x000fe200078e9603 */
[----:B------:R-:W-:-:S02]  /*3290*/  IMAD.MOV.U32 R3, RZ, RZ, 0x2f800000 ;  /* 0x2f800000ff037424 */ /* 0x000fc400078e00ff */
[----:B------:R-:W-:Y:S01]  /*32a0*/  IMAD.MOV.U32 R7, RZ, RZ, R8 ;  /* 0x000000ffff077224 */ /* 0x000fe200078e0008 */
[----:B------:R-:W-:Y:S01]  /*32b0*/  LOP3.LUT R13, R0, R11, RZ, 0x3c, !PT ;  /* 0x0000000b000d7212 */ /* 0x000fe200078e3cff */
[----:B------:R1:W-:Y:S04]  /*32c0*/  STG.E.64 desc[UR6][R94.64+0x8], R4 ;  /* 0x000008045e007986 */ /* 0x0003e8000c101b06 */
[----:B------:R-:W-:Y:S01]  /*32d0*/  IMAD.IADD R0, R13, 0x1, R6 ;  /* 0x000000010d007824 */ /* 0x000fe200078e0206 */
[----:B------:R1:W-:Y:S04]  /*32e0*/  STG.E.64 desc[UR8][R94.64+0x10], R12 ;  /* 0x0000100c5e007986 */ /* 0x0003e8000c101b08 */
[----:B------:R-:W-:Y:S01]  /*32f0*/  I2FP.F32.U32 R0, R0 ;  /* 0x0000000000007245 */ /* 0x000fe20000201000 */
[----:B------:R1:W-:Y:S04]  /*3300*/  STG.E.64 desc[UR10][R94.64], R6 ;  /* 0x000000065e007986 */ /* 0x0003e8000c101b0a */
[----:B------:R-:W-:-:S04]  /*3310*/  FFMA R0, R0, R3, 1.1641532182693481445e-10 ;  /* 0x2f00000000007423 */ /* 0x000fc80000000003 */
[----:B------:R-:W-:-:S06]  /*3320*/  FMUL R0, R0, 3 ;  /* 0x4040000000007820 */ /* 0x000fcc0000400000 */
[----:B------:R-:W2:Y:S02]  /*3330*/  F2I.TRUNC.NTZ R0, R0 ;  /* 0x0000000000007305 */ /* 0x000ea4000020f100 */
[----:B--2---:R-:W-:-:S13]  /*3340*/  ISETP.NE.AND P0, PT, R0, 0x1, PT ;  /* 0x000000010000780c */ /* 0x004fda0003f05270 */
[----:B01----:R-:W-:Y:S05]  /*3350*/  @!P0 BRA `(.L_x_19) ;  /* 0x0000009400608947 */ /* 0x003fea0003800000 */
[----:B------:R-:W-:-:S13]  /*3360*/  ISETP.NE.AND P0, PT, R0, RZ, PT ;  /* 0x000000ff0000720c */ /* 0x000fda0003f05270 */
[----:B------:R-:W-:Y:S05]  /*3370*/  @P0 BRA `(.L_x_20) ;  /* 0x0000004800000947 */ /* 0x000fea0003800000 */
[----:B------:R-:W-:Y:S01]  /*3380*/  ISETP.NE.AND P0, PT, R2, RZ, PT ;  /* 0x000000ff0200720c */ /* 0x000fe20003f05270 */
[----:B------:R-:W-:Y:S01]  /*3390*/  BSSY.RECONVERGENT B6, `(.L_x_21) ;  /* 0x0000026000067945 */ /* 0x000fe20003800200 */
[----:B------:R-:W-:Y:S01]  /*33a0*/  IADD3 R39, P1, PT, R17, 0x18, RZ ;  /* 0x0000001811277810 */ /* 0x000fe20007f3e0ff */
[--C-:B------:R-:W-:Y:S01]  /*33b0*/  IMAD.MOV.U32 R19, RZ, RZ, R2.reuse ;  /* 0x000000ffff137224 */ /* 0x100fe200078e0002 */
[----:B------:R-:W-:Y:S01]  /*33c0*/  SHF.R.S32.HI R18, RZ, 0x1f, R2 ;  /* 0x0000001fff127819 */ /* 0x000fe20000011402 */
[----:B------:R-:W-:Y:S02]  /*33d0*/  IMAD.MOV.U32 R38, RZ, RZ, RZ ;  /* 0x000000ffff267224 */ /* 0x000fe400078e00ff */
[----:B------:R-:W-:Y:S02]  /*33e0*/  IMAD.MOV.U32 R30, RZ, RZ, RZ ;  /* 0x000000ffff1e7224 */ /* 0x000fe400078e00ff */
[----:B------:R-:W-:-:S04]  /*33f0*/  IMAD.X R31, RZ, RZ, R16, P1 ;  /* 0x000000ffff1f7224 */ /* 0x000fc800008e0610 */
[----:B------:R-:W-:Y:S05]  /*3400*/  @!P0 BRA `(.L_x_22) ;  /* 0x0000000000788947 */ /* 0x000fea0003800000 */
[----:B------:R-:W-:Y:S01]  /*3410*/  MOV R0, 0x8 ;  /* 0x0000000800007802 */ /* 0x000fe20000000f00 */
[C---:B------:R-:W-:Y:S01]  /*3420*/  IMAD.SHL.U32 R4, R19.reuse, 0x8, RZ ;  /* 0x0000000813047824 */ /* 0x040fe200078e00ff */
[----:B------:R-:W-:Y:S02]  /*3430*/  SHF.L.U64.HI R5, R19, 0x3, R18 ;  /* 0x0000000313057819 */ /* 0x000fe40000010212 */
[----:B------:R0:W1:Y:S05]  /*3440*/  LDC.64 R6, c[0x4][R0] ;  /* 0x0100000000067b82 */ /* 0x00006a0000000a00 */
[----:B------:R-:W-:-:S07]  /*3450*/  LEPC R20, `(.L_x_23) ;  /* 0x000000001014794e */ /* 0x000fce0000000000 */
[----:B01----:R-:W-:Y:S05]  /*3460*/  CALL.ABS.NOINC R6 ;  /* 0x0000000006007343 */ /* 0x003fea0003c00000 */
.L_x_23:
[----:B------:R-:W-:Y:S01]  /*3470*/  ISETP.NE.U32.AND P0, PT, R4, RZ, PT ;  /* 0x000000ff0400720c */ /* 0x000fe20003f05070 */
[----:B------:R-:W-:Y:S02]  /*3480*/  IMAD.MOV.U32 R38, RZ, RZ, R4 ;  /* 0x000000ffff267224 */ /* 0x000fe400078e0004 */
[----:B------:R-:W-:Y:S01]  /*3490*/  IMAD.MOV.U32 R30, RZ, RZ, R5 ;  /* 0x000000ffff1e7224 */ /* 0x000fe200078e0005 */
[----:B------:R-:W-:-:S13]  /*34a0*/  ISETP.NE.AND.EX P0, PT, R5, RZ, PT, P0 ;  /* 0x000000ff0500720c */ /* 0x000fda0003f05300 */
[----:B------:R-:W-:Y:S05]  /*34b0*/  @P0 BRA `(.L_x_22) ;  /* 0x00000000004c0947 */ /* 0x000fea0003800000 */
[----:B------:R-:W-:Y:S01]  /*34c0*/  MOV R0, 0x10 ;  /* 0x0000001000007802 */ /* 0x000fe20000000f00 */
[----:B------:R-:W0:Y:S01]  /*34d0*/  LDCU UR4, c[0x0][0x2f8] ;  /* 0x00005f00ff0477ac */ /* 0x000e220008000800 */
[----:B------:R-:W-:Y:S02]  /*34e0*/  CS2R R4, SRZ ;  /* 0x0000000000047805 */ /* 0x000fe4000001ff00 */
[----:B------:R1:W2:Y:S02]  /*34f0*/  LDC.64 R6, c[0x4][R0] ;  /* 0x0100000000067b82 */ /* 0x0002a40000000a00 */
[----:B01----:R-:W-:-:S07]  /*3500*/  VIADD R32, R17, -UR4 ;  /* 0x8000000411207c36 */ /* 0x003fce0008000000 */
[----:B------:R-:W-:-:S07]  /*3510*/  LEPC R20, `(.L_x_24) ;  /* 0x000000001014794e */ /* 0x000fce0000000000 */
[----:B--2---:R-:W-:Y:S05]  /*3520*/  CALL.ABS.NOINC R6 ;  /* 0x0000000006007343 */ /* 0x004fea0003c00000 */
.L_x_24:
[----:B------:R-:W0:Y:S01]  /*3530*/  LDC.64 R10, c[0x4][0x1e0] ;  /* 0x01007800ff0a7b82 */ /* 0x000e220000000a00 */
[----:B------:R-:W-:Y:S01]  /*3540*/  MOV R0, 0x0 ;  /* 0x0000000000007802 */ /* 0x000fe20000000f00 */
[----:B------:R-:W1:Y:S01]  /*3550*/  LDCU.64 UR4, c[0x4][0x1e8] ;  /* 0x01003d00ff0477ac */ /* 0x000e620008000a00 */
[----:B------:R-:W-:Y:S02]  /*3560*/  IMAD.MOV.U32 R6, RZ, RZ, R17 ;  /* 0x000000ffff067224 */ /* 0x000fe400078e0011 */
[----:B------:R-:W-:-:S03]  /*3570*/  IMAD.MOV.U32 R7, RZ, RZ, R16 ;  /* 0x000000ffff077224 */ /* 0x000fc600078e0010 */
[----:B------:R2:W3:Y:S01]  /*3580*/  LDC.64 R8, c[0x4][R0] ;  /* 0x0100000000087b82 */ /* 0x0004e20000000a00 */
[----:B-1----:R-:W-:Y:S02]  /*3590*/  IMAD.U32 R4, RZ, RZ, UR4 ;  /* 0x00000004ff047e24 */ /* 0x002fe4000f8e00ff */
[----:B------:R-:W-:Y:S01]  /*35a0*/  IMAD.U32 R5, RZ, RZ, UR5 ;  /* 0x00000005ff057e24 */ /* 0x000fe2000f8e00ff */
[----:B0-----:R2:W-:Y:S06]  /*35b0*/  STL.64 [R32], R10 ;  /* 0x0000000a20007387 */ /* 0x0015ec0000100a00 */
[----:B------:R-:W-:-:S07]  /*35c0*/  LEPC R20, `(.L_x_25) ;  /* 0x000000001014794e */ /* 0x000fce0000000000 */
[----:B--23--:R-:W-:Y:S05]  /*35d0*/  CALL.ABS.NOINC R8 ;  /* 0x0000000008007343 */ /* 0x00cfea0003c00000 */
.L_x_25:
[----:B------:R-:W-:Y:S05]  /*35e0*/  BPT.TRAP 0x1 ;  /* 0x000000040000795c */ /* 0x000fea0000300000 */
.L_x_22:
[----:B------:R-:W-:Y:S05]  /*35f0*/  BSYNC.RECONVERGENT B6 ;  /* 0x0000000000067941 */ /* 0x000fea0003800200 */
.L_x_21:
[----:B------:R-:W-:Y:S01]  /*3600*/  ISETP.GE.AND P0, PT, R2, 0x1, PT ;  /* 0x000000010200780c */ /* 0x000fe20003f06270 */
[C---:B------:R-:W-:Y:S01]  /*3610*/  IMAD.SHL.U32 R53, R19.reuse, 0x8, RZ ;  /* 0x0000000813357824 */ /* 0x040fe200078e00ff */
[----:B------:R-:W-:Y:S01]  /*3620*/  SHF.L.U64.HI R47, R19, 0x3, R18 ;  /* 0x00000003132f7819 */ /* 0x000fe20000010212 */
[----:B------:R-:W-:Y:S03]  /*3630*/  BSSY.RECONVERGENT B8, `(.L_x_26) ;  /* 0x0000176000087945 */ /* 0x000fe60003800200 */
[----:B------:R-:W-:-:S05]  /*3640*/  IADD3 R61, P1, PT, R84, R53, RZ ;  /* 0x00000035543d7210 */ /* 0x000fca0007f3e0ff */
[----:B------:R-:W-:Y:S02]  /*3650*/  IMAD.X R55, R85, 0x1, R47, P1 ;  /* 0x0000000155377824 */ /* 0x000fe400008e062f */
[----:B------:R-:W-:Y:S06]  /*3660*/  @!P0 BRA `(.L_x_27) ;  /* 0x0000001400c88947 */ /* 0x000fec0003800000 */
[----:B------:R-:W-:Y:S02]  /*3670*/  IMAD.MOV.U32 R60, RZ, RZ, R84 ;  /* 0x000000ffff3c7224 */ /* 0x000fe400078e0054 */
[----:B------:R-:W-:-:S07]  /*3680*/  IMAD.MOV.U32 R54, RZ, RZ, R85 ;  /* 0x000000ffff367224 */ /* 0x000fce00078e0055 */
.L_x_54:
[----:B---3--:R-:W-:Y:S01]  /*3690*/  IADD3 R4, P1, PT, R60, 0x100, RZ ;  /* 0x000001003c047810 */ /* 0x008fe20007f3e0ff */
[----:B------:R-:W-:Y:S01]  /*36a0*/  BSSY.RECONVERGENT B7, `(.L_x_28) ;  /* 0x000016c000077945 */ /* 0x000fe20003800200 */
[----:B------:R-:W-:Y:S02]  /*36b0*/  IMAD.MOV.U32 R92, RZ, RZ, R60 ;  /* 0x000000ffff5c7224 */ /* 0x000fe400078e003c */
[-C--:B------:R-:W-:Y:S01]  /*36c0*/  ISETP.LT.U32.AND P0, PT, R4, R61.reuse, PT ;  /* 0x0000003d0400720c */ /* 0x080fe20003f01070 */
[--C-:B------:R-:W-:Y:S01]  /*36d0*/  IMAD.X R6, RZ, RZ, R54.reuse, P1 ;  /* 0x000000ffff067224 */ /* 0x100fe200008e0636 */
[----:B------:R-:W-:Y:S01]  /*36e0*/  IADD3 R62, P1, PT, R60, 0x8, RZ ;  /* 0x000000083c3e7810 */ /* 0x000fe20007f3e0ff */
[----:B------:R-:W-:Y:S01]  /*36f0*/  IMAD.MOV.U32 R93, RZ, RZ, R54 ;  /* 0x000000ffff5d7224 */ /* 0x000fe200078e0036 */
[----:B------:R-:W-:Y:S01]  /*3700*/  ISETP.GE.U32.AND P2, PT, R4, R61, PT ;  /* 0x0000003d0400720c */ /* 0x000fe20003f46070 */
[----:B------:R-:W-:Y:S01]  /*3710*/  IMAD.MOV.U32 R60, RZ, RZ, R4 ;  /* 0x000000ffff3c7224 */ /* 0x000fe200078e0004 */
[CC--:B------:R-:W-:Y:S01]  /*3720*/  ISETP.LT.U32.AND.EX P0, PT, R6.reuse, R55.reuse, PT, P0 ;  /* 0x000000370600720c */ /* 0x0c0fe20003f01100 */
[----:B------:R-:W-:Y:S01]  /*3730*/  IMAD.X R63, RZ, RZ, R54, P1 ;  /* 0x000000ffff3f7224 */ /* 0x000fe200008e0636 */
[----:B------:R-:W-:Y:S01]  /*3740*/  ISETP.GE.U32.AND.EX P2, PT, R6, R55, PT, P2 ;  /* 0x000000370600720c */ /* 0x000fe20003f46120 */
[----:B------:R-:W-:Y:S01]  /*3750*/  IMAD.MOV.U32 R54, RZ, RZ, R6 ;  /* 0x000000ffff367224 */ /* 0x000fe200078e0006 */
[----:B------:R-:W-:-:S02]  /*3760*/  SEL R3, R4, R61, P0 ;  /* 0x0000003d04037207 */ /* 0x000fc40000000000 */
[----:B------:R-:W-:Y:S02]  /*3770*/  SEL R0, R6, R55, P0 ;  /* 0x0000003706007207 */ /* 0x000fe40000000000 */
[----:B------:R-:W-:Y:S02]  /*3780*/  ISETP.NE.U32.AND P1, PT, R62, R3, PT ;  /* 0x000000033e00720c */ /* 0x000fe40003f25070 */
[----:B------:R-:W-:Y:S02]  /*3790*/  P2R R70, PR, RZ, 0x4 ;  /* 0x00000004ff467803 */ /* 0x000fe40000000000 */
[----:B------:R-:W-:-:S13]  /*37a0*/  ISETP.NE.AND.EX P0, PT, R63, R0, PT, P1 ;  /* 0x000000003f00720c */ /* 0x000fda0003f05310 */
[----:B------:R-:W-:Y:S05]  /*37b0*/  @!P0 BRA `(.L_x_29) ;  /* 0x0000001400688947 */ /* 0x000fea0003800000 */
[----:B------:R-:W-:Y:S01]  /*37c0*/  CS2R R68, SRZ ;  /* 0x0000000000447805 */ /* 0x000fe2000001ff00 */
[----:B------:R-:W-:Y:S02]  /*37d0*/  IMAD.MOV.U32 R52, RZ, RZ, R92 ;  /* 0x000000ffff347224 */ /* 0x000fe400078e005c */
[----:B------:R-:W-:-:S07]  /*37e0*/  IMAD.MOV.U32 R77, RZ, RZ, R93 ;  /* 0x000000ffff4d7224 */ /* 0x000fce00078e005d */
.L_x_53:
[----:B------:R-:W-:Y:S01]  /*37f0*/  R2UR UR4, R36 ;  /* 0x00000000240472ca */ /* 0x000fe200000e0000 */
[----:B------:R-:W-:Y:S01]  /*3800*/  IMAD.MOV.U32 R76, RZ, RZ, R52 ;  /* 0x000000ffff4c7224 */ /* 0x000fe200078e0034 */
[----:B------:R-:W-:-:S13]  /*3810*/  R2UR UR5, R37 ;  /* 0x00000000250572ca */ /* 0x000fda00000e0000 */
[----:B---3--:R-:W2:Y:S01]  /*3820*/  LD.E.64 R78, desc[UR4][R76.64+0x8] ;  /* 0x000008044c4e7980 */ /* 0x008ea2000c101b00 */
[----:B------:R-:W0:Y:S01]  /*3830*/  LDCU UR4, c[0x0][0x2f8] ;  /* 0x00005f00ff0477ac */ /* 0x000e220008000800 */
[C---:B------:R-:W-:Y:S01]  /*3840*/  R2UR UR6, R36.reuse ;  /* 0x00000000240672ca */ /* 0x040fe200000e0000 */
[----:B------:R-:W-:Y:S01]  /*3850*/  IMAD.MOV.U32 R3, RZ, RZ, 0x7f7fffff ;  /* 0x7f7fffffff037424 */ /* 0x000fe200078e00ff */
[C---:B------:R-:W-:Y:S01]  /*3860*/  R2UR UR7, R37.reuse ;  /* 0x00000000250772ca */ /* 0x040fe200000e0000 */
[----:B------:R-:W-:Y:S01]  /*3870*/  IMAD.MOV.U32 R5, RZ, RZ, 0x800000 ;  /* 0x00800000ff057424 */ /* 0x000fe200078e00ff */
[----:B------:R-:W-:Y:S02]  /*3880*/  R2UR UR8, R36 ;  /* 0x00000000240872ca */ /* 0x000fe400000e0000 */
[----:B------:R-:W-:-:S09]  /*3890*/  R2UR UR9, R37 ;  /* 0x00000000250972ca */ /* 0x000fd200000e0000 */
[----:B------:R1:W5:Y:S01]  /*38a0*/  LD.E.64 R44, desc[UR6][R92.64] ;  /* 0x000000065c2c7980 */ /* 0x000362000c101b00 */
[----:B0-----:R-:W-:Y:S02]  /*38b0*/  VIADD R4, R17, -UR4 ;  /* 0x8000000411047c36 */ /* 0x001fe40008000000 */
[----:B------:R-:W-:-:S03]  /*38c0*/  VIADD R0, R39, -UR4 ;  /* 0x8000000427007c36 */ /* 0x000fc60008000000 */
[----:B------:R-:W-:Y:S04]  /*38d0*/  STL [R4], R3 ;  /* 0x0000000304007387 */ /* 0x000fe80000100800 */
[----:B------:R-:W-:Y:S04]  /*38e0*/  STL [R4+0x4], R3 ;  /* 0x0000040304007387 */ /* 0x000fe80000100800 */
[----:B------:R-:W-:Y:S04]  /*38f0*/  STL [R4+0x8], R3 ;  /* 0x0000080304007387 */ /* 0x000fe80000100800 */
[----:B------:R-:W-:Y:S04]  /*3900*/  STL [R4+0xc], R5 ;  /* 0x00000c0504007387 */ /* 0x000fe80000100800 */
[----:B------:R-:W-:Y:S04]  /*3910*/  STL [R4+0x10], R5 ;  /* 0x0000100504007387 */ /* 0x000fe80000100800 */
[----:B------:R0:W-:Y:S04]  /*3920*/  STL [R4+0x14], R5 ;  /* 0x0000140504007387 */ /* 0x0001e80000100800 */
[----:B------:R-:W-:Y:S04]  /*3930*/  STL [R0], R3 ;  /* 0x0000000300007387 */ /* 0x000fe80000100800 */
[----:B------:R-:W-:Y:S04]  /*3940*/  STL [R0+0x4], R3 ;  /* 0x0000040300007387 */ /* 0x000fe80000100800 */
[----:B------:R-:W-:Y:S04]  /*3950*/  STL [R0+0x8], R3 ;  /* 0x0000080300007387 */ /* 0x000fe80000100800 */
[----:B------:R-:W-:Y:S04]  /*3960*/  STL [R0+0xc], R5 ;  /* 0x00000c0500007387 */ /* 0x000fe80000100800 */
[----:B------:R-:W-:Y:S04]  /*3970*/  STL [R0+0x10], R5 ;  /* 0x0000100500007387 */ /* 0x000fe80000100800 */
[----:B------:R3:W-:Y:S04]  /*3980*/  STL [R0+0x14], R5 ;  /* 0x0000140500007387 */ /* 0x0007e80000100800 */
[----:B--2---:R-:W2:Y:S01]  /*3990*/  LD.E.64 R10, desc[UR8][R78.64] ;  /* 0x000000084e0a7980 */ /* 0x004ea2000c101b00 */
[----:B------:R-:W-:-:S13]  /*39a0*/  R2UR UR4, R36 ;  /* 0x00000000240472ca */ /* 0x000fda00000e0000 */
[----:B--2---:R-:W2:Y:S01]  /*39b0*/  LD.E R10, desc[UR4][R10.64+0x8] ;  /* 0x000008040a0a7980 */ /* 0x004ea2000c101900 */
[----:B------:R-:W-:Y:S01]  /*39c0*/  BSSY.RECONVERGENT B6, `(.L_x_30) ;  /* 0x000000c000067945 */ /* 0x000fe20003800200 */
[----:B------:R-:W-:Y:S01]  /*39d0*/  IMAD.MOV.U32 R52, RZ, RZ, R62 ;  /* 0x000000ffff347224 */ /* 0x000fe200078e003e */
[----:B------:R-:W-:Y:S01]  /*39e0*/  CS2R R6, SRZ ;  /* 0x0000000000067805 */ /* 0x000fe2000001ff00 */
[----:B------:R-:W-:Y:S01]  /*39f0*/  IMAD.MOV.U32 R46, RZ, RZ, R63 ;  /* 0x000000ffff2e7224 */ /* 0x000fe200078e003f */
[----:B------:R-:W-:Y:S01]  /*3a00*/  MOV R20, 0x3a80 ;  /* 0x00003a8000147802 */ /* 0x000fe20000000f00 */
[----:B------:R-:W-:Y:S02]  /*3a10*/  IMAD.MOV.U32 R8, RZ, RZ, R17 ;  /* 0x000000ffff087224 */ /* 0x000fe400078e0011 */
[----:B------:R-:W-:Y:S02]  /*3a20*/  IMAD.MOV.U32 R9, RZ, RZ, R16 ;  /* 0x000000ffff097224 */ /* 0x000fe400078e0010 */
[----:B0-----:R-:W-:-:S02]  /*3a30*/  IMAD.MOV.U32 R4, RZ, RZ, R78 ;  /* 0x000000ffff047224 */ /* 0x001fc400078e004e */
[----:B---3--:R-:W-:Y:S02]  /*3a40*/  IMAD.MOV.U32 R5, RZ, RZ, R79 ;  /* 0x000000ffff057224 */ /* 0x008fe400078e004f */
[----:B------:R-:W-:Y:S01]  /*3a50*/  IMAD.MOV.U32 R21, RZ, RZ, 0x0 ;  /* 0x00000000ff157424 */ /* 0x000fe200078e00ff */
[----:B--2---:R1:W0:Y:S06]  /*3a60*/  LDC.64 R12, c[0x2][R10] ;  /* 0x008000000a0c7b82 */ /* 0x00422c0000000a00 */
[----:B01---5:R-:W-:Y:S05]  /*3a70*/  CALL.REL.NOINC R12 `(_Z10build_meshPP7HitablePP6CameraS1_P4vec3S6_iiP17curandStateXORWOWiii) ;  /* 0xffffffc40c607344 */ /* 0x023fea0003c3ffff */
[----:B------:R-:W-:Y:S05]  /*3a80*/  BSYNC.RECONVERGENT B6 ;  /* 0x0000000000067941 */ /* 0x000fea0003800200 */
.L_x_30:
[----:B------:R-:W-:Y:S01]  /*3a90*/  PRMT R0, R4, 0x9910, RZ ;  /* 0x0000991004007816 */ /* 0x000fe200000000ff */
[----:B------:R-:W-:Y:S04]  /*3aa0*/  BSSY.RECONVERGENT B6, `(.L_x_31) ;  /* 0x000011f000067945 */ /* 0x000fe80003800200 */
[----:B------:R-:W-:Y:S01]  /*3ab0*/  BSSY.RELIABLE B9, `(.L_x_32) ;  /* 0x00000d2000097945 */ /* 0x000fe20003800100 */
[----:B------:R-:W-:-:S13]  /*3ac0*/  ISETP.NE.AND P0, PT, R0, RZ, PT ;  /* 0x000000ff0000720c */ /* 0x000fda0003f05270 */
[----:B------:R-:W-:Y:S05]  /*3ad0*/  @!P0 BRA `(.L_x_33) ;  /* 0x0000000c00348947 */ /* 0x000fea0003800000 */
[----:B------:R-:W-:Y:S02]  /*3ae0*/  R2UR UR4, R36 ;  /* 0x00000000240472ca */ /* 0x000fe400000e0000 */
[----:B------:R-:W-:-:S13]  /*3af0*/  R2UR UR5, R37 ;  /* 0x00000000250572ca */ /* 0x000fda00000e0000 */
[----:B------:R-:W2:Y:S04]  /*3b00*/  LD.E.64 R10, desc[UR4][R44.64] ;  /* 0x000000042c0a7980 */ /* 0x000ea8000c101b00 */
[----:B--2---:R-:W2:Y:S01]  /*3b10*/  LD.E R10, desc[UR4][R10.64+0x8] ;  /* 0x000008040a0a7980 */ /* 0x004ea2000c101900 */
[----:B------:R-:W-:Y:S05]  /*3b20*/  BMOV.32.CLEAR RZ, B11 ;  /* 0x000000000bff7355 */ /* 0x000fea0000100000 */
[----:B------:R-:W-:Y:S01]  /*3b30*/  BSSY.RECONVERGENT B11, `(.L_x_34) ;  /* 0x000000a0000b7945 */ /* 0x000fe20003800200 */
[----:B------:R-:W-:Y:S01]  /*3b40*/  IMAD.MOV.U32 R4, RZ, RZ, R44 ;  /* 0x000000ffff047224 */ /* 0x000fe200078e002c */
[----:B------:R-:W-:Y:S01]  /*3b50*/  CS2R R6, SRZ ;  /* 0x0000000000067805 */ /* 0x000fe2000001ff00 */
[----:B------:R-:W-:Y:S01]  /*3b60*/  IMAD.MOV.U32 R5, RZ, RZ, R45 ;  /* 0x000000ffff057224 */ /* 0x000fe200078e002d */
[----:B------:R-:W-:Y:S01]  /*3b70*/  MOV R20, 0x3bd0 ;  /* 0x00003bd000147802 */ /* 0x000fe20000000f00 */
[----:B------:R-:W-:-:S02]  /*3b80*/  IMAD.MOV.U32 R8, RZ, RZ, R39 ;  /* 0x000000ffff087224 */ /* 0x000fc400078e0027 */
[----:B------:R-:W-:Y:S02]  /*3b90*/  IMAD.MOV.U32 R9, RZ, RZ, R31 ;  /* 0x000000ffff097224 */ /* 0x000fe400078e001f */
[----:B------:R-:W-:Y:S01]  /*3ba0*/  IMAD.MOV.U32 R21, RZ, RZ, 0x0 ;  /* 0x00000000ff157424 */ /* 0x000fe200078e00ff */
[----:B--2---:R0:W1:Y:S06]  /*3bb0*/  LDC.64 R12, c[0x2][R10] ;  /* 0x008000000a0c7b82 */ /* 0x00406c0000000a00 */
[----:B01----:R-:W-:Y:S05]  /*3bc0*/  CALL.REL.NOINC R12 `(_Z10build_meshPP7HitablePP6CameraS1_P4vec3S6_iiP17curandStateXORWOWiii) ;  /* 0xffffffc40c0c7344 */ /* 0x003fea0003c3ffff */
[----:B------:R-:W-:Y:S05]  /*3bd0*/  BSYNC.RECONVERGENT B11 ;  /* 0x00000000000b7941 */ /* 0x000fea0003800200 */
.L_x_34:
[----:B------:R-:W-:-:S04]  /*3be0*/  PRMT R0, R4, 0x9910, RZ ;  /* 0x0000991004007816 */ /* 0x000fc800000000ff */
[----:B------:R-:W-:-:S13]  /*3bf0*/  ISETP.NE.AND P0, PT, R0, RZ, PT ;  /* 0x000000ff0000720c */ /* 0x000fda0003f05270 */
[----:B------:R-:W-:Y:S05]  /*3c00*/  @!P0 BRA `(.L_x_33) ;  /* 0x0000000800e88947 */ /* 0x000fea0003800000 */
[----:B------:R-:W0:Y:S01]  /*3c10*/  LDCU UR4, c[0x0][0x2f8] ;  /* 0x00005f00ff0477ac */ /* 0x000e220008000800 */
[----:B------:R-:W2:Y:S01]  /*3c20*/  LDL R3, [R1+0x18] ;  /* 0x0000180001037983 */ /* 0x000ea20000100800 */
[----:B0-----:R-:W-:-:S06]  /*3c30*/  VIADD R0, R17, -UR4 ;  /* 0x8000000411007c36 */ /* 0x001fcc0008000000 */
[----:B------:R-:W2:Y:S01]  /*3c40*/  LDL R0, [R0] ;  /* 0x0000000000007983 */ /* 0x000ea20000100800 */
[----:B------:R-:W-:Y:S02]  /*3c50*/  IMAD.MOV.U32 R45, RZ, RZ, R62 ;  /* 0x000000ffff2d7224 */ /* 0x000fe400078e003e */
[----:B------:R-:W-:Y:S01]  /*3c60*/  IMAD.MOV.U32 R44, RZ, RZ, R63 ;  /* 0x000000ffff2c7224 */ /* 0x000fe200078e003f */
[----:B--2---:R-:W-:-:S13]  /*3c70*/  FSETP.GEU.AND P0, PT, R0, R3, PT ;  /* 0x000000030000720b */ /* 0x004fda0003f0e000 */
[----:B------:R-:W-:Y:S05]  /*3c80*/  @P0 BREAK.RELIABLE B9 ;  /* 0x0000000000090942 */ /* 0x000fea0003800100 */
[----:B------:R-:W-:Y:S05]  /*3c90*/  @!P0 BRA `(.L_x_35) ;  /* 0x0000000800cc8947 */ /* 0x000fea0003800000 */
[----:B------:R-:W-:Y:S01]  /*3ca0*/  LOP3.LUT R0, R69, 0x3, RZ, 0xc0, !PT ;  /* 0x0000000345007812 */ /* 0x000fe200078ec0ff */
[----:B------:R-:W-:Y:S01]  /*3cb0*/  BSSY.RECONVERGENT B0, `(.L_x_36) ;  /* 0x0000026000007945 */ /* 0x000fe20003800200 */
[----:B------:R-:W-:Y:S01]  /*3cc0*/  IADD3 R4, P1, PT, R76, 0x10, RZ ;  /* 0x000000104c047810 */ /* 0x000fe20007f3e0ff */
[----:B------:R-:W-:Y:S01]  /*3cd0*/  IMAD.MOV.U32 R33, RZ, RZ, R62 ;  /* 0x000000ffff217224 */ /* 0x000fe200078e003e */
[----:B------:R-:W-:Y:S01]  /*3ce0*/  ISETP.NE.U32.AND P0, PT, R0, 0x3, PT ;  /* 0x000000030000780c */ /* 0x000fe20003f05070 */
[----:B------:R-:W-:Y:S02]  /*3cf0*/  IMAD.MOV.U32 R35, RZ, RZ, R63 ;  /* 0x000000ffff237224 */ /* 0x000fe400078e003f */
[----:B------:R-:W-:Y:S01]  /*3d00*/  IMAD.X R5, RZ, RZ, R77, P1 ;  /* 0x000000ffff057224 */ /* 0x000fe200008e064d */
[----:B------:R-:W-:-:S13]  /*3d10*/  ISETP.NE.AND.EX P0, PT, RZ, RZ, PT, P0 ;  /* 0x000000ffff00720c */ /* 0x000fda0003f05300 */
[----:B------:R-:W-:Y:S05]  /*3d20*/  @!P0 BRA `(.L_x_37) ;  /* 0x0000000000788947 */ /* 0x000fea0003800000 */
[----:B------:R-:W-:Y:S02]  /*3d30*/  R2UR UR4, R36 ;  /* 0x00000000240472ca */ /* 0x000fe400000e0000 */
[----:B------:R-:W-:-:S13]  /*3d40*/  R2UR UR5, R37 ;  /* 0x00000000250572ca */ /* 0x000fda00000e0000 */
[----:B------:R-:W2:Y:S01]  /*3d50*/  LD.E.64 R6, desc[UR4][R62.64+-0x8] ;  /* 0xfffff8043e067980 */ /* 0x000ea2000c101b00 */
[----:B------:R-:W-:Y:S02]  /*3d60*/  ISETP.NE.U32.AND P0, PT, R0, RZ, PT ;  /* 0x000000ff0000720c */ /* 0x000fe40003f05070 */
[----:B------:R-:W-:Y:S02]  /*3d70*/  IADD3 R4, P2, PT, R76, 0x8, RZ ;  /* 0x000000084c047810 */ /* 0x000fe40007f5e0ff */
[----:B------:R-:W-:Y:S02]  /*3d80*/  ISETP.NE.AND.EX P0, PT, RZ, RZ, PT, P0 ;  /* 0x000000ffff00720c */ /* 0x000fe40003f05300 */
[----:B------:R-:W-:Y:S01]  /*3d90*/  IADD3 R33, P1, PT, R62, -0x8, RZ ;  /* 0xfffffff83e217810 */ /* 0x000fe20007f3e0ff */
[----:B------:R-:W-:-:S03]  /*3da0*/  IMAD.X R5, RZ, RZ, R77, P2 ;  /* 0x000000ffff057224 */ /* 0x000fc600010e064d */
[----:B------:R-:W-:Y:S01]  /*3db0*/  IADD3.X R35, PT, PT, R63, -0x1, RZ, P1, !PT ;  /* 0xffffffff3f237810 */ /* 0x000fe20000ffe4ff */
[----:B--2---:R0:W-:Y:S06]  /*3dc0*/  ST.E.64 desc[UR4][R76.64+0x8], R6 ;  /* 0x000008064c007985 */ /* 0x0041ec000c101b04 */
[----:B------:R-:W-:Y:S05]  /*3dd0*/  @!P0 BRA `(.L_x_37) ;  /* 0x00000000004c8947 */ /* 0x000fea0003800000 */
[----:B------:R-:W-:Y:S02]  /*3de0*/  R2UR UR4, R36 ;  /* 0x00000000240472ca */ /* 0x000fe400000e0000 */
[----:B------:R-:W-:-:S13]  /*3df0*/  R2UR UR5, R37 ;  /* 0x00000000250572ca */ /* 0x000fda00000e0000 */
[----:B0-----:R-:W2:Y:S01]  /*3e00*/  LD.E.64 R6, desc[UR4][R62.64+-0x10] ;  /* 0xfffff0043e067980 */ /* 0x001ea2000c101b00 */
[----:B------:R-:W-:Y:S01]  /*3e10*/  ISETP.NE.U32.AND P0, PT, R0, 0x1, PT ;  /* 0x000000010000780c */ /* 0x000fe20003f05070 */
[----:B------:R-:W-:Y:S01]  /*3e20*/  IMAD.MOV.U32 R4, RZ, RZ, R76 ;  /* 0x000000ffff047224 */ /* 0x000fe200078e004c */
[----:B------:R-:W-:Y:S01]  /*3e30*/  IADD3 R33, P1, PT, R62, -0x10, RZ ;  /* 0xfffffff03e217810 */ /* 0x000fe20007f3e0ff */
[----:B------:R-:W-:Y:S01]  /*3e40*/  IMAD.MOV.U32 R5, RZ, RZ, R77 ;  /* 0x000000ffff057224 */ /* 0x000fe200078e004d */
[----:B------:R-:W-:Y:S02]  /*3e50*/  ISETP.NE.AND.EX P0, PT, RZ, RZ, PT, P0 ;  /* 0x000000ffff00720c */ /* 0x000fe40003f05300 */
[----:B------:R-:W-:Y:S01]  /*3e60*/  IADD3.X R35, PT, PT, R63, -0x1, RZ, P1, !PT ;  /* 0xffffffff3f237810 */ /* 0x000fe20000ffe4ff */
[----:B--2---:R1:W-:Y:S10]  /*3e70*/  ST.E.64 desc[UR4][R76.64], R6 ;  /* 0x000000064c007985 */ /* 0x0043f4000c101b04 */
[----:B------:R-:W-:Y:S05]  /*3e80*/  @!P0 BRA `(.L_x_37) ;  /* 0x0000000000208947 */ /* 0x000fea0003800000 */
[----:B------:R-:W-:Y:S02]  /*3e90*/  R2UR UR4, R36 ;  /* 0x00000000240472ca */ /* 0x000fe400000e0000 */
[----:B------:R-:W-:-:S13]  /*3ea0*/  R2UR UR5, R37 ;  /* 0x00000000250572ca */ /* 0x000fda00000e0000 */
[----:B-1----:R-:W2:Y:S01]  /*3eb0*/  LD.E.64 R6, desc[UR4][R62.64+-0x18] ;  /* 0xffffe8043e067980 */ /* 0x002ea2000c101b00 */
[----:B------:R-:W-:Y:S02]  /*3ec0*/  IADD3 R4, P1, PT, R76, -0x8, RZ ;  /* 0xfffffff84c047810 */ /* 0x000fe40007f3e0ff */
[----:B------:R-:W-:Y:S02]  /*3ed0*/  IADD3 R33, P0, PT, R62, -0x18, RZ ;  /* 0xffffffe83e217810 */ /* 0x000fe40007f1e0ff */
[----:B------:R-:W-:Y:S02]  /*3ee0*/  IADD3.X R5, PT, PT, R77, -0x1, RZ, P1, !PT ;  /* 0xffffffff4d057810 */ /* 0x000fe40000ffe4ff */
[----:B------:R-:W-:Y:S01]  /*3ef0*/  IADD3.X R35, PT, PT, R63, -0x1, RZ, P0, !PT ;  /* 0xffffffff3f237810 */ /* 0x000fe200007fe4ff */
[----:B--2---:R2:W-:Y:S08]  /*3f00*/  ST.E.64 desc[UR4][R76.64+-0x8], R6 ;  /* 0xfffff8064c007985 */ /* 0x0045f0000c101b04 */
.L_x_37:
[----:B------:R-:W-:Y:S05]  /*3f10*/  BSYNC.RECONVERGENT B0 ;  /* 0x0000000000007941 */ /* 0x000fea0003800200 */
.L_x_36:
[----:B------:R-:W-:Y:S01]  /*3f20*/  ISETP.GE.U32.AND P0, PT, R69, 0x3, PT ;  /* 0x000000034500780c */ /* 0x000fe20003f06070 */
[----:B------:R-:W-:Y:S03]  /*3f30*/  BSSY.RECONVERGENT B0, `(.L_x_38) ;  /* 0x0000081000007945 */ /* 0x000fe60003800200 */
[----:B------:R-:W-:-:S13]  /*3f40*/  ISETP.GE.U32.AND.EX P0, PT, R68, RZ, PT, P0 ;  /* 0x000000ff4400720c */ /* 0x000fda0003f06100 */
[----:B------:R-:W-:Y:S05]  /*3f50*/  @!P0 BRA `(.L_x_39) ;  /* 0x0000000400f88947 */ /* 0x000fea0003800000 */
[----:B------:R-:W-:Y:S01]  /*3f60*/  ISETP.GT.U32.AND P0, PT, R33, R92, PT ;  /* 0x0000005c2100720c */ /* 0x000fe20003f04070 */
[----:B------:R-:W-:Y:S03]  /*3f70*/  BSSY.RELIABLE B1, `(.L_x_40) ;  /* 0x0000065000017945 */ /* 0x000fe60003800100 */
[----:B------:R-:W-:-:S13]  /*3f80*/  ISETP.GT.AND.EX P0, PT, R35, R93, PT, P0 ;  /* 0x0000005d2300720c */ /* 0x000fda0003f04300 */
[----:B------:R-:W-:Y:S05]  /*3f90*/  @!P0 BRA `(.L_x_41) ;  /* 0x0000000400888947 */ /* 0x000fea0003800000 */
[----:B------:R-:W-:Y:S01]  /*3fa0*/  IADD3 R0, P0, PT, -R92, R33, RZ ;  /* 0x000000215c007210 */ /* 0x000fe20007f1e1ff */
[----:B------:R-:W-:Y:S03]  /*3fb0*/  BSSY.RECONVERGENT B2, `(.L_x_42) ;  /* 0x0000038000027945 */ /* 0x000fe60003800200 */
[----:B------:R-:W-:Y:S01]  /*3fc0*/  ISETP.GT.U32.AND P1, PT, R0, 0x60, PT ;  /* 0x000000600000780c */ /* 0x000fe20003f24070 */
[----:B------:R-:W-:Y:S01]  /*3fd0*/  IMAD.X R0, R35, 0x1, ~R93, P0 ;  /* 0x0000000123007824 */ /* 0x000fe200000e0e5d */
[----:B------:R-:W-:-:S04]  /*3fe0*/  PLOP3.LUT P0, PT, PT, PT, PT, 0x80, 0x8 ;  /* 0x000000000008781c */ /* 0x000fc80003f0f070 */
[----:B------:R-:W-:-:S13]  /*3ff0*/  ISETP.GT.AND.EX P1, PT, R0, RZ, PT, P1 ;  /* 0x000000ff0000720c */ /* 0x000fda0003f24310 */
[----:B------:R-:W-:Y:S05]  /*4000*/  @!P1 BRA `(.L_x_43) ;  /* 0x0000000000c89947 */ /* 0x000fea0003800000 */
[----:B------:R-:W-:Y:S02]  /*4010*/  IADD3 R32, P1, PT, R92, 0x60, RZ ;  /* 0x000000605c207810 */ /* 0x000fe40007f3e0ff */
[----:B------:R-:W-:-:S03]  /*4020*/  PLOP3.LUT P0, PT, PT, PT, PT, 0x8, 0x80 ;  /* 0x000000000080781c */ /* 0x000fc60003f0e170 */
[----:B------:R-:W-:-:S10]  /*4030*/  IMAD.X R34, RZ, RZ, R93, P1 ;  /* 0x000000ffff227224 */ /* 0x000fd400008e065d */
.L_x_44:
[----:B------:R-:W-:Y:S01]  /*4040*/  R2UR UR4, R36 ;  /* 0x00000000240472ca */ /* 0x000fe200000e0000 */
[----:B------:R-:W-:Y:S01]  /*4050*/  IMAD.MOV.U32 R14, RZ, RZ, R33 ;  /* 0x000000ffff0e7224 */ /* 0x000fe200078e0021 */
[----:B------:R-:W-:Y:S01]  /*4060*/  R2UR UR5, R37 ;  /* 0x00000000250572ca */ /* 0x000fe200000e0000 */
[----:B------:R-:W-:-:S12]  /*4070*/  IMAD.MOV.U32 R15, RZ, RZ, R35 ;  /* 0x000000ffff0f7224 */ /* 0x000fd800078e0023 */
[----:B012---:R-:W2:Y:S01]  /*4080*/  LD.E.64 R6, desc[UR4][R14.64+-0x8] ;  /* 0xfffff8040e067980 */ /* 0x007ea2000c101b00 */
[----:B------:R-:W-:Y:S02]  /*4090*/  R2UR UR6, R36 ;  /* 0x00000000240672ca */ /* 0x000fe400000e0000 */
[----:B------:R-:W-:Y:S01]  /*40a0*/  R2UR UR7, R37 ;  /* 0x00000000250772ca */ /* 0x000fe200000e0000 */
[----:B--2---:R0:W-:-:S12]  /*40b0*/  ST.E.64 desc[UR4][R4.64+-0x8], R6 ;  /* 0xfffff80604007985 */ /* 0x0041d8000c101b04 */
[----:B------:R-:W2:Y:S04]  /*40c0*/  LD.E.64 R8, desc[UR6][R14.64+-0x10] ;  /* 0xfffff0060e087980 */ /* 0x000ea8000c101b00 */
[----:B--2---:R1:W-:Y:S04]  /*40d0*/  ST.E.64 desc[UR4][R4.64+-0x10], R8 ;  /* 0xfffff00804007985 */ /* 0x0043e8000c101b04 */
[----:B------:R-:W2:Y:S04]  /*40e0*/  LD.E.64 R10, desc[UR6][R14.64+-0x18] ;  /* 0xffffe8060e0a7980 */ /* 0x000ea8000c101b00 */
[----:B--2---:R2:W-:Y:S04]  /*40f0*/  ST.E.64 desc[UR4][R4.64+-0x18], R10 ;  /* 0xffffe80a04007985 */ /* 0x0045e8000c101b04 */
[----:B------:R-:W3:Y:S04]  /*4100*/  LD.E.64 R12, desc[UR6][R14.64+-0x20] ;  /* 0xffffe0060e0c7980 */ /* 0x000ee8000c101b00 */
[----:B---3--:R3:W-:Y:S04]  /*4110*/  ST.E.64 desc[UR4][R4.64+-0x20], R12 ;  /* 0xffffe00c04007985 */ /* 0x0087e8000c101b04 */
[----:B0-----:R-:W4:Y:S04]  /*4120*/  LD.E.64 R6, desc[UR6][R14.64+-0x28] ;  /* 0xffffd8060e067980 */ /* 0x001f28000c101b00 */
[----:B----4-:R0:W-:Y:S04]  /*4130*/  ST.E.64 desc[UR4][R4.64+-0x28], R6 ;  /* 0xffffd80604007985 */ /* 0x0101e8000c101b04 */
[----:B-1----:R-:W4:Y:S04]  /*4140*/  LD.E.64 R8, desc[UR6][R14.64+-0x30] ;  /* 0xffffd0060e087980 */ /* 0x002f28000c101b00 */
[----:B----4-:R1:W-:Y:S04]  /*4150*/  ST.E.64 desc[UR4][R4.64+-0x30], R8 ;  /* 0xffffd00804007985 */ /* 0x0103e8000c101b04 */
[----:B--2---:R-:W2:Y:S04]  /*4160*/  LD.E.64 R10, desc[UR6][R14.64+-0x38] ;  /* 0xffffc8060e0a7980 */ /* 0x004ea8000c101b00 */
[----:B--2---:R2:W-:Y:S04]  /*4170*/  ST.E.64 desc[UR4][R4.64+-0x38], R10 ;  /* 0xffffc80a04007985 */ /* 0x0045e8000c101b04 */
[----:B---3--:R-:W3:Y:S04]  /*4180*/  LD.E.64 R12, desc[UR6][R14.64+-0x40] ;  /* 0xffffc0060e0c7980 */ /* 0x008ee8000c101b00 */
        /* <DEDUP_REMOVED lines=10> */
[----:B----4-:R-:W-:Y:S04]  /*4230*/  ST.E.64 desc[UR4][R4.64+-0x68], R6 ;  /* 0xffff980604007985 */ /* 0x010fe8000c101b04 */
[----:B-1----:R-:W4:Y:S04]  /*4240*/  LD.E.64 R8, desc[UR6][R14.64+-0x70] ;  /* 0xffff90060e087980 */ /* 0x002f28000c101b00 */
[----:B----4-:R-:W-:Y:S04]  /*4250*/  ST.E.64 desc[UR4][R4.64+-0x70], R8 ;  /* 0xffff900804007985 */ /* 0x010fe8000c101b04 */
[----:B--2---:R-:W2:Y:S01]  /*4260*/  LD.E.64 R10, desc[UR6][R14.64+-0x78] ;  /* 0xffff88060e0a7980 */ /* 0x004ea2000c101b00 */
[----:B------:R-:W-:-:S04]  /*4270*/  IADD3 R33, P1, PT, R14, -0x80, RZ ;  /* 0xffffff800e217810 */ /* 0x000fc80007f3e0ff */
[----:B------:R-:W-:Y:S02]  /*4280*/  IADD3.X R35, PT, PT, R15, -0x1, RZ, P1, !PT ;  /* 0xffffffff0f237810 */ /* 0x000fe40000ffe4ff */
[----:B------:R-:W-:-:S04]  /*4290*/  ISETP.GT.U32.AND P1, PT, R33, R32, PT ;  /* 0x000000202100720c */ /* 0x000fc80003f24070 */
[----:B------:R-:W-:Y:S01]  /*42a0*/  ISETP.GT.AND.EX P1, PT, R35, R34, PT, P1 ;  /* 0x000000222300720c */ /* 0x000fe20003f24310 */
[----:B--2---:R-:W-:Y:S04]  /*42b0*/  ST.E.64 desc[UR4][R4.64+-0x78], R10 ;  /* 0xffff880a04007985 */ /* 0x004fe8000c101b04 */
[----:B---3--:R-:W2:Y:S01]  /*42c0*/  LD.E.64 R12, desc[UR6][R14.64+-0x80] ;  /* 0xffff80060e0c7980 */ /* 0x008ea2000c101b00 */
[----:B------:R-:W-:-:S04]  /*42d0*/  IADD3 R0, P2, PT, R4, -0x80, RZ ;  /* 0xffffff8004007810 */ /* 0x000fc80007f5e0ff */
[----:B------:R-:W-:Y:S01]  /*42e0*/  IADD3.X R3, PT, PT, R5, -0x1, RZ, P2, !PT ;  /* 0xffffffff05037810 */ /* 0x000fe200017fe4ff */
[----:B--2---:R0:W-:Y:S02]  /*42f0*/  ST.E.64 desc[UR4][R4.64+-0x80], R12 ;  /* 0xffff800c04007985 */ /* 0x0041e4000c101b04 */
[----:B0-----:R-:W-:Y:S02]  /*4300*/  IMAD.MOV.U32 R4, RZ, RZ, R0 ;  /* 0x000000ffff047224 */ /* 0x001fe400078e0000 */
[----:B------:R-:W-:Y:S01]  /*4310*/  IMAD.MOV.U32 R5, RZ, RZ, R3 ;  /* 0x000000ffff057224 */ /* 0x000fe200078e0003 */
[----:B------:R-:W-:Y:S06]  /*4320*/  @P1 BRA `(.L_x_44) ;  /* 0xfffffffc00441947 */ /* 0x000fec000383ffff */
.L_x_43:
[----:B------:R-:W-:Y:S05]  /*4330*/  BSYNC.RECONVERGENT B2 ;  /* 0x0000000000027941 */ /* 0x000fea0003800200 */
.L_x_42:
[----:B------:R-:W-:Y:S01]  /*4340*/  IADD3 R0, P2, PT, -R92, R33, RZ ;  /* 0x000000215c007210 */ /* 0x000fe20007f5e1ff */
[----:B------:R-:W-:Y:S03]  /*4350*/  BSSY.RECONVERGENT B2, `(.L_x_45) ;  /* 0x0000022000027945 */ /* 0x000fe60003800200 */
[----:B------:R-:W-:Y:S01]  /*4360*/  ISETP.GT.U32.AND P1, PT, R0, 0x20, PT ;  /* 0x000000200000780c */ /* 0x000fe20003f24070 */
[----:B------:R-:W-:-:S05]  /*4370*/  IMAD.X R0, R35, 0x1, ~R93, P2 ;  /* 0x0000000123007824 */ /* 0x000fca00010e0e5d */
[----:B------:R-:W-:-:S13]  /*4380*/  ISETP.GT.AND.EX P1, PT, R0, RZ, PT, P1 ;  /* 0x000000ff0000720c */ /* 0x000fda0003f24310 */
[----:B------:R-:W-:Y:S05]  /*4390*/  @!P1 BRA `(.L_x_46) ;  /* 0x0000000000749947 */ /* 0x000fea0003800000 */
        /* <DEDUP_REMOVED lines=15> */
[----:B----4-:R-:W-:Y:S04]  /*4490*/  ST.E.64 desc[UR4][R4.64+-0x28], R6 ;  /* 0xffffd80604007985 */ /* 0x010fe8000c101b04 */
[----:B-1----:R-:W4:Y:S04]  /*44a0*/  LD.E.64 R8, desc[UR6][R14.64+-0x30] ;  /* 0xffffd0060e087980 */ /* 0x002f28000c101b00 */
[----:B----4-:R-:W-:Y:S04]  /*44b0*/  ST.E.64 desc[UR4][R4.64+-0x30], R8 ;  /* 0xffffd00804007985 */ /* 0x010fe8000c101b04 */
[----:B--2---:R-:W2:Y:S01]  /*44c0*/  LD.E.64 R10, desc[UR6][R14.64+-0x38] ;  /* 0xffffc8060e0a7980 */ /* 0x004ea2000c101b00 */
[----:B------:R-:W-:-:S03]  /*44d0*/  IADD3 R0, P2, PT, R4, -0x40, RZ ;  /* 0xffffffc004007810 */ /* 0x000fc60007f5e0ff */
[----:B--2---:R-:W-:Y:S04]  /*44e0*/  ST.E.64 desc[UR4][R4.64+-0x38], R10 ;  /* 0xffffc80a04007985 */ /* 0x004fe8000c101b04 */
[----:B---3--:R-:W2:Y:S01]  /*44f0*/  LD.E.64 R12, desc[UR6][R14.64+-0x40] ;  /* 0xffffc0060e0c7980 */ /* 0x008ea2000c101b00 */
[----:B------:R-:W-:Y:S02]  /*4500*/  IADD3.X R3, PT, PT, R5, -0x1, RZ, P2, !PT ;  /* 0xffffffff05037810 */ /* 0x000fe400017fe4ff */
[----:B------:R-:W-:Y:S02]  /*4510*/  IADD3 R33, P1, PT, R33, -0x40, RZ ;  /* 0xffffffc021217810 */ /* 0x000fe40007f3e0ff */
[----:B------:R-:W-:Y:S02]  /*4520*/  PLOP3.LUT P0, PT, PT, PT, PT, 0x8, 0x80 ;  /* 0x000000000080781c */ /* 0x000fe40003f0e170 */
[----:B------:R-:W-:Y:S01]  /*4530*/  IADD3.X R35, PT, PT, R35, -0x1, RZ, P1, !PT ;  /* 0xffffffff23237810 */ /* 0x000fe20000ffe4ff */
[----:B--2---:R0:W-:Y:S02]  /*4540*/  ST.E.64 desc[UR4][R4.64+-0x40], R12 ;  /* 0xffffc00c04007985 */ /* 0x0041e4000c101b04 */
[----:B0-----:R-:W-:-:S02]  /*4550*/  IMAD.MOV.U32 R4, RZ, RZ, R0 ;  /* 0x000000ffff047224 */ /* 0x001fc400078e0000 */
[----:B------:R-:W-:-:S07]  /*4560*/  IMAD.MOV.U32 R5, RZ, RZ, R3 ;  /* 0x000000ffff057224 */ /* 0x000fce00078e0003 */
.L_x_46:
[----:B------:R-:W-:Y:S05]  /*4570*/  BSYNC.RECONVERGENT B2 ;  /* 0x0000000000027941 */ /* 0x000fea0003800200 */
.L_x_45:
[----:B------:R-:W-:-:S04]  /*4580*/  ISETP.NE.U32.AND P1, PT, R33, R92, PT ;  /* 0x0000005c2100720c */ /* 0x000fc80003f25070 */
[----:B------:R-:W-:-:S13]  /*4590*/  ISETP.NE.OR.EX P0, PT, R35, R93, P0, P1 ;  /* 0x0000005d2300720c */ /* 0x000fda0000705710 */
[----:B------:R-:W-:Y:S05]  /*45a0*/  @!P0 BREAK.RELIABLE B1 ;  /* 0x0000000000018942 */ /* 0x000fea0003800100 */
[----:B------:R-:W-:Y:S05]  /*45b0*/  @!P0 BRA `(.L_x_39) ;  /* 0x0000000000608947 */ /* 0x000fea0003800000 */
.L_x_41:
[----:B------:R-:W-:Y:S05]  /*45c0*/  BSYNC.RELIABLE B1 ;  /* 0x0000000000017941 */ /* 0x000fea0003800100 */
.L_x_40:
[----:B------:R-:W-:Y:S01]  /*45d0*/  R2UR UR4, R36 ;  /* 0x00000000240472ca */ /* 0x000fe200000e0000 */
[----:B------:R-:W-:Y:S01]  /*45e0*/  IMAD.MOV.U32 R14, RZ, RZ, R33 ;  /* 0x000000ffff0e7224 */ /* 0x000fe200078e0021 */
[----:B------:R-:W-:Y:S01]  /*45f0*/  R2UR UR5, R37 ;  /* 0x00000000250572ca */ /* 0x000fe200000e0000 */
[----:B------:R-:W-:-:S12]  /*4600*/  IMAD.MOV.U32 R15, RZ, RZ, R35 ;  /* 0x000000ffff0f7224 */ /* 0x000fd800078e0023 */
[----:B012---:R-:W2:Y:S01]  /*4610*/  LD.E.64 R6, desc[UR4][R14.64+-0x8] ;  /* 0xfffff8040e067980 */ /* 0x007ea2000c101b00 */
[----:B------:R-:W-:Y:S02]  /*4620*/  R2UR UR6, R36 ;  /* 0x00000000240672ca */ /* 0x000fe400000e0000 */
[----:B------:R-:W-:Y:S01]  /*4630*/  R2UR UR7, R37 ;  /* 0x00000000250772ca */ /* 0x000fe200000e0000 */
[----:B--2---:R-:W-:-:S12]  /*4640*/  ST.E.64 desc[UR4][R4.64+-0x8], R6 ;  /* 0xfffff80604007985 */ /* 0x004fd8000c101b04 */
[----:B------:R-:W2:Y:S04]  /*4650*/  LD.E.64 R8, desc[UR6][R14.64+-0x10] ;  /* 0xfffff0060e087980 */ /* 0x000ea8000c101b00 */
[----:B--2---:R-:W-:Y:S04]  /*4660*/  ST.E.64 desc[UR4][R4.64+-0x10], R8 ;  /* 0xfffff00804007985 */ /* 0x004fe8000c101b04 */
[----:B------:R-:W2:Y:S01]  /*4670*/  LD.E.64 R10, desc[UR6][R14.64+-0x18] ;  /* 0xffffe8060e0a7980 */ /* 0x000ea2000c101b00 */
[----:B------:R-:W-:-:S04]  /*4680*/  IADD3 R33, P0, PT, R14, -0x20, RZ ;  /* 0xffffffe00e217810 */ /* 0x000fc80007f1e0ff */
[----:B------:R-:W-:Y:S02]  /*4690*/  IADD3.X R35, PT, PT, R15, -0x1, RZ, P0, !PT ;  /* 0xffffffff0f237810 */ /* 0x000fe400007fe4ff */
[----:B------:R-:W-:-:S04]  /*46a0*/  ISETP.NE.U32.AND P0, PT, R92, R33, PT ;  /* 0x000000215c00720c */ /* 0x000fc80003f05070 */
[----:B------:R-:W-:Y:S01]  /*46b0*/  ISETP.NE.AND.EX P0, PT, R93, R35, PT, P0 ;  /* 0x000000235d00720c */ /* 0x000fe20003f05300 */
[----:B--2---:R-:W-:Y:S04]  /*46c0*/  ST.E.64 desc[UR4][R4.64+-0x18], R10 ;  /* 0xffffe80a04007985 */ /* 0x004fe8000c101b04 */
[----:B------:R-:W2:Y:S01]  /*46d0*/  LD.E.64 R12, desc[UR6][R14.64+-0x20] ;  /* 0xffffe0060e0c7980 */ /* 0x000ea2000c101b00 */
[----:B------:R-:W-:-:S04]  /*46e0*/  IADD3 R0, P1, PT, R4, -0x20, RZ ;  /* 0xffffffe004007810 */ /* 0x000fc80007f3e0ff */
[----:B------:R-:W-:Y:S01]  /*46f0*/  IADD3.X R3, PT, PT, R5, -0x1, RZ, P1, !PT ;  /* 0xffffffff05037810 */ /* 0x000fe20000ffe4ff */
[----:B--2---:R0:W-:Y:S02]  /*4700*/  ST.E.64 desc[UR4][R4.64+-0x20], R12 ;  /* 0xffffe00c04007985 */ /* 0x0041e4000c101b04 */
[----:B0-----:R-:W-:Y:S02]  /*4710*/  IMAD.MOV.U32 R4, RZ, RZ, R0 ;  /* 0x000000ffff047224 */ /* 0x001fe400078e0000 */
[----:B------:R-:W-:Y:S01]  /*4720*/  IMAD.MOV.U32 R5, RZ, RZ, R3 ;  /* 0x000000ffff057224 */ /* 0x000fe200078e0003 */
[----:B------:R-:W-:Y:S06]  /*4730*/  @P0 BRA `(.L_x_40) ;  /* 0xfffffffc00a40947 */ /* 0x000fec000383ffff */
.L_x_39:
[----:B------:R-:W-:Y:S05]  /*4740*/  BSYNC.RECONVERGENT B0 ;  /* 0x0000000000007941 */ /* 0x000fea0003800200 */
.L_x_38:
[----:B------:R-:W-:Y:S01]  /*4750*/  R2UR UR4, R36 ;  /* 0x00000000240472ca */ /* 0x000fe200000e0000 */
[----:B------:R-:W-:Y:S01]  /*4760*/  IMAD.MOV.U32 R4, RZ, RZ, R92 ;  /* 0x000000ffff047224 */ /* 0x000fe200078e005c */
[----:B------:R-:W-:Y:S01]  /*4770*/  R2UR UR5, R37 ;  /* 0x00000000250572ca */ /* 0x000fe200000e0000 */
[----:B------:R-:W-:-:S12]  /*4780*/  IMAD.MOV.U32 R5, RZ, RZ, R93 ;  /* 0x000000ffff057224 */ /* 0x000fd800078e005d */
[----:B------:R3:W-:Y:S01]  /*4790*/  ST.E.64 desc[UR4][R4.64], R78 ;  /* 0x0000004e04007985 */ /* 0x0007e2000c101b04 */
[----:B------:R-:W-:Y:S05]  /*47a0*/  BRA `(.L_x_47) ;  /* 0x0000000400387947 */ /* 0x000fea0003800000 */
.L_x_33:
[----:B------:R-:W-:Y:S02]  /*47b0*/  IMAD.MOV.U32 R45, RZ, RZ, R62 ;  /* 0x000000ffff2d7224 */ /* 0x000fe400078e003e */
[----:B------:R-:W-:-:S07]  /*47c0*/  IMAD.MOV.U32 R44, RZ, RZ, R63 ;  /* 0x000000ffff2c7224 */ /* 0x000fce00078e003f */
.L_x_35:
[----:B------:R-:W-:Y:S05]  /*47d0*/  BSYNC.RELIABLE B9 ;  /* 0x0000000000097941 */ /* 0x000fea0003800100 */
.L_x_32:
[----:B------:R-:W-:Y:S01]  /*47e0*/  BSSY.RECONVERGENT B9, `(.L_x_48) ;  /* 0x0000047000097945 */ /* 0x000fe20003800200 */
.L_x_52:
[C---:B------:R-:W-:Y:S01]  /*47f0*/  R2UR UR4, R36.reuse ;  /* 0x00000000240472ca */ /* 0x040fe200000e0000 */
[----:B0-----:R-:W-:Y:S01]  /*4800*/  IMAD.MOV.U32 R86, RZ, RZ, R45 ;  /* 0x000000ffff567224 */ /* 0x001fe200078e002d */
[C---:B------:R-:W-:Y:S01]  /*4810*/  R2UR UR5, R37.reuse ;  /* 0x00000000250572ca */ /* 0x040fe200000e0000 */
[----:B------:R-:W-:Y:S01]  /*4820*/  IMAD.MOV.U32 R87, RZ, RZ, R44 ;  /* 0x000000ffff577224 */ /* 0x000fe200078e002c */
[----:B------:R-:W-:Y:S01]  /*4830*/  R2UR UR6, R36 ;  /* 0x00000000240672ca */ /* 0x000fe200000e0000 */
[----:B------:R-:W-:Y:S01]  /*4840*/  IMAD.MOV.U32 R5, RZ, RZ, 0x800000 ;  /* 0x00800000ff057424 */ /* 0x000fe200078e00ff */
[----:B------:R-:W-:Y:S01]  /*4850*/  R2UR UR7, R37 ;  /* 0x00000000250772ca */ /* 0x000fe200000e0000 */
[----:B------:R-:W-:Y:S02]  /*4860*/  IMAD.MOV.U32 R4, RZ, RZ, 0x7f7fffff ;  /* 0x7f7fffffff047424 */ /* 0x000fe400078e00ff */
[----:B------:R-:W-:Y:S02]  /*4870*/  IMAD.MOV.U32 R6, RZ, RZ, 0x800000 ;  /* 0x00800000ff067424 */ /* 0x000fe400078e00ff */
[----:B------:R-:W-:-:S02]  /*4880*/  IMAD.MOV.U32 R7, RZ, RZ, 0x800000 ;  /* 0x00800000ff077424 */ /* 0x000fc400078e00ff */
[----:B------:R-:W-:Y:S02]  /*4890*/  IMAD.MOV.U32 R8, RZ, RZ, 0x7f7fffff ;  /* 0x7f7fffffff087424 */ /* 0x000fe400078e00ff */
[----:B------:R-:W-:Y:S01]  /*48a0*/  IMAD.MOV.U32 R9, RZ, RZ, 0x7f7fffff ;  /* 0x7f7fffffff097424 */ /* 0x000fe200078e00ff */
[----:B------:R0:W5:Y:S01]  /*48b0*/  LD.E.64 R76, desc[UR4][R86.64+-0x8] ;  /* 0xfffff804564c7980 */ /* 0x000162000c101b00 */
[----:B------:R-:W-:Y:S02]  /*48c0*/  IMAD.MOV.U32 R14, RZ, RZ, 0x7f7fffff ;  /* 0x7f7fffffff0e7424 */ /* 0x000fe400078e00ff */
[----:B------:R-:W-:Y:S01]  /*48d0*/  IMAD.MOV.U32 R15, RZ, RZ, 0x800000 ;  /* 0x00800000ff0f7424 */ /* 0x000fe200078e00ff */
[----:B------:R1:W-:Y:S01]  /*48e0*/  STL.64 [R1+0x8], R4 ;  /* 0x0000080401007387 */ /* 0x0003e20000100a00 */
[----:B------:R-:W-:Y:S02]  /*48f0*/  IMAD.MOV.U32 R32, RZ, RZ, 0x800000 ;  /* 0x00800000ff207424 */ /* 0x000fe400078e00ff */
[----:B------:R-:W-:Y:S01]  /*4900*/  IMAD.MOV.U32 R33, RZ, RZ, 0x800000 ;  /* 0x00800000ff217424 */ /* 0x000fe200078e00ff */
[----:B------:R2:W-:Y:S04]  /*4910*/  STL.64 [R1+0x10], R6 ;  /* 0x0000100601007387 */ /* 0x0005e80000100a00 */
[----:B------:R-:W-:Y:S04]  /*4920*/  STL.64 [R1], R8 ;  /* 0x0000000801007387 */ /* 0x000fe80000100a00 */
[----:B------:R3:W-:Y:S04]  /*4930*/  STL.64 [R1+0x18], R8 ;  /* 0x0000180801007387 */ /* 0x0007e80000100a00 */
[----:B------:R0:W-:Y:S04]  /*4940*/  STL.64 [R1+0x20], R14 ;  /* 0x0000200e01007387 */ /* 0x0001e80000100a00 */
[----:B------:R0:W-:Y:S04]  /*4950*/  STL.64 [R1+0x28], R32 ;  /* 0x0000282001007387 */ /* 0x0001e80000100a00 */
[----:B------:R-:W4:Y:S04]  /*4960*/  LD.E.64 R10, desc[UR6][R78.64] ;  /* 0x000000064e0a7980 */ /* 0x000f28000c101b00 */
[----:B----4-:R-:W4:Y:S01]  /*4970*/  LD.E R10, desc[UR4][R10.64+0x8] ;  /* 0x000008040a0a7980 */ /* 0x010f22000c101900 */
[----:B------:R-:W-:Y:S01]  /*4980*/  IADD3 R45, P0, PT, R86, -0x8, RZ ;  /* 0xfffffff8562d7810 */ /* 0x000fe20007f1e0ff */
[----:B------:R-:W-:Y:S05]  /*4990*/  BMOV.32.CLEAR RZ, B11 ;  /* 0x000000000bff7355 */ /* 0x000fea0000100000 */
[----:B------:R-:W-:Y:S01]  /*49a0*/  BSSY.RECONVERGENT B11, `(.L_x_49) ;  /* 0x000000b0000b7945 */ /* 0x000fe20003800200 */
[----:B-1----:R-:W-:Y:S01]  /*49b0*/  IMAD.MOV.U32 R4, RZ, RZ, R78 ;  /* 0x000000ffff047224 */ /* 0x002fe200078e004e */
[----:B--2---:R-:W-:Y:S01]  /*49c0*/  CS2R R6, SRZ ;  /* 0x0000000000067805 */ /* 0x004fe2000001ff00 */
[----:B------:R-:W-:Y:S01]  /*49d0*/  IMAD.MOV.U32 R5, RZ, RZ, R79 ;  /* 0x000000ffff057224 */ /* 0x000fe200078e004f */
[----:B------:R-:W-:Y:S01]  /*49e0*/  IADD3.X R44, PT, PT, R87, -0x1, RZ, P0, !PT ;  /* 0xffffffff572c7810 */ /* 0x000fe200007fe4ff */
[----:B---3--:R-:W-:Y:S01]  /*49f0*/  IMAD.MOV.U32 R8, RZ, RZ, R17 ;  /* 0x000000ffff087224 */ /* 0x008fe200078e0011 */
[----:B------:R-:W-:Y:S01]  /*4a00*/  MOV R20, 0x4a50 ;  /* 0x00004a5000147802 */ /* 0x000fe20000000f00 */
[----:B------:R-:W-:-:S02]  /*4a10*/  IMAD.MOV.U32 R9, RZ, RZ, R16 ;  /* 0x000000ffff097224 */ /* 0x000fc400078e0010 */
[----:B------:R-:W-:Y:S01]  /*4a20*/  IMAD.MOV.U32 R21, RZ, RZ, 0x0 ;  /* 0x00000000ff157424 */ /* 0x000fe200078e00ff */
[----:B----4-:R0:W1:Y:S06]  /*4a30*/  LDC.64 R12, c[0x2][R10] ;  /* 0x008000000a0c7b82 */ /* 0x01006c0000000a00 */
[----:B01---5:R-:W-:Y:S05]  /*4a40*/  CALL.REL.NOINC R12 `(_Z10build_meshPP7HitablePP6CameraS1_P4vec3S6_iiP17curandStateXORWOWiii) ;  /* 0xffffffb40c6c7344 */ /* 0x023fea0003c3ffff */
[----:B------:R-:W-:Y:S05]  /*4a50*/  BSYNC.RECONVERGENT B11 ;  /* 0x00000000000b7941 */ /* 0x000fea0003800200 */
.L_x_49:
[----:B------:R-:W-:-:S04]  /*4a60*/  PRMT R0, R4, 0x9910, RZ ;  /* 0x0000991004007816 */ /* 0x000fc800000000ff */
        /* <DEDUP_REMOVED lines=18> */
.L_x_51:
[----:B------:R-:W-:-:S04]  /*4b90*/  PRMT R0, R4, 0x9910, RZ ;  /* 0x0000991004007816 */ /* 0x000fc800000000ff */
[----:B------:R-:W-:-:S13]  /*4ba0*/  ISETP.NE.AND P0, PT, R0, RZ, PT ;  /* 0x000000ff0000720c */ /* 0x000fda0003f05270 */
[----:B------:R-:W-:Y:S05]  /*4bb0*/  @!P0 BRA `(.L_x_50) ;  /* 0x0000000000248947 */ /* 0x000fea0003800000 */
[----:B------:R-:W2:Y:S04]  /*4bc0*/  LDL R3, [R1] ;  /* 0x0000000001037983 */ /* 0x000ea80000100800 */
[----:B------:R-:W2:Y:S02]  /*4bd0*/  LDL R0, [R1+0x18] ;  /* 0x0000180001007983 */ /* 0x000ea40000100800 */
[----:B--2---:R-:W-:-:S13]  /*4be0*/  FSETP.GEU.AND P0, PT, R3, R0, PT ;  /* 0x000000000300720b */ /* 0x004fda0003f0e000 */
[----:B------:R-:W-:Y:S05]  /*4bf0*/  @!P0 BRA `(.L_x_50) ;  /* 0x0000000000148947 */ /* 0x000fea0003800000 */
[----:B------:R-:W-:Y:S02]  /*4c00*/  R2UR UR4, R36 ;  /* 0x00000000240472ca */ /* 0x000fe400000e0000 */
[----:B------:R-:W-:-:S13]  /*4c10*/  R2UR UR5, R37 ;  /* 0x00000000250572ca */ /* 0x000fda00000e0000 */
[----:B------:R-:W2:Y:S04]  /*4c20*/  LD.E.64 R4, desc[UR4][R86.64+-0x8] ;  /* 0xfffff80456047980 */ /* 0x000ea8000c101b00 */
[----:B--2---:R0:W-:Y:S01]  /*4c30*/  ST.E.64 desc[UR4][R86.64], R4 ;  /* 0x0000000456007985 */ /* 0x0041e2000c101b04 */
[----:B------:R-:W-:Y:S05]  /*4c40*/  BRA `(.L_x_52) ;  /* 0xfffffff800e87947 */ /* 0x000fea000383ffff */
.L_x_50:
[----:B------:R-:W-:Y:S05]  /*4c50*/  BSYNC.RECONVERGENT B9 ;  /* 0x0000000000097941 */ /* 0x000fea0003800200 */
.L_x_48:
[----:B------:R-:W-:Y:S02]  /*4c60*/  R2UR UR4, R36 ;  /* 0x00000000240472ca */ /* 0x000fe400000e0000 */
[----:B------:R-:W-:-:S13]  /*4c70*/  R2UR UR5, R37 ;  /* 0x00000000250572ca */ /* 0x000fda00000e0000 */
[----:B------:R0:W-:Y:S02]  /*4c80*/  ST.E.64 desc[UR4][R86.64], R78 ;  /* 0x0000004e56007985 */ /* 0x0001e4000c101b04 */
.L_x_47:
[----:B------:R-:W-:Y:S05]  /*4c90*/  BSYNC.RECONVERGENT B6 ;  /* 0x0000000000067941 */ /* 0x000fea0003800200 */
.L_x_31:
[----:B------:R-:W-:Y:S01]  /*4ca0*/  ISETP.LT.U32.AND P0, PT, R60, R61, PT ;  /* 0x0000003d3c00720c */ /* 0x000fe20003f01070 */
[----:B012---:R-:W-:Y:S01]  /*4cb0*/  IMAD.MOV.U32 R77, RZ, RZ, R46 ;  /* 0x000000ffff4d7224 */ /* 0x007fe200078e002e */
[----:B------:R-:W-:Y:S02]  /*4cc0*/  IADD3 R62, P1, PT, R62, 0x8, RZ ;  /* 0x000000083e3e7810 */ /* 0x000fe40007f3e0ff */
[----:B------:R-:W-:-:S03]  /*4cd0*/  ISETP.LT.U32.AND.EX P0, PT, R54, R55, PT, P0 ;  /* 0x000000373600720c */ /* 0x000fc60003f01100 */
[----:B------:R-:W-:Y:S01]  /*4ce0*/  IMAD.X R63, RZ, RZ, R63, P1 ;  /* 0x000000ffff3f7224 */ /* 0x000fe200008e063f */
[----:B------:R-:W-:Y:S02]  /*4cf0*/  SEL R3, R60, R61, P0 ;  /* 0x0000003d3c037207 */ /* 0x000fe40000000000 */
[----:B------:R-:W-:Y:S02]  /*4d00*/  SEL R0, R54, R55, P0 ;  /* 0x0000003736007207 */ /* 0x000fe40000000000 */
[----:B------:R-:W-:Y:S02]  /*4d10*/  ISETP.NE.U32.AND P0, PT, R62, R3, PT ;  /* 0x000000033e00720c */ /* 0x000fe40003f05070 */
[----:B------:R-:W-:Y:S02]  /*4d20*/  IADD3 R69, P1, PT, R69, 0x1, RZ ;  /* 0x0000000145457810 */ /* 0x000fe40007f3e0ff */
[----:B------:R-:W-:-:S03]  /*4d30*/  ISETP.NE.AND.EX P0, PT, R63, R0, PT, P0 ;  /* 0x000000003f00720c */ /* 0x000fc60003f05300 */
[----:B------:R-:W-:-:S10]  /*4d40*/  IMAD.X R68, RZ, RZ, R68, P1 ;  /* 0x000000ffff447224 */ /* 0x000fd400008e0644 */
[----:B------:R-:W-:Y:S05]  /*4d50*/  @P0 BRA `(.L_x_53) ;  /* 0xffffffe800a40947 */ /* 0x000fea000383ffff */
.L_x_29:
[----:B------:R-:W-:Y:S05]  /*4d60*/  BSYNC.RECONVERGENT B7 ;  /* 0x0000000000077941 */ /* 0x000fea0003800200 */
.L_x_28:
[----:B------:R-:W-:-:S13]  /*4d70*/  ISETP.NE.AND P0, PT, R70, RZ, PT ;  /* 0x000000ff4600720c */ /* 0x000fda0003f05270 */
[----:B------:R-:W-:Y:S05]  /*4d80*/  @!P0 BRA `(.L_x_54) ;  /* 0xffffffe800408947 */ /* 0x000fea000383ffff */
.L_x_27:
[----:B------:R-:W-:Y:S05]  /*4d90*/  BSYNC.RECONVERGENT B8 ;  /* 0x0000000000087941 */ /* 0x000fea0003800200 */
.L_x_26:
[----:B------:R-:W-:Y:S01]  /*4da0*/  ISETP.GE.AND P0, PT, R2, 0x21, PT ;  /* 0x000000210200780c */ /* 0x000fe20003f06270 */
[----:B------:R-:W-:-:S12]  /*4db0*/  BSSY.RECONVERGENT B9, `(.L_x_55) ;  /* 0x00002d3000097945 */ /* 0x000fd80003800200 */
[----:B------:R-:W-:Y:S05]  /*4dc0*/  @!P0 BRA `(.L_x_56) ;  /* 0x0000002c00448947 */ /* 0x000fea0003800000 */
[----:B------:R-:W-:Y:S01]  /*4dd0*/  IADD3 R53, P0, PT, R38, R53, RZ ;  /* 0x0000003526357210 */ /* 0x000fe20007f1e0ff */
[----:B------:R-:W-:Y:S01]  /*4de0*/  BSSY.RECONVERGENT B8, `(.L_x_57) ;  /* 0x0000292000087945 */ /* 0x000fe20003800200 */
[----:B------:R-:W-:Y:S01]  /*4df0*/  PLOP3.LUT P1, PT, PT, PT, PT, 0x8, 0x80 ;  /* 0x000000000080781c */ /* 0x000fe20003f2e170 */
[----:B------:R-:W-:Y:S02]  /*4e00*/  IMAD.MOV.U32 R62, RZ, RZ, 0x20 ;  /* 0x00000020ff3e7424 */ /* 0x000fe400078e00ff */
[----:B------:R-:W-:Y:S01]  /*4e10*/  IMAD.MOV.U32 R63, RZ, RZ, RZ ;  /* 0x000000ffff3f7224 */ /* 0x000fe200078e00ff */
[----:B------:R-:W-:Y:S01]  /*4e20*/  P2R R87, PR, RZ, 0x2 ;  /* 0x00000002ff577803 */ /* 0x000fe20000000000 */
[----:B------:R-:W-:-:S08]  /*4e30*/  IMAD.X R47, R30, 0x1, R47, P0 ;  /* 0x000000011e2f7824 */ /* 0x000fd000000e062f */
.L_x_102:
[----:B------:R-:W-:Y:S01]  /*4e40*/  ISETP.NE.AND P0, PT, R87, RZ, PT ;  /* 0x000000ff5700720c */ /* 0x000fe20003f05270 */
[----:B------:R-:W-:Y:S03]  /*4e50*/  BSSY.RECONVERGENT B7, `(.L_x_58) ;  /* 0x0000282000077945 */ /* 0x000fe60003800200 */
[----:B------:R-:W-:-:S09]  /*4e60*/  P2R R86, PR, RZ, 0x1 ;  /* 0x00000001ff567803 */ /* 0x000fd20000000000 */
[----:B01234-:R-:W-:Y:S05]  /*4e70*/  @P0 BRA `(.L_x_59) ;  /* 0x0000001400100947 */ /* 0x01ffea0003800000 */
[----:B------:R-:W-:Y:S01]  /*4e80*/  BSSY.RECONVERGENT B6, `(.L_x_60) ;  /* 0x0000142000067945 */ /* 0x000fe20003800200 */
[----:B------:R-:W-:Y:S02]  /*4e90*/  IMAD.MOV.U32 R71, RZ, RZ, R84 ;  /* 0x000000ffff477224 */ /* 0x000fe400078e0054 */
[----:B------:R-:W-:Y:S02]  /*4ea0*/  IMAD.MOV.U32 R60, RZ, RZ, R85 ;  /* 0x000000ffff3c7224 */ /* 0x000fe400078e0055 */
[----:B------:R-:W-:Y:S02]  /*4eb0*/  IMAD.MOV.U32 R77, RZ, RZ, R38 ;  /* 0x000000ffff4d7224 */ /* 0x000fe400078e0026 */
[----:B------:R-:W-:-:S07]  /*4ec0*/  IMAD.MOV.U32 R68, RZ, RZ, R30 ;  /* 0x000000ffff447224 */ /* 0x000fce00078e001e */
.L_x_80:
[C---:B------:R-:W-:Y:S01]  /*4ed0*/  IMAD.SHL.U32 R0, R62.reuse, 0x8, RZ ;  /* 0x000000083e007824 */ /* 0x040fe200078e00ff */
[----:B------:R-:W-:Y:S01]  /*4ee0*/  SHF.L.U64.HI R44, R62, 0x3, R63 ;  /* 0x000000033e2c7819 */ /* 0x000fe2000001023f */
[----:B------:R-:W-:Y:S01]  /*4ef0*/  BSSY.RECONVERGENT B0, `(.L_x_61) ;  /* 0x0000081000007945 */ /* 0x000fe20003800200 */
[----:B------:R-:W-:Y:S02]  /*4f00*/  IMAD.MOV.U32 R92, RZ, RZ, R77 ;  /* 0x000000ffff5c7224 */ /* 0x000fe400078e004d */
[----:B------:R-:W-:Y:S01]  /*4f10*/  IADD3 R54, P1, PT, R0, R71, RZ ;  /* 0x0000004700367210 */ /* 0x000fe20007f3e0ff */
[----:B------:R-:W-:Y:S01]  /*4f20*/  IMAD.MOV.U32 R93, RZ, RZ, R68 ;  /* 0x000000ffff5d7224 */ /* 0x000fe200078e0044 */
[----:B01----:R-:W0:Y:S05]  /*4f30*/  BMOV.32.CLEAR R76, B0 ;  /* 0x00000000004c7355 */ /* 0x003e2a0000100000 */
[----:B------:R-:W-:Y:S01]  /*4f40*/  IMAD.X R52, R44, 0x1, R60, P1 ;  /* 0x000000012c347824 */ /* 0x000fe200008e063c */
[----:B------:R-:W-:-:S04]  /*4f50*/  ISETP.LT.U32.AND P0, PT, R54, R61, PT ;  /* 0x0000003d3600720c */ /* 0x000fc80003f01070 */
[----:B------:R-:W-:-:S04]  /*4f60*/  ISETP.LT.U32.AND.EX P0, PT, R52, R55, PT, P0 ;  /* 0x000000373400720c */ /* 0x000fc80003f01100 */
[----:B------:R-:W-:Y:S02]  /*4f70*/  SEL R46, R54, R61, P0 ;  /* 0x0000003d362e7207 */ /* 0x000fe40000000000 */
[----:B------:R-:W-:Y:S02]  /*4f80*/  SEL R69, R52, R55, P0 ;  /* 0x0000003734457207 */ /* 0x000fe40000000000 */
[----:B------:R-:W-:Y:S01]  /*4f90*/  IADD3 R0, P0, PT, R46, R0, RZ ;  /* 0x000000002e007210 */ /* 0x000fe20007f1e0ff */
[----:B---3--:R-:W-:Y:S01]  /*4fa0*/  IMAD.MOV.U32 R78, RZ, RZ, R46 ;  /* 0x000000ffff4e7224 */ /* 0x008fe200078e002e */
[----:B------:R-:W-:Y:S01]  /*4fb0*/  ISETP.EQ.U32.AND P1, PT, R71, R46, PT ;  /* 0x0000002e4700720c */ /* 0x000fe20003f22070 */
[----:B------:R-:W-:Y:S02]  /*4fc0*/  IMAD.MOV.U32 R79, RZ, RZ, R69 ;  /* 0x000000ffff4f7224 */ /* 0x000fe400078e0045 */
[----:B------:R-:W-:Y:S01]  /*4fd0*/  IMAD.X R44, R69, 0x1, R44, P0 ;  /* 0x00000001452c7824 */ /* 0x000fe200000e062c */
[----:B------:R-:W-:-:S04]  /*4fe0*/  ISETP.LT.U32.AND P0, PT, R0, R61, PT ;  /* 0x0000003d0000720c */ /* 0x000fc80003f01070 */
[----:B------:R-:W-:-:S04]  /*4ff0*/  ISETP.LT.U32.AND.EX P0, PT, R44, R55, PT, P0 ;  /* 0x000000372c00720c */ /* 0x000fc80003f01100 */
[----:B------:R-:W-:Y:S02]  /*5000*/  SEL R45, R0, R61, P0 ;  /* 0x0000003d002d7207 */ /* 0x000fe40000000000 */
[----:B------:R-:W-:Y:S02]  /*5010*/  SEL R44, R44, R55, P0 ;  /* 0x000000372c2c7207 */ /* 0x000fe40000000000 */
[----:B------:R-:W-:-:S04]  /*5020*/  ISETP.NE.U32.AND P0, PT, R46, R45, PT ;  /* 0x0000002d2e00720c */ /* 0x000fc80003f05070 */
[----:B------:R-:W-:-:S04]  /*5030*/  ISETP.NE.AND.EX P0, PT, R69, R44, PT, P0 ;  /* 0x0000002c4500720c */ /* 0x000fc80003f05300 */
[----:B------:R-:W-:-:S13]  /*5040*/  ISETP.EQ.OR.EX P0, PT, R60, R69, !P0, P1 ;  /* 0x000000453c00720c */ /* 0x000fda0004702710 */
[----:B0-2-4-:R-:W-:Y:S05]  /*5050*/  @P0 BRA `(.L_x_62) ;  /* 0x0000000400a40947 */ /* 0x015fea0003800000 */
[----:B------:R-:W-:Y:S02]  /*5060*/  IMAD.MOV.U32 R78, RZ, RZ, R46 ;  /* 0x000000ffff4e7224 */ /* 0x000fe400078e002e */
[----:B------:R-:W-:Y:S02]  /*5070*/  IMAD.MOV.U32 R79, RZ, RZ, R69 ;  /* 0x000000ffff4f7224 */ /* 0x000fe400078e0045 */
[----:B------:R-:W-:Y:S02]  /*5080*/  IMAD.MOV.U32 R92, RZ, RZ, R77 ;  /* 0x000000ffff5c7224 */ /* 0x000fe400078e004d */
[----:B------:R-:W-:-:S07]  /*5090*/  IMAD.MOV.U32 R93, RZ, RZ, R68 ;  /* 0x000000ffff5d7224 */ /* 0x000fce00078e0044 */
.L_x_69:
[----:B------:R-:W-:Y:S02]  /*50a0*/  R2UR UR4, R36 ;  /* 0x00000000240472ca */ /* 0x000fe400000e0000 */
[----:B------:R-:W-:-:S13]  /*50b0*/  R2UR UR5, R37 ;  /* 0x00000000250572ca */ /* 0x000fda00000e0000 */
[----:B------:R-:W2:Y:S01]  /*50c0*/  LD.E.64 R4, desc[UR4][R78.64] ;  /* 0x000000044e047980 */ /* 0x000ea2000c101b00 */
[----:B------:R-:W-:Y:S01]  /*50d0*/  R2UR UR6, R36 ;  /* 0x00000000240672ca */ /* 0x000fe200000e0000 */
[----:B------:R-:W-:Y:S01]  /*50e0*/  IMAD.MOV.U32 R10, RZ, RZ, R71 ;  /* 0x000000ffff0a7224 */ /* 0x000fe200078e0047 */
[----:B------:R-:W-:Y:S01]  /*50f0*/  R2UR UR7, R37 ;  /* 0x00000000250772ca */ /* 0x000fe200000e0000 */
[----:B------:R-:W-:Y:S02]  /*5100*/  IMAD.MOV.U32 R11, RZ, RZ, R60 ;  /* 0x000000ffff0b7224 */ /* 0x000fe400078e003c */
[----:B------:R-:W-:Y:S02]  /*5110*/  IMAD.MOV.U32 R7, RZ, RZ, 0x800000 ;  /* 0x00800000ff077424 */ /* 0x000fe400078e00ff */
[----:B------:R-:W-:Y:S01]  /*5120*/  IMAD.MOV.U32 R6, RZ, RZ, 0x7f7fffff ;  /* 0x7f7fffffff067424 */ /* 0x000fe200078e00ff */
[----:B0-----:R0:W5:Y:S01]  /*5130*/  LD.E.64 R102, desc[UR4][R10.64] ;  /* 0x000000040a667980 */ /* 0x001162000c101b00 */
[----:B------:R-:W-:-:S02]  /*5140*/  IMAD.MOV.U32 R14, RZ, RZ, 0x800000 ;  /* 0x00800000ff0e7424 */ /* 0x000fc400078e00ff */
[----:B------:R-:W-:Y:S02]  /*5150*/  IMAD.MOV.U32 R15, RZ, RZ, 0x800000 ;  /* 0x00800000ff0f7424 */ /* 0x000fe400078e00ff */
[----:B------:R-:W-:Y:S02]  /*5160*/  IMAD.MOV.U32 R8, RZ, RZ, 0x7f7fffff ;  /* 0x7f7fffffff087424 */ /* 0x000fe400078e00ff */
[----:B------:R-:W-:Y:S02]  /*5170*/  IMAD.MOV.U32 R9, RZ, RZ, 0x7f7fffff ;  /* 0x7f7fffffff097424 */ /* 0x000fe400078e00ff */
[----:B------:R-:W-:Y:S02]  /*5180*/  IMAD.MOV.U32 R32, RZ, RZ, 0x7f7fffff ;  /* 0x7f7fffffff207424 */ /* 0x000fe400078e00ff */
[----:B------:R-:W-:Y:S02]  /*5190*/  IMAD.MOV.U32 R33, RZ, RZ, 0x800000 ;  /* 0x00800000ff217424 */ /* 0x000fe400078e00ff */
[----:B------:R-:W-:-:S02]  /*51a0*/  IMAD.MOV.U32 R34, RZ, RZ, 0x800000 ;  /* 0x00800000ff227424 */ /* 0x000fc400078e00ff */
[----:B------:R-:W-:Y:S01]  /*51b0*/  IMAD.MOV.U32 R35, RZ, RZ, 0x800000 ;  /* 0x00800000ff237424 */ /* 0x000fe200078e00ff */
[----:B------:R1:W-:Y:S04]  /*51c0*/  STL.64 [R1+0x8], R6 ;  /* 0x0000080601007387 */ /* 0x0003e80000100a00 */
[----:B------:R-:W-:Y:S04]  /*51d0*/  STL.64 [R1+0x10], R14 ;  /* 0x0000100e01007387 */ /* 0x000fe80000100a00 */
[----:B------:R-:W-:Y:S04]  /*51e0*/  STL.64 [R1], R8 ;  /* 0x0000000801007387 */ /* 0x000fe80000100a00 */
[----:B---3--:R3:W-:Y:S04]  /*51f0*/  STL.64 [R1+0x18], R8 ;  /* 0x0000180801007387 */ /* 0x0087e80000100a00 */
[----:B------:R0:W-:Y:S04]  /*5200*/  STL.64 [R1+0x20], R32 ;  /* 0x0000202001007387 */ /* 0x0001e80000100a00 */
[----:B------:R0:W-:Y:S04]  /*5210*/  STL.64 [R1+0x28], R34 ;  /* 0x0000282201007387 */ /* 0x0001e80000100a00 */
[----:B--2---:R-:W2:Y:S04]  /*5220*/  LD.E.64 R10, desc[UR6][R4.64] ;  /* 0x00000006040a7980 */ /* 0x004ea8000c101b00 */
[----:B--2---:R-:W2:Y:S01]  /*5230*/  LD.E R10, desc[UR4][R10.64+0x8] ;  /* 0x000008040a0a7980 */ /* 0x004ea2000c101900 */
[----:B------:R-:W-:Y:S01]  /*5240*/  IADD3 R39, P0, PT, R17, 0x18, RZ ;  /* 0x0000001811277810 */ /* 0x000fe20007f1e0ff */
[----:B------:R-:W-:Y:S05]  /*5250*/  BMOV.32.CLEAR RZ, B11 ;  /* 0x000000000bff7355 */ /* 0x000fea0000100000 */
[----:B------:R-:W-:Y:S04]  /*5260*/  BSSY.RECONVERGENT B11, `(.L_x_63) ;  /* 0x000000a0000b7945 */ /* 0x000fe80003800200 */
[----:B------:R-:W-:Y:S05]  /*5270*/  BMOV.32.CLEAR RZ, B0 ;  /* 0x0000000000ff7355 */ /* 0x000fea0000100000 */
[----:B-1----:R-:W-:Y:S01]  /*5280*/  CS2R R6, SRZ ;  /* 0x0000000000067805 */ /* 0x002fe2000001ff00 */
[----:B---3--:R-:W-:Y:S01]  /*5290*/  IMAD.MOV.U32 R8, RZ, RZ, R17 ;  /* 0x000000ffff087224 */ /* 0x008fe200078e0011 */
[----:B------:R-:W-:Y:S01]  /*52a0*/  MOV R20, 0x5300 ;  /* 0x0000530000147802 */ /* 0x000fe20000000f00 */
[----:B------:R-:W-:-:S02]  /*52b0*/  IMAD.MOV.U32 R9, RZ, RZ, R16 ;  /* 0x000000ffff097224 */ /* 0x000fc400078e0010 */
[----:B------:R-:W-:Y:S02]  /*52c0*/  IMAD.X R31, RZ, RZ, R16, P0 ;  /* 0x000000ffff1f7224 */ /* 0x000fe400000e0610 */
[----:B------:R-:W-:Y:S01]  /*52d0*/  IMAD.MOV.U32 R21, RZ, RZ, 0x0 ;  /* 0x00000000ff157424 */ /* 0x000fe200078e00ff */
[----:B--2---:R0:W1:Y:S06]  /*52e0*/  LDC.64 R12, c[0x2][R10] ;  /* 0x008000000a0c7b82 */ /* 0x00406c0000000a00 */
[----:B01---5:R-:W-:Y:S05]  /*52f0*/  CALL.REL.NOINC R12 `(_Z10build_meshPP7HitablePP6CameraS1_P4vec3S6_iiP17curandStateXORWOWiii) ;  /* 0xffffffac0c407344 */ /* 0x023fea0003c3ffff */
[----:B------:R-:W-:Y:S05]  /*5300*/  BSYNC.RECONVERGENT B11 ;  /* 0x00000000000b7941 */ /* 0x000fea0003800200 */
.L_x_63:
[----:B------:R-:W-:Y:S01]  /*5310*/  PRMT R0, R4, 0x9910, RZ ;  /* 0x0000991004007816 */ /* 0x000fe200000000ff */
[----:B------:R-:W-:Y:S05]  /*5320*/  BMOV.32.CLEAR RZ, B0 ;  /* 0x0000000000ff7355 */ /* 0x000fea0000100000 */
[----:B------:R-:W-:Y:S01]  /*5330*/  ISETP.NE.AND P0, PT, R0, RZ, PT ;  /* 0x000000ff0000720c */ /* 0x000fe20003f05270 */
[----:B------:R-:W-:Y:S04]  /*5340*/  BSSY.RECONVERGENT B0, `(.L_x_64) ;  /* 0x0000033000007945 */ /* 0x000fe80003800200 */
[----:B------:R-:W-:Y:S05]  /*5350*/  BMOV.32.CLEAR RZ, B11 ;  /* 0x000000000bff7355 */ /* 0x000fea0000100000 */
[----:B------:R-:W0:Y:S05]  /*5360*/  BMOV.32.CLEAR R70, B0 ;  /* 0x0000000000467355 */ /* 0x000e2a0000100000 */
[----:B------:R-:W-:Y:S04]  /*5370*/  BSSY.RELIABLE B11, `(.L_x_65) ;  /* 0x00000260000b7945 */ /* 0x000fe80003800100 */
[----:B0-----:R-:W-:Y:S05]  /*5380*/  @!P0 BRA `(.L_x_66) ;  /* 0x0000000000908947 */ /* 0x001fea0003800000 */
[----:B------:R-:W-:Y:S02]  /*5390*/  R2UR UR4, R36 ;  /* 0x00000000240472ca */ /* 0x000fe400000e0000 */
[----:B------:R-:W-:-:S13]  /*53a0*/  R2UR UR5, R37 ;  /* 0x00000000250572ca */ /* 0x000fda00000e0000 */
[----:B------:R-:W2:Y:S04]  /*53b0*/  LD.E.64 R10, desc[UR4][R102.64] ;  /* 0x00000004660a7980 */ /* 0x000ea8000c101b00 */
[----:B--2---:R-:W2:Y:S01]  /*53c0*/  LD.E R10, desc[UR4][R10.64+0x8] ;  /* 0x000008040a0a7980 */ /* 0x004ea2000c101900 */
[----:B------:R-:W-:Y:S05]  /*53d0*/  BMOV.32.CLEAR RZ, B0 ;  /* 0x0000000000ff7355 */ /* 0x000fea0000100000 */
[----:B------:R-:W-:Y:S01]  /*53e0*/  BSSY.RECONVERGENT B0, `(.L_x_67) ;  /* 0x000000d000007945 */ /* 0x000fe20003800200 */
[----:B------:R-:W-:-:S03]  /*53f0*/  IMAD.MOV.U32 R9, RZ, RZ, R31 ;  /* 0x000000ffff097224 */ /* 0x000fc600078e001f */
[----:B------:R-:W-:Y:S05]  /*5400*/  BMOV.32.CLEAR RZ, B5 ;  /* 0x0000000005ff7355 */ /* 0x000fea0000100000 */
[----:B------:R-:W0:Y:S05]  /*5410*/  BMOV.32.CLEAR R31, B0 ;  /* 0x00000000001f7355 */ /* 0x000e2a0000100000 */
[----:B------:R-:W-:Y:S01]  /*5420*/  IMAD.MOV.U32 R4, RZ, RZ, R102 ;  /* 0x000000ffff047224 */ /* 0x000fe200078e0066 */
[----:B------:R-:W-:Y:S01]  /*5430*/  CS2R R6, SRZ ;  /* 0x0000000000067805 */ /* 0x000fe2000001ff00 */
[----:B------:R-:W-:Y:S01]  /*5440*/  IMAD.MOV.U32 R5, RZ, RZ, R103 ;  /* 0x000000ffff057224 */ /* 0x000fe200078e0067 */
[----:B------:R-:W-:Y:S01]  /*5450*/  MOV R20, 0x54a0 ;  /* 0x000054a000147802 */ /* 0x000fe20000000f00 */
[----:B------:R-:W-:-:S02]  /*5460*/  IMAD.MOV.U32 R8, RZ, RZ, R39 ;  /* 0x000000ffff087224 */ /* 0x000fc400078e0027 */
[----:B------:R-:W-:Y:S01]  /*5470*/  IMAD.MOV.U32 R21, RZ, RZ, 0x0 ;  /* 0x00000000ff157424 */ /* 0x000fe200078e00ff */
[----:B0-2---:R1:W2:Y:S06]  /*5480*/  LDC.64 R12, c[0x2][R10] ;  /* 0x008000000a0c7b82 */ /* 0x0052ac0000000a00 */
[----:B-12---:R-:W-:Y:S05]  /*5490*/  CALL.REL.NOINC R12 `(_Z10build_meshPP7HitablePP6CameraS1_P4vec3S6_iiP17curandStateXORWOWiii) ;  /* 0xffffffa80cd87344 */ /* 0x006fea0003c3ffff */
[----:B------:R0:W-:Y:S05]  /*54a0*/  BMOV.32 B5, R31 ;  /* 0x0000001f05007356 */ /* 0x0001ea0000000000 */
[----:B------:R-:W-:Y:S05]  /*54b0*/  BSYNC.RECONVERGENT B5 ;  /* 0x0000000000057941 */ /* 0x000fea0003800200 */
.L_x_67:
[----:B------:R-:W-:-:S04]  /*54c0*/  PRMT R0, R4, 0x9910, RZ ;  /* 0x0000991004007816 */ /* 0x000fc800000000ff */
[----:B------:R-:W-:-:S13]  /*54d0*/  ISETP.NE.AND P0, PT, R0, RZ, PT ;  /* 0x000000ff0000720c */ /* 0x000fda0003f05270 */
[----:B------:R-:W-:Y:S05]  /*54e0*/  @!P0 BRA `(.L_x_66) ;  /* 0x0000000000388947 */ /* 0x000fea0003800000 */
[----:B------:R-:W2:Y:S04]  /*54f0*/  LDL R3, [R1] ;  /* 0x0000000001037983 */ /* 0x000ea80000100800 */
[----:B------:R-:W2:Y:S02]  /*5500*/  LDL R0, [R1+0x18] ;  /* 0x0000180001007983 */ /* 0x000ea40000100800 */
[----:B--2---:R-:W-:-:S13]  /*5510*/  FSETP.GEU.AND P0, PT, R3, R0, PT ;  /* 0x000000000300720b */ /* 0x004fda0003f0e000 */
[----:B------:R-:W-:Y:S05]  /*5520*/  @P0 BREAK.RELIABLE B11 ;  /* 0x00000000000b0942 */ /* 0x000fea0003800100 */
[----:B------:R-:W-:Y:S05]  /*5530*/  @!P0 BRA `(.L_x_66) ;  /* 0x0000000000248947 */ /* 0x000fea0003800000 */
[----:B------:R-:W-:Y:S01]  /*5540*/  R2UR UR4, R36 ;  /* 0x00000000240472ca */ /* 0x000fe200000e0000 */
[----:B------:R-:W-:Y:S01]  /*5550*/  IMAD.MOV.U32 R4, RZ, RZ, R78 ;  /* 0x000000ffff047224 */ /* 0x000fe200078e004e */
[----:B------:R-:W-:Y:S01]  /*5560*/  R2UR UR5, R37 ;  /* 0x00000000250572ca */ /* 0x000fe200000e0000 */
[----:B------:R-:W-:-:S12]  /*5570*/  IMAD.MOV.U32 R5, RZ, RZ, R79 ;  /* 0x000000ffff057224 */ /* 0x000fd800078e004f */
[----:B------:R-:W2:Y:S01]  /*5580*/  LD.E.64 R4, desc[UR4][R4.64] ;  /* 0x0000000404047980 */ /* 0x000ea2000c101b00 */
[----:B------:R-:W-:-:S05]  /*5590*/  IADD3 R78, P0, PT, R78, 0x8, RZ ;  /* 0x000000084e4e7810 */ /* 0x000fca0007f1e0ff */
[----:B------:R-:W-:Y:S01]  /*55a0*/  IMAD.X R79, RZ, RZ, R79, P0 ;  /* 0x000000ffff4f7224 */ /* 0x000fe200000e064f */
[----:B--2---:R1:W-:Y:S01]  /*55b0*/  ST.E.64 desc[UR4][R92.64], R4 ;  /* 0x000000045c007985 */ /* 0x0043e2000c101b04 */
[----:B------:R-:W-:Y:S06]  /*55c0*/  BRA `(.L_x_68) ;  /* 0x0000000000247947 */ /* 0x000fec0003800000 */
.L_x_66:
[----:B------:R-:W-:Y:S05]  /*55d0*/  BSYNC.RELIABLE B11 ;  /* 0x00000000000b7941 */ /* 0x000fea0003800100 */
.L_x_65:
[----:B------:R-:W-:Y:S01]  /*55e0*/  R2UR UR4, R36 ;  /* 0x00000000240472ca */ /* 0x000fe200000e0000 */
[----:B------:R-:W-:Y:S01]  /*55f0*/  IMAD.MOV.U32 R4, RZ, RZ, R71 ;  /* 0x000000ffff047224 */ /* 0x000fe200078e0047 */
[----:B------:R-:W-:Y:S01]  /*5600*/  R2UR UR5, R37 ;  /* 0x00000000250572ca */ /* 0x000fe200000e0000 */
[----:B------:R-:W-:-:S12]  /*5610*/  IMAD.MOV.U32 R5, RZ, RZ, R60 ;  /* 0x000000ffff057224 */ /* 0x000fd800078e003c */
[----:B------:R-:W2:Y:S01]  /*5620*/  LD.E.64 R4, desc[UR4][R4.64] ;  /* 0x0000000404047980 */ /* 0x000ea2000c101b00 */
[----:B------:R-:W-:-:S05]  /*5630*/  IADD3 R71, P0, PT, R71, 0x8, RZ ;  /* 0x0000000847477810 */ /* 0x000fca0007f1e0ff */
[----:B------:R-:W-:Y:S01]  /*5640*/  IMAD.X R60, RZ, RZ, R60, P0 ;  /* 0x000000ffff3c7224 */ /* 0x000fe200000e063c */
[----:B--2---:R2:W-:Y:S07]  /*5650*/  ST.E.64 desc[UR4][R92.64], R4 ;  /* 0x000000045c007985 */ /* 0x0045ee000c101b04 */
.L_x_68:
[----:B------:R3:W-:Y:S05]  /*5660*/  BMOV.32 B5, R70 ;  /* 0x0000004605007356 */ /* 0x0007ea0000000000 */
[----:B------:R-:W-:Y:S05]  /*5670*/  BSYNC.RECONVERGENT B5 ;  /* 0x0000000000057941 */ /* 0x000fea0003800200 */
.L_x_64:
[----:B------:R-:W-:Y:S02]  /*5680*/  ISETP.NE.U32.AND P0, PT, R78, R45, PT ;  /* 0x0000002d4e00720c */ /* 0x000fe40003f05070 */
[----:B------:R-:W-:Y:S02]  /*5690*/  ISETP.NE.U32.AND P1, PT, R71, R46, PT ;  /* 0x0000002e4700720c */ /* 0x000fe40003f25070 */
[----:B------:R-:W-:Y:S02]  /*56a0*/  ISETP.NE.AND.EX P0, PT, R79, R44, PT, P0 ;  /* 0x0000002c4f00720c */ /* 0x000fe40003f05300 */
[----:B------:R-:W-:Y:S02]  /*56b0*/  ISETP.NE.AND.EX P1, PT, R60, R69, PT, P1 ;  /* 0x000000453c00720c */ /* 0x000fe40003f25310 */
[----:B-12---:R-:W-:-:S05]  /*56c0*/  IADD3 R92, P2, PT, R92, 0x8, RZ ;  /* 0x000000085c5c7810 */ /* 0x006fca0007f5e0ff */
[----:B------:R-:W-:-:S06]  /*56d0*/  IMAD.X R93, RZ, RZ, R93, P2 ;  /* 0x000000ffff5d7224 */ /* 0x000fcc00010e065d */
[----:B------:R-:W-:Y:S05]  /*56e0*/  @P0 BRA P1, `(.L_x_69) ;  /* 0xfffffff8006c0947 */ /* 0x000fea000083ffff */
.L_x_62:
[----:B------:R1:W-:Y:S05]  /*56f0*/  BMOV.32 B0, R76 ;  /* 0x0000004c00007356 */ /* 0x0003ea0000000000 */
[----:B------:R-:W-:Y:S05]  /*5700*/  BSYNC.RECONVERGENT B0 ;  /* 0x0000000000007941 */ /* 0x000fea0003800200 */
.L_x_61:
[----:B------:R-:W-:Y:S01]  /*5710*/  IADD3 R35, P0, PT, -R71, R46, RZ ;  /* 0x0000002e47237210 */ /* 0x000fe20007f1e1ff */
[----:B------:R-:W-:Y:S04]  /*5720*/  BSSY.RECONVERGENT B0, `(.L_x_70) ;  /* 0x0000058000007945 */ /* 0x000fe80003800200 */
[----:B------:R-:W-:-:S05]  /*5730*/  IMAD.X R40, R69, 0x1, ~R60, P0 ;  /* 0x0000000145287824 */ /* 0x000fca00000e0e3c */
[--C-:B------:R-:W-:Y:S02]  /*5740*/  SHF.R.S64 R12, R35, 0x3, R40.reuse ;  /* 0x00000003230c7819 */ /* 0x100fe40000001028 */
[----:B------:R-:W-:Y:S02]  /*5750*/  SHF.R.S32.HI R13, RZ, 0x3, R40 ;  /* 0x00000003ff0d7819 */ /* 0x000fe40000011428 */
[----:B------:R-:W-:-:S04]  /*5760*/  ISETP.GE.U32.AND P0, PT, R12, 0x1, PT ;  /* 0x000000010c00780c */ /* 0x000fc80003f06070 */
[----:B------:R-:W-:-:S13]  /*5770*/  ISETP.GE.AND.EX P0, PT, R13, RZ, PT, P0 ;  /* 0x000000ff0d00720c */ /* 0x000fda0003f06300 */
[----:B------:R-:W-:Y:S05]  /*5780*/  @!P0 BRA `(.L_x_71) ;  /* 0x0000000400448947 */ /* 0x000fea0003800000 */
[C---:B------:R-:W-:Y:S01]  /*5790*/  LOP3.LUT R6, R12.reuse, 0x3, RZ, 0xc0, !PT ;  /* 0x000000030c067812 */ /* 0x040fe200078ec0ff */
[----:B------:R-:W-:Y:S01]  /*57a0*/  BSSY.RECONVERGENT B1, `(.L_x_72) ;  /* 0x0000035000017945 */ /* 0x000fe20003800200 */
[----:B------:R-:W-:Y:S01]  /*57b0*/  ISETP.GE.U32.AND P0, PT, R12, 0x4, PT ;  /* 0x000000040c00780c */ /* 0x000fe20003f06070 */
[----:B------:R-:W-:Y:S01]  /*57c0*/  IMAD.MOV.U32 R33, RZ, RZ, R92 ;  /* 0x000000ffff217224 */ /* 0x000fe200078e005c */
[----:B------:R-:W-:Y:S01]  /*57d0*/  ISETP.NE.U32.AND P1, PT, R6, RZ, PT ;  /* 0x000000ff0600720c */ /* 0x000fe20003f25070 */
[----:B------:R-:W-:Y:S01]  /*57e0*/  IMAD.MOV.U32 R34, RZ, RZ, R93 ;  /* 0x000000ffff227224 */ /* 0x000fe200078e005d */
[----:B------:R-:W-:Y:S01]  /*57f0*/  ISETP.GE.U32.AND.EX P0, PT, R13, RZ, PT, P0 ;  /* 0x000000ff0d00720c */ /* 0x000fe20003f06100 */
[----:B0-----:R-:W-:Y:S01]  /*5800*/  IMAD.MOV.U32 R31, RZ, RZ, R71 ;  /* 0x000000ffff1f7224 */ /* 0x001fe200078e0047 */
[----:B------:R-:W-:Y:S01]  /*5810*/  ISETP.NE.AND.EX P1, PT, RZ, RZ, PT, P1 ;  /* 0x000000ffff00720c */ /* 0x000fe20003f25310 */
[----:B------:R-:W-:Y:S02]  /*5820*/  IMAD.MOV.U32 R32, RZ, RZ, R60 ;  /* 0x000000ffff207224 */ /* 0x000fe400078e003c */
[----:B------:R-:W-:-:S02]  /*5830*/  IMAD.MOV.U32 R0, RZ, RZ, R12 ;  /* 0x000000ffff007224 */ /* 0x000fc400078e000c */
[----:B------:R-:W-:-:S08]  /*5840*/  IMAD.MOV.U32 R3, RZ, RZ, R13 ;  /* 0x000000ffff037224 */ /* 0x000fd000078e000d */
[----:B------:R-:W-:Y:S05]  /*5850*/  @!P1 BRA `(.L_x_73) ;  /* 0x0000000000a49947 */ /* 0x000fea0003800000 */
[----:B------:R-:W-:Y:S01]  /*5860*/  R2UR UR4, R36 ;  /* 0x00000000240472ca */ /* 0x000fe200000e0000 */
[----:B------:R-:W-:Y:S01]  /*5870*/  IMAD.MOV.U32 R8, RZ, RZ, R71 ;  /* 0x000000ffff087224 */ /* 0x000fe200078e0047 */
[----:B------:R-:W-:Y:S01]  /*5880*/  R2UR UR5, R37 ;  /* 0x00000000250572ca */ /* 0x000fe200000e0000 */
[----:B------:R-:W-:-:S12]  /*5890*/  IMAD.MOV.U32 R9, RZ, RZ, R60 ;  /* 0x000000ffff097224 */ /* 0x000fd800078e003c */
[----:B------:R-:W2:Y:S01]  /*58a0*/  LD.E.64 R4, desc[UR4][R8.64] ;  /* 0x0000000408047980 */ /* 0x000ea2000c101b00 */
[----:B------:R-:W-:Y:S01]  /*58b0*/  ISETP.NE.U32.AND P1, PT, R6, 0x1, PT ;  /* 0x000000010600780c */ /* 0x000fe20003f25070 */
[----:B------:R-:W-:Y:S01]  /*58c0*/  IMAD.MOV.U32 R10, RZ, RZ, R92 ;  /* 0x000000ffff0a7224 */ /* 0x000fe200078e005c */
[----:B------:R-:W-:Y:S01]  /*58d0*/  IADD3 R31, P2, PT, R71, 0x8, RZ ;  /* 0x00000008471f7810 */ /* 0x000fe20007f5e0ff */
[----:B------:R-:W-:Y:S01]  /*58e0*/  IMAD.MOV.U32 R11, RZ, RZ, R93 ;  /* 0x000000ffff0b7224 */ /* 0x000fe200078e005d */
[----:B------:R-:W-:Y:S02]  /*58f0*/  ISETP.NE.AND.EX P1, PT, RZ, RZ, PT, P1 ;  /* 0x000000ffff00720c */ /* 0x000fe40003f25310 */
[----:B------:R-:W-:Y:S01]  /*5900*/  IADD3 R33, P3, PT, R92, 0x8, RZ ;  /* 0x000000085c217810 */ /* 0x000fe20007f7e0ff */
[----:B------:R-:W-:Y:S01]  /*5910*/  IMAD.X R32, RZ, RZ, R60, P2 ;  /* 0x000000ffff207224 */ /* 0x000fe200010e063c */
[----:B------:R-:W-:-:S03]  /*5920*/  IADD3 R0, P4, PT, R12, -0x1, RZ ;  /* 0xffffffff0c007810 */ /* 0x000fc60007f9e0ff */
[----:B------:R-:W-:Y:S01]  /*5930*/  IMAD.X R34, RZ, RZ, R93, P3 ;  /* 0x000000ffff227224 */ /* 0x000fe200018e065d */
[----:B------:R-:W-:Y:S01]  /*5940*/  IADD3.X R3, PT, PT, R13, -0x1, RZ, P4, !PT ;  /* 0xffffffff0d037810 */ /* 0x000fe200027fe4ff */
[----:B--2---:R0:W-:Y:S04]  /*5950*/  ST.E.64 desc[UR4][R10.64], R4 ;  /* 0x000000040a007985 */ /* 0x0041e8000c101b04 */
[----:B------:R-:W-:Y:S05]  /*5960*/  @!P1 BRA `(.L_x_73) ;  /* 0x0000000000609947 */ /* 0x000fea0003800000 */
[----:B------:R-:W-:Y:S02]  /*5970*/  R2UR UR4, R36 ;  /* 0x00000000240472ca */ /* 0x000fe400000e0000 */
[----:B------:R-:W-:Y:S02]  /*5980*/  R2UR UR5, R37 ;  /* 0x00000000250572ca */ /* 0x000fe400000e0000 */
[----:B------:R-:W-:-:S11]  /*5990*/  ISETP.NE.U32.AND P1, PT, R6, 0x2, PT ;  /* 0x000000020600780c */ /* 0x000fd60003f25070 */
[----:B0-----:R-:W2:Y:S01]  /*59a0*/  LD.E.64 R4, desc[UR4][R8.64+0x8] ;  /* 0x0000080408047980 */ /* 0x001ea2000c101b00 */
[----:B------:R-:W-:-:S13]  /*59b0*/  ISETP.NE.AND.EX P1, PT, RZ, RZ, PT, P1 ;  /* 0x000000ffff00720c */ /* 0x000fda0003f25310 */
[----:B------:R-:W-:Y:S02]  /*59c0*/  @P1 R2UR UR6, R36 ;  /* 0x00000000240612ca */ /* 0x000fe400000e0000 */
[----:B------:R-:W-:Y:S01]  /*59d0*/  @P1 R2UR UR7, R37 ;  /* 0x00000000250712ca */ /* 0x000fe200000e0000 */
[----:B--2---:R2:W-:-:S12]  /*59e0*/  ST.E.64 desc[UR4][R10.64+0x8], R4 ;  /* 0x000008040a007985 */ /* 0x0045d8000c101b04 */
[----:B------:R-:W4:Y:S01]  /*59f0*/  @P1 LD.E.64 R6, desc[UR6][R8.64+0x10] ;  /* 0x0000100608061980 */ /* 0x000f22000c101b00 */
[----:B------:R-:W-:Y:S02]  /*5a00*/  @P1 R2UR UR4, R36 ;  /* 0x00000000240412ca */ /* 0x000fe400000e0000 */
[----:B------:R-:W-:Y:S02]  /*5a10*/  @P1 R2UR UR5, R37 ;  /* 0x00000000250512ca */ /* 0x000fe400000e0000 */
[C---:B------:R-:W-:Y:S02]  /*5a20*/  IADD3 R31, P2, PT, R71.reuse, 0x10, RZ ;  /* 0x00000010471f7810 */ /* 0x040fe40007f5e0ff */
[C---:B------:R-:W-:Y:S02]  /*5a30*/  IADD3 R33, P3, PT, R92.reuse, 0x10, RZ ;  /* 0x000000105c217810 */ /* 0x040fe40007f7e0ff */
[----:B------:R-:W-:Y:S01]  /*5a40*/  @P1 IADD3 R33, P5, PT, R92, 0x18, RZ ;  /* 0x000000185c211810 */ /* 0x000fe20007fbe0ff */
[----:B------:R-:W-:Y:S01]  /*5a50*/  IMAD.X R32, RZ, RZ, R60, P2 ;  /* 0x000000ffff207224 */ /* 0x000fe200010e063c */
[----:B------:R-:W-:Y:S01]  /*5a60*/  @P1 IADD3 R31, P2, PT, R71, 0x18, RZ ;  /* 0x00000018471f1810 */ /* 0x000fe20007f5e0ff */
[----:B------:R-:W-:-:S02]  /*5a70*/  IMAD.X R34, RZ, RZ, R93, P3 ;  /* 0x000000ffff227224 */ /* 0x000fc400018e065d */
[----:B------:R-:W-:Y:S02]  /*5a80*/  @P1 IMAD.X R34, RZ, RZ, R93, P5 ;  /* 0x000000ffff221224 */ /* 0x000fe400028e065d */
[----:B------:R-:W-:Y:S01]  /*5a90*/  @P1 IMAD.X R32, RZ, RZ, R60, P2 ;  /* 0x000000ffff201224 */ /* 0x000fe200010e063c */
[C---:B------:R-:W-:Y:S02]  /*5aa0*/  IADD3 R0, P2, PT, R12.reuse, -0x2, RZ ;  /* 0xfffffffe0c007810 */ /* 0x040fe40007f5e0ff */
[----:B------:R-:W-:Y:S02]  /*5ab0*/  @P1 IADD3 R0, P4, PT, R12, -0x3, RZ ;  /* 0xfffffffd0c001810 */ /* 0x000fe40007f9e0ff */
[C---:B------:R-:W-:Y:S02]  /*5ac0*/  IADD3.X R3, PT, PT, R13.reuse, -0x1, RZ, P2, !PT ;  /* 0xffffffff0d037810 */ /* 0x040fe400017fe4ff */
[----:B------:R-:W-:Y:S01]  /*5ad0*/  @P1 IADD3.X R3, PT, PT, R13, -0x1, RZ, P4, !PT ;  /* 0xffffffff0d031810 */ /* 0x000fe200027fe4ff */
[----:B----4-:R2:W-:Y:S08]  /*5ae0*/  @P1 ST.E.64 desc[UR4][R10.64+0x10], R6 ;  /* 0x000010060a001985 */ /* 0x0105f0000c101b04 */
.L_x_73:
[----:B------:R-:W-:Y:S05]  /*5af0*/  BSYNC.RECONVERGENT B1 ;  /* 0x0000000000017941 */ /* 0x000fea0003800200 */
.L_x_72:
[----:B------:R-:W-:Y:S05]  /*5b00*/  @!P0 BRA `(.L_x_71) ;  /* 0x0000000000648947 */ /* 0x000fea0003800000 */
.L_x_74:
[----:B------:R-:W-:Y:S01]  /*5b10*/  R2UR UR4, R36 ;  /* 0x00000000240472ca */ /* 0x000fe200000e0000 */
[----:B------:R-:W-:Y:S01]  /*5b20*/  IMAD.MOV.U32 R14, RZ, RZ, R31 ;  /* 0x000000ffff0e7224 */ /* 0x000fe200078e001f */
[----:B------:R-:W-:Y:S01]  /*5b30*/  R2UR UR5, R37 ;  /* 0x00000000250572ca */ /* 0x000fe200000e0000 */
[----:B------:R-:W-:-:S12]  /*5b40*/  IMAD.MOV.U32 R15, RZ, RZ, R32 ;  /* 0x000000ffff0f7224 */ /* 0x000fd800078e0020 */
[----:B0-2-4-:R-:W2:Y:S01]  /*5b50*/  LD.E.64 R4, desc[UR4][R14.64] ;  /* 0x000000040e047980 */ /* 0x015ea2000c101b00 */
[----:B------:R-:W-:Y:S01]  /*5b60*/  R2UR UR6, R36 ;  /* 0x00000000240672ca */ /* 0x000fe200000e0000 */
[----:B------:R-:W-:Y:S01]  /*5b70*/  IMAD.MOV.U32 R12, RZ, RZ, R33 ;  /* 0x000000ffff0c7224 */ /* 0x000fe200078e0021 */
[----:B------:R-:W-:Y:S01]  /*5b80*/  R2UR UR7, R37 ;  /* 0x00000000250772ca */ /* 0x000fe200000e0000 */
[----:B------:R-:W-:-:S05]  /*5b90*/  IMAD.MOV.U32 R13, RZ, RZ, R34 ;  /* 0x000000ffff0d7224 */ /* 0x000fca00078e0022 */
[----:B--2---:R4:W-:Y:S07]  /*5ba0*/  ST.E.64 desc[UR4][R12.64], R4 ;  /* 0x000000040c007985 */ /* 0x0049ee000c101b04 */
[----:B------:R-:W2:Y:S04]  /*5bb0*/  LD.E.64 R6, desc[UR6][R14.64+0x8] ;  /* 0x000008060e067980 */ /* 0x000ea8000c101b00 */
[----:B--2---:R4:W-:Y:S04]  /*5bc0*/  ST.E.64 desc[UR4][R12.64+0x8], R6 ;  /* 0x000008060c007985 */ /* 0x0049e8000c101b04 */
[----:B------:R-:W2:Y:S01]  /*5bd0*/  LD.E.64 R8, desc[UR6][R14.64+0x10] ;  /* 0x000010060e087980 */ /* 0x000ea2000c101b00 */
[----:B------:R-:W-:-:S04]  /*5be0*/  ISETP.GT.U32.AND P0, PT, R0, 0x4, PT ;  /* 0x000000040000780c */ /* 0x000fc80003f04070 */
[----:B------:R-:W-:Y:S01]  /*5bf0*/  ISETP.GT.U32.AND.EX P0, PT, R3, RZ, PT, P0 ;  /* 0x000000ff0300720c */ /* 0x000fe20003f04100 */
[----:B--2---:R4:W-:Y:S04]  /*5c00*/  ST.E.64 desc[UR4][R12.64+0x10], R8 ;  /* 0x000010080c007985 */ /* 0x0049e8000c101b04 */
[----:B------:R-:W2:Y:S01]  /*5c10*/  LD.E.64 R10, desc[UR6][R14.64+0x18] ;  /* 0x000018060e0a7980 */ /* 0x000ea2000c101b00 */
[----:B------:R-:W-:Y:S02]  /*5c20*/  IADD3 R31, P1, PT, R14, 0x20, RZ ;  /* 0x000000200e1f7810 */ /* 0x000fe40007f3e0ff */
[----:B------:R-:W-:Y:S02]  /*5c30*/  IADD3 R33, P2, PT, R12, 0x20, RZ ;  /* 0x000000200c217810 */ /* 0x000fe40007f5e0ff */
[----:B------:R-:W-:Y:S01]  /*5c40*/  IADD3 R0, P3, PT, R0, -0x4, RZ ;  /* 0xfffffffc00007810 */ /* 0x000fe20007f7e0ff */
[----:B------:R-:W-:-:S02]  /*5c50*/  IMAD.X R32, RZ, RZ, R15, P1 ;  /* 0x000000ffff207224 */ /* 0x000fc400008e060f */
[----:B------:R-:W-:Y:S01]  /*5c60*/  IMAD.X R34, RZ, RZ, R13, P2 ;  /* 0x000000ffff227224 */ /* 0x000fe200010e060d */
[----:B------:R-:W-:Y:S01]  /*5c70*/  IADD3.X R3, PT, PT, R3, -0x1, RZ, P3, !PT ;  /* 0xffffffff03037810 */ /* 0x000fe20001ffe4ff */
[----:B--2---:R4:W-:Y:S01]  /*5c80*/  ST.E.64 desc[UR4][R12.64+0x18], R10 ;  /* 0x0000180a0c007985 */ /* 0x0049e2000c101b04 */
[----:B------:R-:W-:Y:S07]  /*5c90*/  @P0 BRA `(.L_x_74) ;  /* 0xfffffffc009c0947 */ /* 0x000fee000383ffff */
.L_x_71:
[----:B------:R-:W-:Y:S05]  /*5ca0*/  BSYNC.RECONVERGENT B0 ;  /* 0x0000000000007941 */ /* 0x000fea0003800200 */
.L_x_70:
[----:B------:R-:W-:Y:S01]  /*5cb0*/  IADD3 R45, P0, PT, -R78, R45, RZ ;  /* 0x0000002d4e2d7210 */ /* 0x000fe20007f1e1ff */
[----:B------:R-:W-:Y:S01]  /*5cc0*/  BSSY.RECONVERGENT B0, `(.L_x_75) ;  /* 0x0000056000007945 */ /* 0x000fe20003800200 */
[----:B----4-:R-:W-:-:S03]  /*5cd0*/  IADD3 R8, P1, PT, R92, R35, RZ ;  /* 0x000000235c087210 */ /* 0x010fc60007f3e0ff */
[----:B------:R-:W-:Y:S02]  /*5ce0*/  IMAD.X R44, R44, 0x1, ~R79, P0 ;  /* 0x000000012c2c7824 */ /* 0x000fe400000e0e4f */
[----:B------:R-:W-:-:S03]  /*5cf0*/  IMAD.X R9, R93, 0x1, R40, P1 ;  /* 0x000000015d097824 */ /* 0x000fc600008e0628 */
[--C-:B------:R-:W-:Y:S02]  /*5d00*/  SHF.R.S64 R45, R45, 0x3, R44.reuse ;  /* 0x000000032d2d7819 */ /* 0x100fe4000000102c */
[----:B------:R-:W-:Y:S02]  /*5d10*/  SHF.R.S32.HI R44, RZ, 0x3, R44 ;  /* 0x00000003ff2c7819 */ /* 0x000fe4000001142c */
[----:B------:R-:W-:-:S04]  /*5d20*/  ISETP.GE.U32.AND P0, PT, R45, 0x1, PT ;  /* 0x000000012d00780c */ /* 0x000fc80003f06070 */
[----:B------:R-:W-:-:S13]  /*5d30*/  ISETP.GE.AND.EX P0, PT, R44, RZ, PT, P0 ;  /* 0x000000ff2c00720c */ /* 0x000fda0003f06300 */
[----:B------:R-:W-:Y:S05]  /*5d40*/  @!P0 BRA `(.L_x_76) ;  /* 0x0000000400348947 */ /* 0x000fea0003800000 */
[C---:B--2---:R-:W-:Y:S01]  /*5d50*/  LOP3.LUT R6, R45.reuse, 0x3, RZ, 0xc0, !PT ;  /* 0x000000032d067812 */ /* 0x044fe200078ec0ff */
        /* <DEDUP_REMOVED lines=12> */
[----:B------:R-:W-:Y:S02]  /*5e20*/  R2UR UR4, R36 ;  /* 0x00000000240472ca */ /* 0x000fe400000e0000 */
[----:B------:R-:W-:-:S13]  /*5e30*/  R2UR UR5, R37 ;  /* 0x00000000250572ca */ /* 0x000fda00000e0000 */
[----:B------:R-:W2:Y:S01]  /*5e40*/  LD.E.64 R4, desc[UR4][R78.64] ;  /* 0x000000044e047980 */ /* 0x000ea2000c101b00 */
[----:B------:R-:W-:Y:S02]  /*5e50*/  ISETP.NE.U32.AND P1, PT, R6, 0x1, PT ;  /* 0x000000010600780c */ /* 0x000fe40003f25070 */
[----:B------:R-:W-:Y:S02]  /*5e60*/  IADD3 R31, P2, PT, R78, 0x8, RZ ;  /* 0x000000084e1f7810 */ /* 0x000fe40007f5e0ff */
        /* <DEDUP_REMOVED lines=19> */
[----:B------:R-:W-:-:S05]  /*5fa0*/  IADD3 R31, P2, PT, R78, 0x10, RZ ;  /* 0x000000104e1f7810 */ /* 0x000fca0007f5e0ff */
[----:B------:R-:W-:Y:S01]  /*5fb0*/  IMAD.X R32, RZ, RZ, R79, P2 ;  /* 0x000000ffff207224 */ /* 0x000fe200010e064f */
[----:B------:R-:W-:-:S05]  /*5fc0*/  @P1 IADD3 R31, P2, PT, R78, 0x18, RZ ;  /* 0x000000184e1f1810 */ /* 0x000fca0007f5e0ff */
[----:B------:R-:W-:Y:S01]  /*5fd0*/  @P1 IMAD.X R32, RZ, RZ, R79, P2 ;  /* 0x000000ffff201224 */ /* 0x000fe200010e064f */
[C---:B------:R-:W-:Y:S02]  /*5fe0*/  IADD3 R33, P2, PT, R8.reuse, 0x10, RZ ;  /* 0x0000001008217810 */ /* 0x040fe40007f5e0ff */
[----:B------:R-:W-:-:S03]  /*5ff0*/  @P1 IADD3 R33, P3, PT, R8, 0x18, RZ ;  /* 0x0000001808211810 */ /* 0x000fc60007f7e0ff */
[--C-:B------:R-:W-:Y:S01]  /*6000*/  IMAD.X R34, RZ, RZ, R9.reuse, P2 ;  /* 0x000000ffff227224 */ /* 0x100fe200010e0609 */
[C---:B------:R-:W-:Y:S01]  /*6010*/  IADD3 R0, P2, PT, R45.reuse, -0x2, RZ ;  /* 0xfffffffe2d007810 */ /* 0x040fe20007f5e0ff */
[----:B------:R-:W-:Y:S01]  /*6020*/  @P1 IMAD.X R34, RZ, RZ, R9, P3 ;  /* 0x000000ffff221224 */ /* 0x000fe200018e0609 */
[----:B------:R-:W-:Y:S02]  /*6030*/  @P1 IADD3 R0, P3, PT, R45, -0x3, RZ ;  /* 0xfffffffd2d001810 */ /* 0x000fe40007f7e0ff */
[C---:B------:R-:W-:Y:S02]  /*6040*/  IADD3.X R3, PT, PT, R44.reuse, -0x1, RZ, P2, !PT ;  /* 0xffffffff2c037810 */ /* 0x040fe400017fe4ff */
[----:B------:R-:W-:Y:S01]  /*6050*/  @P1 IADD3.X R3, PT, PT, R44, -0x1, RZ, P3, !PT ;  /* 0xffffffff2c031810 */ /* 0x000fe20001ffe4ff */
[----:B----4-:R2:W-:Y:S08]  /*6060*/  @P1 ST.E.64 desc[UR4][R8.64+0x10], R6 ;  /* 0x0000100608001985 */ /* 0x0105f0000c101b04 */
.L_x_78:
[----:B------:R-:W-:Y:S05]  /*6070*/  BSYNC.RECONVERGENT B1 ;  /* 0x0000000000017941 */ /* 0x000fea0003800200 */
.L_x_77:
[----:B------:R-:W-:Y:S05]  /*6080*/  @!P0 BRA `(.L_x_76) ;  /* 0x0000000000648947 */ /* 0x000fea0003800000 */
.L_x_79:
        /* <DEDUP_REMOVED lines=25> */
.L_x_76:
[----:B------:R-:W-:Y:S05]  /*6220*/  BSYNC.RECONVERGENT B0 ;  /* 0x0000000000007941 */ /* 0x000fea0003800200 */
.L_x_75:
[C---:B------:R-:W-:Y:S02]  /*6230*/  LEA R71, P0, R62.reuse, R54, 0x3 ;  /* 0x000000363e477211 */ /* 0x040fe400078018ff */
[C---:B------:R-:W-:Y:S02]  /*6240*/  LEA R77, P1, R62.reuse, R77, 0x4 ;  /* 0x0000004d3e4d7211 */ /* 0x040fe400078220ff */
[C-C-:B------:R-:W-:Y:S02]  /*6250*/  LEA.HI.X R60, R62.reuse, R52, R63.reuse, 0x3, P0 ;  /* 0x000000343e3c7211 */ /* 0x140fe400000f1c3f */
[----:B------:R-:W-:Y:S02]  /*6260*/  ISETP.GE.U32.AND P0, PT, R71, R61, PT ;  /* 0x0000003d4700720c */ /* 0x000fe40003f06070 */
[----:B------:R-:W-:Y:S02]  /*6270*/  LEA.HI.X R68, R62, R68, R63, 0x4, P1 ;  /* 0x000000443e447211 */ /* 0x000fe400008f243f */
[----:B------:R-:W-:-:S13]  /*6280*/  ISETP.GE.U32.AND.EX P0, PT, R60, R55, PT, P0 ;  /* 0x000000373c00720c */ /* 0x000fda0003f06100 */
[----:B------:R-:W-:Y:S05]  /*6290*/  @!P0 BRA `(.L_x_80) ;  /* 0xffffffec000c8947 */ /* 0x000fea000383ffff */
[----:B------:R-:W-:Y:S05]  /*62a0*/  BSYNC.RECONVERGENT B6 ;  /* 0x0000000000067941 */ /* 0x000fea0003800200 */
.L_x_60:
[----:B------:R-:W-:Y:S05]  /*62b0*/  BRA `(.L_x_81) ;  /* 0x0000001000ec7947 */ /* 0x000fea0003800000 */
.L_x_59:
[C---:B------:R-:W-:Y:S01]  /*62c0*/  SHF.L.U64.HI R39, R62.reuse, 0x3, R63 ;  /* 0x000000033e277819 */ /* 0x040fe2000001023f */
[----:B------:R-:W-:Y:S02]  /*62d0*/  IMAD.SHL.U32 R31, R62, 0x8, RZ ;  /* 0x000000083e1f7824 */ /* 0x000fe400078e00ff */
[----:B------:R-:W-:Y:S02]  /*62e0*/  IMAD.MOV.U32 R69, RZ, RZ, R84 ;  /* 0x000000ffff457224 */ /* 0x000fe400078e0054 */
[----:B------:R-:W-:Y:S02]  /*62f0*/  IMAD.MOV.U32 R68, RZ, RZ, R85 ;  /* 0x000000ffff447224 */ /* 0x000fe400078e0055 */
[----:B------:R-:W-:Y:S02]  /*6300*/  IMAD.MOV.U32 R70, RZ, RZ, R38 ;  /* 0x000000ffff467224 */ /* 0x000fe400078e0026 */
[----:B------:R-:W-:-:S07]  /*6310*/  IMAD.MOV.U32 R71, RZ, RZ, R30 ;  /* 0x000000ffff477224 */ /* 0x000fce00078e001e */
.L_x_101:
[----:B------:R-:W-:Y:S01]  /*6320*/  IADD3 R60, P0, PT, R70, R31, RZ ;  /* 0x0000001f463c7210 */ /* 0x000fe20007f1e0ff */
[----:B------:R-:W-:Y:S01]  /*6330*/  BSSY.RECONVERGENT B6, `(.L_x_82) ;  /* 0x0000079000067945 */ /* 0x000fe20003800200 */
[----:B------:R-:W-:Y:S02]  /*6340*/  IMAD.MOV.U32 R92, RZ, RZ, R69 ;  /* 0x000000ffff5c7224 */ /* 0x000fe400078e0045 */
[----:B------:R-:W-:Y:S01]  /*6350*/  IADD3 RZ, P1, PT, R60, -R53, RZ ;  /* 0x800000353cff7210 */ /* 0x000fe20007f3e0ff */
[----:B------:R-:W-:Y:S02]  /*6360*/  IMAD.X R54, R71, 0x1, R39, P0 ;  /* 0x0000000147367824 */ /* 0x000fe400000e0627 */
[----:B------:R-:W-:Y:S02]  /*6370*/  IMAD.MOV.U32 R93, RZ, RZ, R68 ;  /* 0x000000ffff5d7224 */ /* 0x000fe400078e0044 */
[----:B------:R-:W-:-:S05]  /*6380*/  IMAD.X R0, R54, 0x1, ~R47, P1 ;  /* 0x0000000136007824 */ /* 0x000fca00008e0e2f */
[----:B------:R-:W-:-:S04]  /*6390*/  ISETP.GE.AND P0, PT, R0, RZ, PT ;  /* 0x000000ff0000720c */ /* 0x000fc80003f06270 */
[----:B------:R-:W-:Y:S02]  /*63a0*/  SEL R52, R60, R53, !P0 ;  /* 0x000000353c347207 */ /* 0x000fe40004000000 */
[----:B------:R-:W-:Y:S02]  /*63b0*/  SEL R46, R54, R47, !P0 ;  /* 0x0000002f362e7207 */ /* 0x000fe40004000000 */
[----:B------:R-:W-:Y:S01]  /*63c0*/  IADD3 R0, P1, PT, R52, R31, RZ ;  /* 0x0000001f34007210 */ /* 0x000fe20007f3e0ff */
[----:B------:R-:W-:Y:S02]  /*63d0*/  IMAD.MOV.U32 R76, RZ, RZ, R52 ;  /* 0x000000ffff4c7224 */ /* 0x000fe400078e0034 */
[----:B------:R-:W-:Y:S01]  /*63e0*/  IMAD.MOV.U32 R77, RZ, RZ, R46 ;  /* 0x000000ffff4d7224 */ /* 0x000fe200078e002e */
[----:B------:R-:W-:Y:S01]  /*63f0*/  IADD3 RZ, P0, PT, R0, -R53, RZ ;  /* 0x8000003500ff7210 */ /* 0x000fe20007f1e0ff */
[----:B------:R-:W-:Y:S01]  /*6400*/  IMAD.X R44, R46, 0x1, R39, P1 ;  /* 0x000000012e2c7824 */ /* 0x000fe200008e0627 */
[----:B------:R-:W-:-:S03]  /*6410*/  ISETP.EQ.U32.AND P1, PT, R70, R52, PT ;  /* 0x000000344600720c */ /* 0x000fc60003f22070 */
[----:B------:R-:W-:-:S05]  /*6420*/  IMAD.X R3, R44, 0x1, ~R47, P0 ;  /* 0x000000012c037824 */ /* 0x000fca00000e0e2f */
[----:B------:R-:W-:-:S04]  /*6430*/  ISETP.GE.AND P0, PT, R3, RZ, PT ;  /* 0x000000ff0300720c */ /* 0x000fc80003f06270 */
[----:B------:R-:W-:Y:S02]  /*6440*/  SEL R45, R0, R53, !P0 ;  /* 0x00000035002d7207 */ /* 0x000fe40004000000 */
[----:B------:R-:W-:Y:S02]  /*6450*/  SEL R44, R44, R47, !P0 ;  /* 0x0000002f2c2c7207 */ /* 0x000fe40004000000 */
[----:B------:R-:W-:-:S04]  /*6460*/  ISETP.NE.U32.AND P0, PT, R52, R45, PT ;  /* 0x0000002d3400720c */ /* 0x000fc80003f05070 */
[----:B------:R-:W-:-:S04]  /*6470*/  ISETP.NE.AND.EX P0, PT, R46, R44, PT, P0 ;  /* 0x0000002c2e00720c */ /* 0x000fc80003f05300 */
[----:B------:R-:W-:-:S13]  /*6480*/  ISETP.EQ.OR.EX P0, PT, R71, R46, !P0, P1 ;  /* 0x0000002e4700720c */ /* 0x000fda0004702710 */
[----:B012-4-:R-:W-:Y:S05]  /*6490*/  @P0 BRA `(.L_x_83) ;  /* 0x0000000400880947 */ /* 0x017fea0003800000 */
[----:B------:R-:W-:Y:S02]  /*64a0*/  IMAD.MOV.U32 R92, RZ, RZ, R69 ;  /* 0x000000ffff5c7224 */ /* 0x000fe400078e0045 */
[----:B------:R-:W-:Y:S02]  /*64b0*/  IMAD.MOV.U32 R93, RZ, RZ, R68 ;  /* 0x000000ffff5d7224 */ /* 0x000fe400078e0044 */
[----:B------:R-:W-:Y:S02]  /*64c0*/  IMAD.MOV.U32 R76, RZ, RZ, R52 ;  /* 0x000000ffff4c7224 */ /* 0x000fe400078e0034 */
[----:B------:R-:W-:-:S07]  /*64d0*/  IMAD.MOV.U32 R77, RZ, RZ, R46 ;  /* 0x000000ffff4d7224 */ /* 0x000fce00078e002e */
.L_x_90:
[----:B------:R-:W-:Y:S02]  /*64e0*/  R2UR UR4, R36 ;  /* 0x00000000240472ca */ /* 0x000fe400000e0000 */
[----:B------:R-:W-:-:S13]  /*64f0*/  R2UR UR5, R37 ;  /* 0x00000000250572ca */ /* 0x000fda00000e0000 */
[----:B---3--:R-:W2:Y:S01]  /*6500*/  LD.E.64 R4, desc[UR4][R76.64] ;  /* 0x000000044c047980 */ /* 0x008ea2000c101b00 */
[----:B------:R-:W-:Y:S01]  /*6510*/  R2UR UR6, R36 ;  /* 0x00000000240672ca */ /* 0x000fe200000e0000 */
[----:B------:R-:W-:Y:S01]  /*6520*/  IMAD.MOV.U32 R7, RZ, RZ, 0x800000 ;  /* 0x00800000ff077424 */ /* 0x000fe200078e00ff */
[----:B------:R-:W-:Y:S01]  /*6530*/  R2UR UR7, R37 ;  /* 0x00000000250772ca */ /* 0x000fe200000e0000 */
[----:B------:R-:W-:Y:S01]  /*6540*/  IMAD.MOV.U32 R6, RZ, RZ, 0x7f7fffff ;  /* 0x7f7fffffff067424 */ /* 0x000fe200078e00ff */
[----:B0-----:R0:W5:Y:S01]  /*6550*/  LD.E.64 R102, desc[UR4][R70.64] ;  /* 0x0000000446667980 */ /* 0x001162000c101b00 */
[----:B------:R-:W-:Y:S02]  /*6560*/  IMAD.MOV.U32 R14, RZ, RZ, 0x800000 ;  /* 0x00800000ff0e7424 */ /* 0x000fe400078e00ff */
[----:B------:R-:W-:Y:S02]  /*6570*/  IMAD.MOV.U32 R15, RZ, RZ, 0x800000 ;  /* 0x00800000ff0f7424 */ /* 0x000fe400078e00ff */
[----:B------:R-:W-:-:S02]  /*6580*/  IMAD.MOV.U32 R8, RZ, RZ, 0x7f7fffff ;  /* 0x7f7fffffff087424 */ /* 0x000fc400078e00ff */
[----:B------:R-:W-:Y:S02]  /*6590*/  IMAD.MOV.U32 R9, RZ, RZ, 0x7f7fffff ;  /* 0x7f7fffffff097424 */ /* 0x000fe400078e00ff */
[----:B------:R-:W-:Y:S02]  /*65a0*/  IMAD.MOV.U32 R32, RZ, RZ, 0x7f7fffff ;  /* 0x7f7fffffff207424 */ /* 0x000fe400078e00ff */
[----:B------:R-:W-:Y:S02]  /*65b0*/  IMAD.MOV.U32 R33, RZ, RZ, 0x800000 ;  /* 0x00800000ff217424 */ /* 0x000fe400078e00ff */
[----:B------:R-:W-:Y:S02]  /*65c0*/  IMAD.MOV.U32 R34, RZ, RZ, 0x800000 ;  /* 0x00800000ff227424 */ /* 0x000fe400078e00ff */
[----:B------:R-:W-:Y:S01]  /*65d0*/  IMAD.MOV.U32 R35, RZ, RZ, 0x800000 ;  /* 0x00800000ff237424 */ /* 0x000fe200078e00ff */
[----:B------:R1:W-:Y:S04]  /*65e0*/  STL.64 [R1+0x8], R6 ;  /* 0x0000080601007387 */ /* 0x0003e80000100a00 */
[----:B------:R-:W-:Y:S04]  /*65f0*/  STL.64 [R1+0x10], R14 ;  /* 0x0000100e01007387 */ /* 0x000fe80000100a00 */
[----:B------:R-:W-:Y:S04]  /*6600*/  STL.64 [R1], R8 ;  /* 0x0000000801007387 */ /* 0x000fe80000100a00 */
[----:B------:R3:W-:Y:S04]  /*6610*/  STL.64 [R1+0x18], R8 ;  /* 0x0000180801007387 */ /* 0x0007e80000100a00 */
[----:B------:R0:W-:Y:S04]  /*6620*/  STL.64 [R1+0x20], R32 ;  /* 0x0000202001007387 */ /* 0x0001e80000100a00 */
[----:B------:R0:W-:Y:S04]  /*6630*/  STL.64 [R1+0x28], R34 ;  /* 0x0000282201007387 */ /* 0x0001e80000100a00 */
[----:B--2---:R-:W2:Y:S04]  /*6640*/  LD.E.64 R10, desc[UR6][R4.64] ;  /* 0x00000006040a7980 */ /* 0x004ea8000c101b00 */
[----:B--2---:R-:W2:Y:S01]  /*6650*/  LD.E R10, desc[UR4][R10.64+0x8] ;  /* 0x000008040a0a7980 */ /* 0x004ea2000c101900 */
[----:B------:R-:W-:Y:S05]  /*6660*/  BMOV.32.CLEAR RZ, B11 ;  /* 0x000000000bff7355 */ /* 0x000fea0000100000 */
[----:B------:R-:W-:Y:S01]  /*6670*/  BSSY.RECONVERGENT B11, `(.L_x_84) ;  /* 0x00000080000b7945 */ /* 0x000fe20003800200 */
[----:B-1----:R-:W-:Y:S01]  /*6680*/  CS2R R6, SRZ ;  /* 0x0000000000067805 */ /* 0x002fe2000001ff00 */
[----:B---3--:R-:W-:Y:S01]  /*6690*/  IMAD.MOV.U32 R8, RZ, RZ, R17 ;  /* 0x000000ffff087224 */ /* 0x008fe200078e0011 */
[----:B------:R-:W-:Y:S01]  /*66a0*/  MOV R20, 0x66f0 ;  /* 0x000066f000147802 */ /* 0x000fe20000000f00 */
[----:B------:R-:W-:-:S02]  /*66b0*/  IMAD.MOV.U32 R9, RZ, RZ, R16 ;  /* 0x000000ffff097224 */ /* 0x000fc400078e0010 */
[----:B------:R-:W-:Y:S01]  /*66c0*/  IMAD.MOV.U32 R21, RZ, RZ, 0x0 ;  /* 0x00000000ff157424 */ /* 0x000fe200078e00ff */
[----:B--2---:R0:W1:Y:S06]  /*66d0*/  LDC.64 R12, c[0x2][R10] ;  /* 0x008000000a0c7b82 */ /* 0x00406c0000000a00 */
[----:B01---5:R-:W-:Y:S05]  /*66e0*/  CALL.REL.NOINC R12 `(_Z10build_meshPP7HitablePP6CameraS1_P4vec3S6_iiP17curandStateXORWOWiii) ;  /* 0xffffff980c447344 */ /* 0x023fea0003c3ffff */
[----:B------:R-:W-:Y:S05]  /*66f0*/  BSYNC.RECONVERGENT B11 ;  /* 0x00000000000b7941 */ /* 0x000fea0003800200 */
.L_x_84:
[----:B------:R-:W-:Y:S01]  /*6700*/  PRMT R0, R4, 0x9910, RZ ;  /* 0x0000991004007816 */ /* 0x000fe200000000ff */
[----:B------:R-:W-:Y:S04]  /*6710*/  BSSY.RECONVERGENT B0, `(.L_x_85) ;  /* 0x0000033000007945 */ /* 0x000fe80003800200 */
[----:B------:R-:W-:Y:S05]  /*6720*/  BMOV.32.CLEAR RZ, B11 ;  /* 0x000000000bff7355 */ /* 0x000fea0000100000 */
[----:B------:R-:W-:Y:S01]  /*6730*/  ISETP.NE.AND P0, PT, R0, RZ, PT ;  /* 0x000000ff0000720c */ /* 0x000fe20003f05270 */
[----:B------:R-:W0:Y:S05]  /*6740*/  BMOV.32.CLEAR R79, B0 ;  /* 0x00000000004f7355 */ /* 0x000e2a0000100000 */
[----:B------:R-:W-:Y:S07]  /*6750*/  BSSY.RELIABLE B11, `(.L_x_86) ;  /* 0x00000250000b7945 */ /* 0x000fee0003800100 */
[----:B0-----:R-:W-:Y:S05]  /*6760*/  @!P0 BRA `(.L_x_87) ;  /* 0x00000000008c8947 */ /* 0x001fea0003800000 */
[----:B------:R-:W-:Y:S02]  /*6770*/  R2UR UR4, R36 ;  /* 0x00000000240472ca */ /* 0x000fe400000e0000 */
[----:B------:R-:W-:-:S13]  /*6780*/  R2UR UR5, R37 ;  /* 0x00000000250572ca */ /* 0x000fda00000e0000 */
[----:B------:R-:W2:Y:S04]  /*6790*/  LD.E.64 R10, desc[UR4][R102.64] ;  /* 0x00000004660a7980 */ /* 0x000ea8000c101b00 */
[----:B--2---:R-:W2:Y:S01]  /*67a0*/  LD.E R10, desc[UR4][R10.64+0x8] ;  /* 0x000008040a0a7980 */ /* 0x004ea2000c101900 */
[----:B------:R-:W-:Y:S01]  /*67b0*/  BSSY.RECONVERGENT B0, `(.L_x_88) ;  /* 0x000000d000007945 */ /* 0x000fe20003800200 */
[----:B------:R-:W-:-:S03]  /*67c0*/  IADD3 R8, P0, PT, R17, 0x18, RZ ;  /* 0x0000001811087810 */ /* 0x000fc60007f1e0ff */
[----:B------:R-:W-:Y:S05]  /*67d0*/  BMOV.32.CLEAR RZ, B5 ;  /* 0x0000000005ff7355 */ /* 0x000fea0000100000 */
[----:B------:R-:W0:Y:S05]  /*67e0*/  BMOV.32.CLEAR R78, B0 ;  /* 0x00000000004e7355 */ /* 0x000e2a0000100000 */
[----:B------:R-:W-:Y:S01]  /*67f0*/  IMAD.MOV.U32 R4, RZ, RZ, R102 ;  /* 0x000000ffff047224 */ /* 0x000fe200078e0066 */
[----:B------:R-:W-:Y:S01]  /*6800*/  CS2R R6, SRZ ;  /* 0x0000000000067805 */ /* 0x000fe2000001ff00 */
[----:B------:R-:W-:Y:S01]  /*6810*/  IMAD.MOV.U32 R5, RZ, RZ, R103 ;  /* 0x000000ffff057224 */ /* 0x000fe200078e0067 */
[----:B------:R-:W-:Y:S01]  /*6820*/  MOV R20, 0x6870 ;  /* 0x0000687000147802 */ /* 0x000fe20000000f00 */
[----:B------:R-:W-:-:S02]  /*6830*/  IMAD.X R9, RZ, RZ, R16, P0 ;  /* 0x000000ffff097224 */ /* 0x000fc400000e0610 */
[----:B------:R-:W-:Y:S01]  /*6840*/  IMAD.MOV.U32 R21, RZ, RZ, 0x0 ;  /* 0x00000000ff157424 */ /* 0x000fe200078e00ff */
[----:B0-2---:R1:W2:Y:S06]  /*6850*/  LDC.64 R12, c[0x2][R10] ;  /* 0x008000000a0c7b82 */ /* 0x0052ac0000000a00 */
[----:B-12---:R-:W-:Y:S05]  /*6860*/  CALL.REL.NOINC R12 `(_Z10build_meshPP7HitablePP6CameraS1_P4vec3S6_iiP17curandStateXORWOWiii) ;  /* 0xffffff940ce47344 */ /* 0x006fea0003c3ffff */
[----:B------:R0:W-:Y:S05]  /*6870*/  BMOV.32 B5, R78 ;  /* 0x0000004e05007356 */ /* 0x0001ea0000000000 */
[----:B------:R-:W-:Y:S05]  /*6880*/  BSYNC.RECONVERGENT B5 ;  /* 0x0000000000057941 */ /* 0x000fea0003800200 */
.L_x_88:
        /* <DEDUP_REMOVED lines=17> */
.L_x_87:
[----:B------:R-:W-:Y:S05]  /*69a0*/  BSYNC.RELIABLE B11 ;  /* 0x00000000000b7941 */ /* 0x000fea0003800100 */
.L_x_86:
        /* <DEDUP_REMOVED lines=8> */
.L_x_89:
[----:B------:R3:W-:Y:S05]  /*6a30*/  BMOV.32 B5, R79 ;  /* 0x0000004f05007356 */ /* 0x0007ea0000000000 */
[----:B------:R-:W-:Y:S05]  /*6a40*/  BSYNC.RECONVERGENT B5 ;  /* 0x0000000000057941 */ /* 0x000fea0003800200 */
.L_x_85:
[----:B------:R-:W-:Y:S02]  /*6a50*/  ISETP.NE.U32.AND P0, PT, R76, R45, PT ;  /* 0x0000002d4c00720c */ /* 0x000fe40003f05070 */
[----:B------:R-:W-:Y:S02]  /*6a60*/  ISETP.NE.U32.AND P1, PT, R70, R52, PT ;  /* 0x000000344600720c */ /* 0x000fe40003f25070 */
[----:B------:R-:W-:Y:S02]  /*6a70*/  ISETP.NE.AND.EX P0, PT, R77, R44, PT, P0 ;  /* 0x0000002c4d00720c */ /* 0x000fe40003f05300 */
[----:B------:R-:W-:Y:S02]  /*6a80*/  ISETP.NE.AND.EX P1, PT, R71, R46, PT, P1 ;  /* 0x0000002e4700720c */ /* 0x000fe40003f25310 */
[----:B-12---:R-:W-:-:S05]  /*6a90*/  IADD3 R92, P2, PT, R92, 0x8, RZ ;  /* 0x000000085c5c7810 */ /* 0x006fca0007f5e0ff */
[----:B------:R-:W-:-:S06]  /*6aa0*/  IMAD.X R93, RZ, RZ, R93, P2 ;  /* 0x000000ffff5d7224 */ /* 0x000fcc00010e065d */
[----:B------:R-:W-:Y:S05]  /*6ab0*/  @P0 BRA P1, `(.L_x_90) ;  /* 0xfffffff800880947 */ /* 0x000fea000083ffff */
.L_x_83:
[----:B------:R-:W-:Y:S05]  /*6ac0*/  BSYNC.RECONVERGENT B6 ;  /* 0x0000000000067941 */ /* 0x000fea0003800200 */
.L_x_82:
        /* <DEDUP_REMOVED lines=15> */
[----:B------:R-:W-:Y:S01]  /*6bc0*/  IMAD.MOV.U32 R32, RZ, RZ, R70 ;  /* 0x000000ffff207224 */ /* 0x000fe200078e0046 */
[----:B------:R-:W-:Y:S01]  /*6bd0*/  ISETP.NE.AND.EX P1, PT, RZ, RZ, PT, P1 ;  /* 0x000000ffff00720c */ /* 0x000fe20003f25310 */
[----:B------:R-:W-:Y:S02]  /*6be0*/  IMAD.MOV.U32 R33, RZ, RZ, R71 ;  /* 0x000000ffff217224 */ /* 0x000fe400078e0047 */
[----:B------:R-:W-:-:S02]  /*6bf0*/  IMAD.MOV.U32 R0, RZ, RZ, R10 ;  /* 0x000000ffff007224 */ /* 0x000fc400078e000a */
[----:B------:R-:W-:-:S08]  /*6c00*/  IMAD.MOV.U32 R3, RZ, RZ, R11 ;  /* 0x000000ffff037224 */ /* 0x000fd000078e000b */
[----:B------:R-:W-:Y:S05]  /*6c10*/  @!P1 BRA `(.L_x_94) ;  /* 0x00000000009c9947 */ /* 0x000fea0003800000 */
[----:B------:R-:W-:Y:S02]  /*6c20*/  R2UR UR4, R36 ;  /* 0x00000000240472ca */ /* 0x000fe400000e0000 */
[----:B------:R-:W-:-:S13]  /*6c30*/  R2UR UR5, R37 ;  /* 0x00000000250572ca */ /* 0x000fda00000e0000 */
[----:B---3--:R-:W2:Y:S01]  /*6c40*/  LD.E.64 R4, desc[UR4][R70.64] ;  /* 0x0000000446047980 */ /* 0x008ea2000c101b00 */
        /* <DEDUP_REMOVED lines=15> */
[----:B-1----:R-:W2:Y:S01]  /*6d40*/  LD.E.64 R4, desc[UR4][R70.64+0x8] ;  /* 0x0000080446047980 */ /* 0x002ea2000c101b00 */
[----:B------:R-:W-:-:S13]  /*6d50*/  ISETP.NE.AND.EX P1, PT, RZ, RZ, PT, P1 ;  /* 0x000000ffff00720c */ /* 0x000fda0003f25310 */
[----:B------:R-:W-:Y:S02]  /*6d60*/  @P1 R2UR UR6, R36 ;  /* 0x00000000240612ca */ /* 0x000fe400000e0000 */
[----:B------:R-:W-:Y:S01]  /*6d70*/  @P1 R2UR UR7, R37 ;  /* 0x00000000250712ca */ /* 0x000fe200000e0000 */
[----:B--2---:R2:W-:-:S12]  /*6d80*/  ST.E.64 desc[UR4][R8.64+0x8], R4 ;  /* 0x0000080408007985 */ /* 0x0045d8000c101b04 */
[----:B------:R-:W3:Y:S01]  /*6d90*/  @P1 LD.E.64 R6, desc[UR6][R70.64+0x10] ;  /* 0x0000100646061980 */ /* 0x000ee2000c101b00 */
[----:B------:R-:W-:Y:S02]  /*6da0*/  @P1 R2UR UR4, R36 ;  /* 0x00000000240412ca */ /* 0x000fe400000e0000 */
[----:B------:R-:W-:Y:S02]  /*6db0*/  @P1 R2UR UR5, R37 ;  /* 0x00000000250512ca */ /* 0x000fe400000e0000 */
[----:B------:R-:W-:Y:S02]  /*6dc0*/  IADD3 R32, P2, PT, R70, 0x10, RZ ;  /* 0x0000001046207810 */ /* 0x000fe40007f5e0ff */
        /* <DEDUP_REMOVED lines=11> */
[----:B---3--:R2:W-:Y:S08]  /*6e80*/  @P1 ST.E.64 desc[UR4][R8.64+0x10], R6 ;  /* 0x0000100608001985 */ /* 0x0085f0000c101b04 */
.L_x_94:
[----:B------:R-:W-:Y:S05]  /*6e90*/  BSYNC.RECONVERGENT B1 ;  /* 0x0000000000017941 */ /* 0x000fea0003800200 */
.L_x_93:
[----:B------:R-:W-:Y:S05]  /*6ea0*/  @!P0 BRA `(.L_x_92) ;  /* 0x0000000000648947 */ /* 0x000fea0003800000 */
.L_x_95:
[----:B------:R-:W-:Y:S01]  /*6eb0*/  R2UR UR4, R36 ;  /* 0x00000000240472ca */ /* 0x000fe200000e0000 */
[----:B------:R-:W-:Y:S01]  /*6ec0*/  IMAD.MOV.U32 R14, RZ, RZ, R32 ;  /* 0x000000ffff0e7224 */ /* 0x000fe200078e0020 */
[----:B------:R-:W-:Y:S01]  /*6ed0*/  R2UR UR5, R37 ;  /* 0x00000000250572ca */ /* 0x000fe200000e0000 */
[----:B------:R-:W-:-:S12]  /*6ee0*/  IMAD.MOV.U32 R15, RZ, RZ, R33 ;  /* 0x000000ffff0f7224 */ /* 0x000fd800078e0021 */
[----:B-1234-:R-:W2:Y:S01]  /*6ef0*/  LD.E.64 R4, desc[UR4][R14.64] ;  /* 0x000000040e047980 */ /* 0x01eea2000c101b00 */
        /* <DEDUP_REMOVED lines=20> */
.L_x_92:
[----:B------:R-:W-:Y:S05]  /*7040*/  BSYNC.RECONVERGENT B0 ;  /* 0x0000000000007941 */ /* 0x000fea0003800200 */
.L_x_91:
[----:B------:R-:W-:Y:S01]  /*7050*/  IADD3 R45, P0, PT, -R76, R45, RZ ;  /* 0x0000002d4c2d7210 */ /* 0x000fe20007f1e1ff */
[----:B------:R-:W-:Y:S01]  /*7060*/  BSSY.RECONVERGENT B0, `(.L_x_96) ;  /* 0x0000056000007945 */ /* 0x000fe20003800200 */
[----:B-12-4-:R-:W-:-:S03]  /*7070*/  IADD3 R8, P1, PT, R92, R41, RZ ;  /* 0x000000295c087210 */ /* 0x016fc60007f3e0ff */
[----:B------:R-:W-:Y:S02]  /*7080*/  IMAD.X R44, R44, 0x1, ~R77, P0 ;  /* 0x000000012c2c7824 */ /* 0x000fe400000e0e4d */
[----:B------:R-:W-:-:S03]  /*7090*/  IMAD.X R9, R93, 0x1, R40, P1 ;  /* 0x000000015d097824 */ /* 0x000fc600008e0628 */
        /* <DEDUP_REMOVED lines=54> */
[----:B---3--:R2:W-:Y:S08]  /*7400*/  @P1 ST.E.64 desc[UR4][R8.64+0x10], R6 ;  /* 0x0000100608001985 */ /* 0x0085f0000c101b04 */
.L_x_99:
[----:B------:R-:W-:Y:S05]  /*7410*/  BSYNC.RECONVERGENT B1 ;  /* 0x0000000000017941 */ /* 0x000fea0003800200 */
.L_x_98:
[----:B------:R-:W-:Y:S05]  /*7420*/  @!P0 BRA `(.L_x_97) ;  /* 0x0000000000648947 */ /* 0x000fea0003800000 */
.L_x_100:
        /* <DEDUP_REMOVED lines=25> */
.L_x_97:
[----:B------:R-:W-:Y:S05]  /*75c0*/  BSYNC.RECONVERGENT B0 ;  /* 0x0000000000007941 */ /* 0x000fea0003800200 */
.L_x_96:
[----:B------:R-:W-:Y:S02]  /*75d0*/  IADD3 R70, P1, PT, R60, R31, RZ ;  /* 0x0000001f3c467210 */ /* 0x000fe40007f3e0ff */
[----:B------:R-:W-:-:S03]  /*75e0*/  LEA R3, P0, R19, R38, 0x3 ;  /* 0x0000002613037211 */ /* 0x000fc600078018ff */
[----:B------:R-:W-:Y:S01]  /*75f0*/  IMAD.X R71, R54, 0x1, R39, P1 ;  /* 0x0000000136477824 */ /* 0x000fe200008e0627 */
[----:B------:R-:W-:Y:S02]  /*7600*/  IADD3 RZ, P2, PT, R70, -R3, RZ ;  /* 0x8000000346ff7210 */ /* 0x000fe40007f5e0ff */
[----:B------:R-:W-:Y:S02]  /*7610*/  LEA.HI.X R0, R19, R30, R18, 0x3, P0 ;  /* 0x0000001e13007211 */ /* 0x000fe400000f1c12 */
[----:B------:R-:W-:-:S03]  /*7620*/  LEA R69, P1, R62, R69, 0x4 ;  /* 0x000000453e457211 */ /* 0x000fc600078220ff */
[----:B------:R-:W-:Y:S01]  /*7630*/  IMAD.X R0, R71, 0x1, ~R0, P2 ;  /* 0x0000000147007824 */ /* 0x000fe200010e0e00 */
[----:B------:R-:W-:-:S04]  /*7640*/  LEA.HI.X R68, R62, R68, R63, 0x4, P1 ;  /* 0x000000443e447211 */ /* 0x000fc800008f243f */
[----:B------:R-:W-:-:S13]  /*7650*/  ISETP.GE.AND P0, PT, R0, RZ, PT ;  /* 0x000000ff0000720c */ /* 0x000fda0003f06270 */
[----:B------:R-:W-:Y:S05]  /*7660*/  @!P0 BRA `(.L_x_101) ;  /* 0xffffffec002c8947 */ /* 0x000fea000383ffff */
.L_x_81:
[----:B------:R-:W-:Y:S05]  /*7670*/  BSYNC.RECONVERGENT B7 ;  /* 0x0000000000077941 */ /* 0x000fea0003800200 */
.L_x_58:
[C---:B------:R-:W-:Y:S01]  /*7680*/  SHF.L.U64.HI R63, R62.reuse, 0x1, R63 ;  /* 0x000000013e3f7819 */ /* 0x040fe2000001023f */
[----:B------:R-:W-:Y:S01]  /*7690*/  IMAD.SHL.U32 R62, R62, 0x2, RZ ;  /* 0x000000023e3e7824 */ /* 0x000fe200078e00ff */
[----:B------:R-:W-:-:S04]  /*76a0*/  ISETP.NE.AND P1, PT, R87, RZ, PT ;  /* 0x000000ff5700720c */ /* 0x000fc80003f25270 */
[----:B------:R-:W-:Y:S02]  /*76b0*/  ISETP.GE.U32.AND P0, PT, R62, R19, PT ;  /* 0x000000133e00720c */ /* 0x000fe40003f06070 */
[----:B------:R-:W-:Y:S02]  /*76c0*/  PLOP3.LUT P1, PT, P1, PT, PT, 0x8, 0x80 ;  /* 0x000000000080781c */ /* 0x000fe40000f2e170 */
[----:B------:R-:W-:Y:S02]  /*76d0*/  ISETP.GE.AND.EX P0, PT, R63, R18, PT, P0 ;  /* 0x000000123f00720c */ /* 0x000fe40003f06300 */
[----:B------:R-:W-:-:S11]  /*76e0*/  P2R R87, PR, RZ, 0x2 ;  /* 0x00000002ff577803 */ /* 0x000fd60000000000 */
[----:B------:R-:W-:Y:S05]  /*76f0*/  @!P0 BRA `(.L_x_102) ;  /* 0xffffffd400d08947 */ /* 0x000fea000383ffff */
[----:B------:R-:W-:Y:S05]  /*7700*/  BSYNC.RECONVERGENT B8 ;  /* 0x0000000000087941 */ /* 0x000fea0003800200 */
.L_x_57:
[----:B------:R-:W-:-:S13]  /*7710*/  ISETP.NE.AND P1, PT, R86, RZ, PT ;  /* 0x000000ff5600720c */ /* 0x000fda0003f25270 */
[----:B------:R-:W-:Y:S05]  /*7720*/  @P1 BRA `(.L_x_56) ;  /* 0x0000000000ec1947 */ /* 0x000fea0003800000 */
[----:B------:R-:W-:Y:S01]  /*7730*/  LOP3.LUT P0, RZ, R2, 0x3, RZ, 0xc0, !PT ;  /* 0x0000000302ff7812 */ /* 0x000fe2000780c0ff */
[----:B------:R-:W-:Y:S01]  /*7740*/  BSSY.RECONVERGENT B0, `(.L_x_103) ;  /* 0x0000020000007945 */ /* 0x000fe20003800200 */
[----:B------:R-:W-:Y:S02]  /*7750*/  IMAD.MOV.U32 R33, RZ, RZ, R84 ;  /* 0x000000ffff217224 */ /* 0x000fe400078e0054 */
[----:B012-4-:R-:W-:Y:S02]  /*7760*/  IMAD.MOV.U32 R8, RZ, RZ, R85 ;  /* 0x000000ffff087224 */ /* 0x017fe400078e0055 */
[----:B------:R-:W-:Y:S02]  /*7770*/  IMAD.MOV.U32 R31, RZ, RZ, R38 ;  /* 0x000000ffff1f7224 */ /* 0x000fe400078e0026 */
[----:B------:R-:W-:-:S05]  /*7780*/  IMAD.MOV.U32 R32, RZ, RZ, R30 ;  /* 0x000000ffff207224 */ /* 0x000fca00078e001e */
[----:B------:R-:W-:Y:S05]  /*7790*/  @!P0 BRA `(.L_x_104) ;  /* 0x0000000000688947 */ /* 0x000fea0003800000 */
[----:B------:R-:W-:Y:S01]  /*77a0*/  LOP3.LUT R9, R19, 0x3, RZ, 0xc0, !PT ;  /* 0x0000000313097812 */ /* 0x000fe200078ec0ff */
[----:B------:R-:W-:Y:S02]  /*77b0*/  IMAD.MOV.U32 R33, RZ, RZ, R84 ;  /* 0x000000ffff217224 */ /* 0x000fe400078e0054 */
[----:B------:R-:W-:Y:S02]  /*77c0*/  IMAD.MOV.U32 R8, RZ, RZ, R85 ;  /* 0x000000ffff087224 */ /* 0x000fe400078e0055 */
[----:B------:R-:W-:Y:S02]  /*77d0*/  IMAD.MOV.U32 R0, RZ, RZ, RZ ;  /* 0x000000ffff007224 */ /* 0x000fe400078e00ff */
[----:B------:R-:W-:Y:S02]  /*77e0*/  IMAD.MOV.U32 R3, RZ, RZ, RZ ;  /* 0x000000ffff037224 */ /* 0x000fe400078e00ff */
[----:B------:R-:W-:Y:S02]  /*77f0*/  IMAD.MOV.U32 R31, RZ, RZ, R38 ;  /* 0x000000ffff1f7224 */ /* 0x000fe400078e0026 */
[----:B------:R-:W-:-:S07]  /*7800*/  IMAD.MOV.U32 R32, RZ, RZ, R30 ;  /* 0x000000ffff207224 */ /* 0x000fce00078e001e */
.L_x_105:
[----:B------:R-:W-:Y:S01]  /*7810*/  R2UR UR4, R36 ;  /* 0x00000000240472ca */ /* 0x000fe200000e0000 */
[----:B0--3--:R-:W-:Y:S01]  /*7820*/  IMAD.MOV.U32 R4, RZ, RZ, R31 ;  /* 0x000000ffff047224 */ /* 0x009fe200078e001f */
[----:B------:R-:W-:Y:S01]  /*7830*/  R2UR UR5, R37 ;  /* 0x00000000250572ca */ /* 0x000fe200000e0000 */
[----:B------:R-:W-:-:S12]  /*7840*/  IMAD.MOV.U32 R5, RZ, RZ, R32 ;  /* 0x000000ffff057224 */ /* 0x000fd800078e0020 */
[----:B------:R-:W2:Y:S01]  /*7850*/  LD.E.64 R4, desc[UR4][R4.64] ;  /* 0x0000000404047980 */ /* 0x000ea2000c101b00 */
[----:B------:R-:W-:Y:S01]  /*7860*/  IADD3 R0, P0, PT, R0, 0x1, RZ ;  /* 0x0000000100007810 */ /* 0x000fe20007f1e0ff */
[----:B------:R-:W-:Y:S01]  /*7870*/  IMAD.MOV.U32 R6, RZ, RZ, R33 ;  /* 0x000000ffff067224 */ /* 0x000fe200078e0021 */
[----:B------:R-:W-:Y:S01]  /*7880*/  IADD3 R31, P1, PT, R31, 0x8, RZ ;  /* 0x000000081f1f7810 */ /* 0x000fe20007f3e0ff */
[----:B------:R-:W-:Y:S01]  /*7890*/  IMAD.MOV.U32 R7, RZ, RZ, R8 ;  /* 0x000000ffff077224 */ /* 0x000fe200078e0008 */
[----:B------:R-:W-:Y:S01]  /*78a0*/  IADD3 R33, P2, PT, R33, 0x8, RZ ;  /* 0x0000000821217810 */ /* 0x000fe20007f5e0ff */
[----:B------:R-:W-:Y:S01]  /*78b0*/  IMAD.X R3, RZ, RZ, R3, P0 ;  /* 0x000000ffff037224 */ /* 0x000fe200000e0603 */
[----:B------:R-:W-:Y:S01]  /*78c0*/  ISETP.NE.U32.AND P0, PT, R0, R9, PT ;  /* 0x000000090000720c */ /* 0x000fe20003f05070 */
[----:B------:R-:W-:Y:S01]  /*78d0*/  IMAD.X R32, RZ, RZ, R32, P1 ;  /* 0x000000ffff207224 */ /* 0x000fe200008e0620 */
[----:B------:R-:W-:Y:S01]  /*78e0*/  IADD3 R19, P3, PT, R19, -0x1, RZ ;  /* 0xffffffff13137810 */ /* 0x000fe20007f7e0ff */
[----:B------:R-:W-:Y:S01]  /*78f0*/  IMAD.X R8, RZ, RZ, R8, P2 ;  /* 0x000000ffff087224 */ /* 0x000fe200010e0608 */
[----:B------:R-:W-:-:S02]  /*7900*/  ISETP.NE.AND.EX P0, PT, R3, RZ, PT, P0 ;  /* 0x000000ff0300720c */ /* 0x000fc40003f05300 */
[----:B------:R-:W-:Y:S01]  /*7910*/  IADD3.X R18, PT, PT, R18, -0x1, RZ, P3, !PT ;  /* 0xffffffff12127810 */ /* 0x000fe20001ffe4ff */
[----:B--2---:R0:W-:Y:S10]  /*7920*/  ST.E.64 desc[UR4][R6.64], R4 ;  /* 0x0000000406007985 */ /* 0x0041f4000c101b04 */
[----:B------:R-:W-:Y:S05]  /*7930*/  @P0 BRA `(.L_x_105) ;  /* 0xfffffffc00b40947 */ /* 0x000fea000383ffff */
.L_x_104:
[----:B------:R-:W-:Y:S05]  /*7940*/  BSYNC.RECONVERGENT B0 ;  /* 0x0000000000007941 */ /* 0x000fea0003800200 */
.L_x_103:
[----:B------:R-:W-:Y:S01]  /*7950*/  R2UR UR4, R36 ;  /* 0x00000000240472ca */ /* 0x000fe200000e0000 */
[----:B------:R-:W-:Y:S01]  /*7960*/  IMAD.MOV.U32 R14, RZ, RZ, R31 ;  /* 0x000000ffff0e7224 */ /* 0x000fe200078e001f */
[----:B------:R-:W-:Y:S01]  /*7970*/  R2UR UR5, R37 ;  /* 0x00000000250572ca */ /* 0x000fe200000e0000 */
[----:B------:R-:W-:-:S12]  /*7980*/  IMAD.MOV.U32 R15, RZ, RZ, R32 ;  /* 0x000000ffff0f7224 */ /* 0x000fd800078e0020 */
[----:B0--3--:R-:W2:Y:S01]  /*7990*/  LD.E.64 R4, desc[UR4][R14.64] ;  /* 0x000000040e047980 */ /* 0x009ea2000c101b00 */
[----:B------:R-:W-:Y:S01]  /*79a0*/  R2UR UR6, R36 ;  /* 0x00000000240672ca */ /* 0x000fe200000e0000 */
[----:B------:R-:W-:Y:S01]  /*79b0*/  IMAD.MOV.U32 R12, RZ, RZ, R33 ;  /* 0x000000ffff0c7224 */ /* 0x000fe200078e0021 */
[----:B------:R-:W-:Y:S01]  /*79c0*/  R2UR UR7, R37 ;  /* 0x00000000250772ca */ /* 0x000fe200000e0000 */
[----:B------:R-:W-:-:S05]  /*79d0*/  IMAD.MOV.U32 R13, RZ, RZ, R8 ;  /* 0x000000ffff0d7224 */ /* 0x000fca00078e0008 */
[----:B--2---:R-:W-:Y:S07]  /*79e0*/  ST.E.64 desc[UR4][R12.64], R4 ;  /* 0x000000040c007985 */ /* 0x004fee000c101b04 */
[----:B------:R-:W2:Y:S04]  /*79f0*/  LD.E.64 R6, desc[UR6][R14.64+0x8] ;  /* 0x000008060e067980 */ /* 0x000ea8000c101b00 */
[----:B--2---:R-:W-:Y:S04]  /*7a00*/  ST.E.64 desc[UR4][R12.64+0x8], R6 ;  /* 0x000008060c007985 */ /* 0x004fe8000c101b04 */
[----:B------:R-:W2:Y:S01]  /*7a10*/  LD.E.64 R8, desc[UR6][R14.64+0x10] ;  /* 0x000010060e087980 */ /* 0x000ea2000c101b00 */
[----:B------:R-:W-:-:S04]  /*7a20*/  ISETP.GT.U32.AND P0, PT, R19, 0x4, PT ;  /* 0x000000041300780c */ /* 0x000fc80003f04070 */
[----:B------:R-:W-:Y:S01]  /*7a30*/  ISETP.GT.AND.EX P0, PT, R18, RZ, PT, P0 ;  /* 0x000000ff1200720c */ /* 0x000fe20003f04300 */
[----:B--2---:R0:W-:Y:S04]  /*7a40*/  ST.E.64 desc[UR4][R12.64+0x10], R8 ;  /* 0x000010080c007985 */ /* 0x0041e8000c101b04 */
[----:B------:R-:W2:Y:S01]  /*7a50*/  LD.E.64 R10, desc[UR6][R14.64+0x18] ;  /* 0x000018060e0a7980 */ /* 0x000ea2000c101b00 */
[----:B------:R-:W-:Y:S02]  /*7a60*/  IADD3 R31, P1, PT, R14, 0x20, RZ ;  /* 0x000000200e1f7810 */ /* 0x000fe40007f3e0ff */
[----:B------:R-:W-:Y:S02]  /*7a70*/  IADD3 R33, P2, PT, R12, 0x20, RZ ;  /* 0x000000200c217810 */ /* 0x000fe40007f5e0ff */
[----:B------:R-:W-:Y:S01]  /*7a80*/  IADD3 R19, P3, PT, R19, -0x4, RZ ;  /* 0xfffffffc13137810 */ /* 0x000fe20007f7e0ff */
[----:B------:R-:W-:-:S03]  /*7a90*/  IMAD.X R32, RZ, RZ, R15, P1 ;  /* 0x000000ffff207224 */ /* 0x000fc600008e060f */
[----:B------:R-:W-:Y:S01]  /*7aa0*/  IADD3.X R18, PT, PT, R18, -0x1, RZ, P3, !PT ;  /* 0xffffffff12127810 */ /* 0x000fe20001ffe4ff */
[----:B0-----:R-:W-:Y:S01]  /*7ab0*/  IMAD.X R8, RZ, RZ, R13, P2 ;  /* 0x000000ffff087224 */ /* 0x001fe200010e060d */
[----:B--2---:R0:W-:Y:S01]  /*7ac0*/  ST.E.64 desc[UR4][R12.64+0x18], R10 ;  /* 0x0000180a0c007985 */ /* 0x0041e2000c101b04 */
[----:B------:R-:W-:Y:S06]  /*7ad0*/  @P0 BRA `(.L_x_103) ;  /* 0xfffffffc009c0947 */ /* 0x000fec000383ffff */
.L_x_56:
[----:B------:R-:W-:Y:S05]  /*7ae0*/  BSYNC.RECONVERGENT B9 ;  /* 0x0000000000097941 */ /* 0x000fea0003800200 */
.L_x_55:
[----:B------:R-:W-:-:S13]  /*7af0*/  ISETP.NE.AND P0, PT, R2, RZ, PT ;  /* 0x000000ff0200720c */ /* 0x000fda0003f05270 */
[----:B------:R-:W-:Y:S05]  /*7b00*/  @!P0 BRA `(.L_x_106) ;  /* 0x0000009400b08947 */ /* 0x000fea0003800000 */
[----:B------:R-:W-:Y:S01]  /*7b10*/  MOV R0, 0x10 ;  /* 0x0000001000007802 */ /* 0x000fe20000000f00 */
[----:B01234-:R-:W-:Y:S02]  /*7b20*/  IMAD.MOV.U32 R4, RZ, RZ, R38 ;  /* 0x000000ffff047224 */ /* 0x01ffe400078e0026 */
[----:B------:R-:W-:Y:S01]  /*7b30*/  IMAD.MOV.U32 R5, RZ, RZ, R30 ;  /* 0x000000ffff057224 */ /* 0x000fe200078e001e */
[----:B------:R0:W1:Y:S06]  /*7b40*/  LDC.64 R6, c[0x4][R0] ;  /* 0x0100000000067b82 */ /* 0x00006c0000000a00 */
[----:B------:R-:W-:-:S07]  /*7b50*/  LEPC R20, `(.L_x_107) ;  /* 0x000000001014794e */ /* 0x000fce0000000000 */
[----:B01----:R-:W-:Y:S05]  /*7b60*/  CALL.ABS.NOINC R6 ;  /* 0x0000000006007343 */ /* 0x003fea0003c00000 */
.L_x_107:
[----:B------:R-:W-:Y:S05]  /*7b70*/  BRA `(.L_x_108) ;  /* 0x00000094004c7947 */ /* 0x000fea0003800000 */
.L_x_20:
[----:B------:R-:W-:Y:S01]  /*7b80*/  ISETP.NE.AND P1, PT, R2, RZ, PT ;  /* 0x000000ff0200720c */ /* 0x000fe20003f25270 */
[----:B------:R-:W-:Y:S01]  /*7b90*/  BSSY.RECONVERGENT B6, `(.L_x_109) ;  /* 0x0000025000067945 */ /* 0x000fe20003800200 */
[----:B------:R-:W-:Y:S01]  /*7ba0*/  IADD3 R39, P0, PT, R17, 0x18, RZ ;  /* 0x0000001811277810 */ /* 0x000fe20007f1e0ff */
[--C-:B------:R-:W-:Y:S01]  /*7bb0*/  IMAD.MOV.U32 R19, RZ, RZ, R2.reuse ;  /* 0x000000ffff137224 */ /* 0x100fe200078e0002 */
[----:B------:R-:W-:Y:S02]  /*7bc0*/  SHF.R.S32.HI R18, RZ, 0x1f, R2 ;  /* 0x0000001fff127819 */ /* 0x000fe40000011402 */
[----:B------:R-:W-:Y:S01]  /*7bd0*/  CS2R R30, SRZ ;  /* 0x00000000001e7805 */ /* 0x000fe2000001ff00 */
[----:B------:R-:W-:-:S06]  /*7be0*/  IMAD.X R38, RZ, RZ, R16, P0 ;  /* 0x000000ffff267224 */ /* 0x000fcc00000e0610 */
[----:B------:R-:W-:Y:S05]  /*7bf0*/  @!P1 BRA `(.L_x_110) ;  /* 0x0000000000789947 */ /* 0x000fea0003800000 */
[----:B------:R-:W-:Y:S01]  /*7c00*/  MOV R0, 0x8 ;  /* 0x0000000800007802 */ /* 0x000fe20000000f00 */
[C---:B------:R-:W-:Y:S01]  /*7c10*/  IMAD.SHL.U32 R4, R19.reuse, 0x8, RZ ;  /* 0x0000000813047824 */ /* 0x040fe200078e00ff */
[----:B------:R-:W-:Y:S02]  /*7c20*/  SHF.L.U64.HI R5, R19, 0x3, R18 ;  /* 0x0000000313057819 */ /* 0x000fe40000010212 */
[----:B------:R0:W1:Y:S05]  /*7c30*/  LDC.64 R6, c[0x4][R0] ;  /* 0x0100000000067b82 */ /* 0x00006a0000000a00 */
[----:B------:R-:W-:-:S07]  /*7c40*/  LEPC R20, `(.L_x_111) ;  /* 0x000000001014794e */ /* 0x000fce0000000000 */
[----:B01----:R-:W-:Y:S05]  /*7c50*/  CALL.ABS.NOINC R6 ;  /* 0x0000000006007343 */ /* 0x003fea0003c00000 */
.L_x_111:
        /* <DEDUP_REMOVED lines=12> */
.L_x_112:
        /* <DEDUP_REMOVED lines=11> */
.L_x_113:
[----:B------:R-:W-:Y:S05]  /*7dd0*/  BPT.TRAP 0x1 ;  /* 0x000000040000795c */ /* 0x000fea0000300000 */
.L_x_110:
[----:B------:R-:W-:Y:S05]  /*7de0*/  BSYNC.RECONVERGENT B6 ;  /* 0x0000000000067941 */ /* 0x000fea0003800200 */
.L_x_109:
        /* <DEDUP_REMOVED lines=9> */
.L_x_142:
[----:B---3--:R-:W-:Y:S01]  /*7e80*/  IADD3 R5, P1, PT, R53, 0x100, RZ ;  /* 0x0000010035057810 */ /* 0x008fe20007f3e0ff */
[----:B------:R-:W-:Y:S01]  /*7e90*/  BSSY.RECONVERGENT B7, `(.L_x_116) ;  /* 0x000016c000077945 */ /* 0x000fe20003800200 */
[----:B------:R-:W-:Y:S02]  /*7ea0*/  IMAD.MOV.U32 R92, RZ, RZ, R53 ;  /* 0x000000ffff5c7224 */ /* 0x000fe400078e0035 */
[-C--:B------:R-:W-:Y:S01]  /*7eb0*/  ISETP.LT.U32.AND P0, PT, R5, R62.reuse, PT ;  /* 0x0000003e0500720c */ /* 0x080fe20003f01070 */
[--C-:B------:R-:W-:Y:S01]  /*7ec0*/  IMAD.X R4, RZ, RZ, R52.reuse, P1 ;  /* 0x000000ffff047224 */ /* 0x100fe200008e0634 */
[----:B------:R-:W-:Y:S01]  /*7ed0*/  IADD3 R54, P1, PT, R53, 0x8, RZ ;  /* 0x0000000835367810 */ /* 0x000fe20007f3e0ff */
[--C-:B------:R-:W-:Y:S01]  /*7ee0*/  IMAD.MOV.U32 R93, RZ, RZ, R52.reuse ;  /* 0x000000ffff5d7224 */ /* 0x100fe200078e0034 */
[CC--:B------:R-:W-:Y:S01]  /*7ef0*/  ISETP.GE.U32.AND P2, PT, R5.reuse, R62.reuse, PT ;  /* 0x0000003e0500720c */ /* 0x0c0fe20003f46070 */
        /* <DEDUP_REMOVED lines=10> */
[----:B012-4-:R-:W-:Y:S05]  /*7fa0*/  @!P0 BRA `(.L_x_117) ;  /* 0x0000001400688947 */ /* 0x017fea0003800000 */
[----:B------:R-:W-:Y:S01]  /*7fb0*/  CS2R R68, SRZ ;  /* 0x0000000000447805 */ /* 0x000fe2000001ff00 */
[----:B------:R-:W-:Y:S02]  /*7fc0*/  IMAD.MOV.U32 R47, RZ, RZ, R92 ;  /* 0x000000ffff2f7224 */ /* 0x000fe400078e005c */
[----:B------:R-:W-:-:S07]  /*7fd0*/  IMAD.MOV.U32 R46, RZ, RZ, R93 ;  /* 0x000000ffff2e7224 */ /* 0x000fce00078e005d */
.L_x_141:
[----:B------:R-:W-:Y:S01]  /*7fe0*/  R2UR UR4, R36 ;  /* 0x00000000240472ca */ /* 0x000fe200000e0000 */
[----:B012---:R-:W-:Y:S01]  /*7ff0*/  IMAD.MOV.U32 R76, RZ, RZ, R47 ;  /* 0x000000ffff4c7224 */ /* 0x007fe200078e002f */
[----:B------:R-:W-:Y:S01]  /*8000*/  R2UR UR5, R37 ;  /* 0x00000000250572ca */ /* 0x000fe200000e0000 */
[----:B------:R-:W-:-:S12]  /*8010*/  IMAD.MOV.U32 R77, RZ, RZ, R46 ;  /* 0x000000ffff4d7224 */ /* 0x000fd800078e002e */
[----:B---34-:R-:W2:Y:S01]  /*8020*/  LD.E.64 R78, desc[UR4][R76.64+0x8] ;  /* 0x000008044c4e7980 */ /* 0x018ea2000c101b00 */
        /* <DEDUP_REMOVED lines=15> */
[----:B------:R-:W-:Y:S04]  /*8120*/  STL [R5+0x14], R3 ;  /* 0x0000140305007387 */ /* 0x000fe80000100800 */
        /* <DEDUP_REMOVED lines=17> */
[----:B------:R-:W-:Y:S02]  /*8240*/  IMAD.MOV.U32 R5, RZ, RZ, R79 ;  /* 0x000000ffff057224 */ /* 0x000fe400078e004f */
[----:B------:R-:W-:Y:S01]  /*8250*/  IMAD.MOV.U32 R21, RZ, RZ, 0x0 ;  /* 0x00000000ff157424 */ /* 0x000fe200078e00ff */
[----:B--2---:R1:W0:Y:S06]  /*8260*/  LDC.64 R12, c[0x2][R10] ;  /* 0x008000000a0c7b82 */ /* 0x00422c0000000a00 */
[----:B01---5:R-:W-:Y:S05]  /*8270*/  CALL.REL.NOINC R12 `(_Z10build_meshPP7HitablePP6CameraS1_P4vec3S6_iiP17curandStateXORWOWiii) ;  /* 0xffffff7c0c607344 */ /* 0x023fea0003c3ffff */
[----:B------:R-:W-:Y:S05]  /*8280*/  BSYNC.RECONVERGENT B6 ;  /* 0x0000000000067941 */ /* 0x000fea0003800200 */
.L_x_118:
        /* <DEDUP_REMOVED lines=21> */
.L_x_122:
[----:B------:R-:W-:-:S04]  /*83e0*/  PRMT R0, R4, 0x9910, RZ ;  /* 0x0000991004007816 */ /* 0x000fc800000000ff */
[----:B------:R-:W-:-:S13]  /*83f0*/  ISETP.NE.AND P0, PT, R0, RZ, PT ;  /* 0x000000ff0000720c */ /* 0x000fda0003f05270 */
[----:B------:R-:W-:Y:S05]  /*8400*/  @!P0 BRA `(.L_x_121) ;  /* 0x0000000800e88947 */ /* 0x000fea0003800000 */
[----:B------:R-:W0:Y:S01]  /*8410*/  LDCU UR4, c[0x0][0x2f8] ;  /* 0x00005f00ff0477ac */ /* 0x000e220008000800 */
[----:B------:R-:W2:Y:S01]  /*8420*/  LDL R3, [R1+0x20] ;  /* 0x0000200001037983 */ /* 0x000ea20000100800 */
[----:B0-----:R-:W-:-:S06]  /*8430*/  VIADD R0, R17, -UR4 ;  /* 0x8000000411007c36 */ /* 0x001fcc0008000000 */
[----:B------:R-:W2:Y:S01]  /*8440*/  LDL R0, [R0+0x8] ;  /* 0x0000080000007983 */ /* 0x000ea20000100800 */
        /* <DEDUP_REMOVED lines=44> */
.L_x_125:
[----:B------:R-:W-:Y:S05]  /*8710*/  BSYNC.RECONVERGENT B0 ;  /* 0x0000000000007941 */ /* 0x000fea0003800200 */
.L_x_124:
        /* <DEDUP_REMOVED lines=18> */
.L_x_132:
        /* <DEDUP_REMOVED lines=47> */
.L_x_131:
[----:B------:R-:W-:Y:S05]  /*8b30*/  BSYNC.RECONVERGENT B2 ;  /* 0x0000000000027941 */ /* 0x000fea0003800200 */
.L_x_130:
        /* <DEDUP_REMOVED lines=35> */
.L_x_134:
[----:B------:R-:W-:Y:S05]  /*8d70*/  BSYNC.RECONVERGENT B2 ;  /* 0x0000000000027941 */ /* 0x000fea0003800200 */
.L_x_133:
[----:B------:R-:W-:-:S04]  /*8d80*/  ISETP.NE.U32.AND P1, PT, R33, R92, PT ;  /* 0x0000005c2100720c */ /* 0x000fc80003f25070 */
[----:B------:R-:W-:-:S13]  /*8d90*/  ISETP.NE.OR.EX P0, PT, R35, R93, P0, P1 ;  /* 0x0000005d2300720c */ /* 0x000fda0000705710 */
[----:B------:R-:W-:Y:S05]  /*8da0*/  @!P0 BREAK.RELIABLE B1 ;  /* 0x0000000000018942 */ /* 0x000fea0003800100 */
[----:B------:R-:W-:Y:S05]  /*8db0*/  @!P0 BRA `(.L_x_127) ;  /* 0x0000000000608947 */ /* 0x000fea0003800000 */
.L_x_129:
[----:B------:R-:W-:Y:S05]  /*8dc0*/  BSYNC.RELIABLE B1 ;  /* 0x0000000000017941 */ /* 0x000fea0003800100 */
.L_x_128:
        /* <DEDUP_REMOVED lines=23> */
.L_x_127:
[----:B------:R-:W-:Y:S05]  /*8f40*/  BSYNC.RECONVERGENT B0 ;  /* 0x0000000000007941 */ /* 0x000fea0003800200 */
.L_x_126:
[----:B------:R-:W-:Y:S01]  /*8f50*/  R2UR UR4, R36 ;  /* 0x00000000240472ca */ /* 0x000fe200000e0000 */
[----:B------:R-:W-:Y:S01]  /*8f60*/  IMAD.MOV.U32 R4, RZ, RZ, R92 ;  /* 0x000000ffff047224 */ /* 0x000fe200078e005c */
[----:B------:R-:W-:Y:S01]  /*8f70*/  R2UR UR5, R37 ;  /* 0x00000000250572ca */ /* 0x000fe200000e0000 */
[----:B------:R-:W-:-:S12]  /*8f80*/  IMAD.MOV.U32 R5, RZ, RZ, R93 ;  /* 0x000000ffff057224 */ /* 0x000fd800078e005d */
[----:B------:R3:W-:Y:S01]  /*8f90*/  ST.E.64 desc[UR4][R4.64], R78 ;  /* 0x0000004e04007985 */ /* 0x0007e2000c101b04 */
[----:B------:R-:W-:Y:S05]  /*8fa0*/  BRA `(.L_x_135) ;  /* 0x0000000400387947 */ /* 0x000fea0003800000 */
.L_x_121:
[----:B------:R-:W-:Y:S02]  /*8fb0*/  IMAD.MOV.U32 R45, RZ, RZ, R54 ;  /* 0x000000ffff2d7224 */ /* 0x000fe400078e0036 */
[----:B------:R-:W-:-:S07]  /*8fc0*/  IMAD.MOV.U32 R44, RZ, RZ, R55 ;  /* 0x000000ffff2c7224 */ /* 0x000fce00078e0037 */
.L_x_123:
[----:B------:R-:W-:Y:S05]  /*8fd0*/  BSYNC.RELIABLE B9 ;  /* 0x0000000000097941 */ /* 0x000fea0003800100 */
.L_x_120:
[----:B------:R-:W-:Y:S01]  /*8fe0*/  BSSY.RECONVERGENT B9, `(.L_x_136) ;  /* 0x0000047000097945 */ /* 0x000fe20003800200 */
.L_x_140:
        /* <DEDUP_REMOVED lines=39> */
.L_x_137:
        /* <DEDUP_REMOVED lines=19> */
.L_x_139:
[----:B------:R-:W-:-:S04]  /*9390*/  PRMT R0, R4, 0x9910, RZ ;  /* 0x0000991004007816 */ /* 0x000fc800000000ff */
[----:B------:R-:W-:-:S13]  /*93a0*/  ISETP.NE.AND P0, PT, R0, RZ, PT ;  /* 0x000000ff0000720c */ /* 0x000fda0003f05270 */
[----:B------:R-:W-:Y:S05]  /*93b0*/  @!P0 BRA `(.L_x_138) ;  /* 0x0000000000248947 */ /* 0x000fea0003800000 */
[----:B------:R-:W2:Y:S04]  /*93c0*/  LDL R3, [R1+0x8] ;  /* 0x0000080001037983 */ /* 0x000ea80000100800 */
        /* <DEDUP_REMOVED lines=8> */
.L_x_138:
[----:B------:R-:W-:Y:S05]  /*9450*/  BSYNC.RECONVERGENT B9 ;  /* 0x0000000000097941 */ /* 0x000fea0003800200 */
.L_x_136:
[----:B------:R-:W-:Y:S02]  /*9460*/  R2UR UR4, R36 ;  /* 0x00000000240472ca */ /* 0x000fe400000e0000 */
[----:B------:R-:W-:-:S13]  /*9470*/  R2UR UR5, R37 ;  /* 0x00000000250572ca */ /* 0x000fda00000e0000 */
[----:B------:R4:W-:Y:S02]  /*9480*/  ST.E.64 desc[UR4][R86.64], R78 ;  /* 0x0000004e56007985 */ /* 0x0009e4000c101b04 */
.L_x_135:
[----:B------:R-:W-:Y:S05]  /*9490*/  BSYNC.RECONVERGENT B6 ;  /* 0x0000000000067941 */ /* 0x000fea0003800200 */
.L_x_119:
[----:B------:R-:W-:Y:S02]  /*94a0*/  ISETP.LT.U32.AND P0, PT, R53, R62, PT ;  /* 0x0000003e3500720c */ /* 0x000fe40003f01070 */
        /* <DEDUP_REMOVED lines=10> */
.L_x_117:
[----:B------:R-:W-:Y:S05]  /*9550*/  BSYNC.RECONVERGENT B7 ;  /* 0x0000000000077941 */ /* 0x000fea0003800200 */
.L_x_116:
[----:B------:R-:W-:-:S13]  /*9560*/  ISETP.NE.AND P0, PT, R70, RZ, PT ;  /* 0x000000ff4600720c */ /* 0x000fda0003f05270 */
[----:B------:R-:W-:Y:S05]  /*9570*/  @!P0 BRA `(.L_x_142) ;  /* 0xffffffe800408947 */ /* 0x000fea000383ffff */
.L_x_115:
[----:B------:R-:W-:Y:S05]  /*9580*/  BSYNC.RECONVERGENT B8 ;  /* 0x0000000000087941 */ /* 0x000fea0003800200 */
.L_x_114:
        /* <DEDUP_REMOVED lines=10> */
.L_x_190:
[----:B------:R-:W-:Y:S01]  /*9630*/  ISETP.NE.AND P0, PT, R93, RZ, PT ;  /* 0x000000ff5d00720c */ /* 0x000fe20003f05270 */
[----:B------:R-:W-:Y:S03]  /*9640*/  BSSY.RECONVERGENT B7, `(.L_x_146) ;  /* 0x0000284000077945 */ /* 0x000fe60003800200 */
[----:B------:R-:W-:-:S09]  /*9650*/  P2R R92, PR, RZ, 0x1 ;  /* 0x00000001ff5c7803 */ /* 0x000fd20000000000 */
[----:B01234-:R-:W-:Y:S05]  /*9660*/  @P0 BRA `(.L_x_147) ;  /* 0x0000001400100947 */ /* 0x01ffea0003800000 */
[----:B------:R-:W-:Y:S01]  /*9670*/  BSSY.RECONVERGENT B6, `(.L_x_148) ;  /* 0x0000142000067945 */ /* 0x000fe20003800200 */
[----:B------:R-:W-:Y:S02]  /*9680*/  IMAD.MOV.U32 R71, RZ, RZ, R84 ;  /* 0x000000ffff477224 */ /* 0x000fe400078e0054 */
[----:B------:R-:W-:Y:S02]  /*9690*/  IMAD.MOV.U32 R70, RZ, RZ, R85 ;  /* 0x000000ffff467224 */ /* 0x000fe400078e0055 */
[----:B012---:R-:W-:Y:S02]  /*96a0*/  IMAD.MOV.U32 R77, RZ, RZ, R30 ;  /* 0x000000ffff4d7224 */ /* 0x007fe400078e001e */
[----:B------:R-:W-:-:S07]  /*96b0*/  IMAD.MOV.U32 R76, RZ, RZ, R31 ;  /* 0x000000ffff4c7224 */ /* 0x000fce00078e001f */
.L_x_168:
[C---:B------:R-:W-:Y:S01]  /*96c0*/  IMAD.SHL.U32 R54, R68.reuse, 0x8, RZ ;  /* 0x0000000844367824 */ /* 0x040fe200078e00ff */
[----:B------:R-:W-:Y:S01]  /*96d0*/  SHF.L.U64.HI R55, R68, 0x3, R69 ;  /* 0x0000000344377819 */ /* 0x000fe20000010245 */
[----:B------:R-:W-:Y:S01]  /*96e0*/  BSSY.RECONVERGENT B0, `(.L_x_149) ;  /* 0x0000081000007945 */ /* 0x000fe20003800200 */
[----:B------:R-:W-:Y:S02]  /*96f0*/  IMAD.MOV.U32 R102, RZ, RZ, R77 ;  /* 0x000000ffff667224 */ /* 0x000fe400078e004d */
[----:B------:R-:W-:Y:S01]  /*9700*/  IADD3 R53, P1, PT, R54, R71, RZ ;  /* 0x0000004736357210 */ /* 0x000fe20007f3e0ff */
[----:B------:R-:W-:Y:S01]  /*9710*/  IMAD.MOV.U32 R103, RZ, RZ, R76 ;  /* 0x000000ffff677224 */ /* 0x000fe200078e004c */
[----:B01--4-:R-:W0:Y:S05]  /*9720*/  BMOV.32.CLEAR R87, B0 ;  /* 0x0000000000577355 */ /* 0x013e2a0000100000 */
[----:B------:R-:W-:Y:S01]  /*9730*/  IMAD.X R52, R55, 0x1, R70, P1 ;  /* 0x0000000137347824 */ /* 0x000fe200008e0646 */
[----:B------:R-:W-:-:S04]  /*9740*/  ISETP.LT.U32.AND P0, PT, R53, R62, PT ;  /* 0x0000003e3500720c */ /* 0x000fc80003f01070 */
[----:B------:R-:W-:-:S04]  /*9750*/  ISETP.LT.U32.AND.EX P0, PT, R52, R63, PT, P0 ;  /* 0x0000003f3400720c */ /* 0x000fc80003f01100 */
[----:B------:R-:W-:Y:S02]  /*9760*/  SEL R46, R53, R62, P0 ;  /* 0x0000003e352e7207 */ /* 0x000fe40000000000 */
[----:B------:R-:W-:Y:S02]  /*9770*/  SEL R47, R52, R63, P0 ;  /* 0x0000003f342f7207 */ /* 0x000fe40000000000 */
[----:B------:R-:W-:Y:S01]  /*9780*/  IADD3 R45, P1, PT, R46, R54, RZ ;  /* 0x000000362e2d7210 */ /* 0x000fe20007f3e0ff */
[----:B---3--:R-:W-:Y:S02]  /*9790*/  IMAD.MOV.U32 R78, RZ, RZ, R46 ;  /* 0x000000ffff4e7224 */ /* 0x008fe400078e002e */
[----:B------:R-:W-:Y:S01]  /*97a0*/  IMAD.MOV.U32 R79, RZ, RZ, R47 ;  /* 0x000000ffff4f7224 */ /* 0x000fe200078e002f */
[----:B------:R-:W-:Y:S01]  /*97b0*/  ISETP.LT.U32.AND P0, PT, R45, R62, PT ;  /* 0x0000003e2d00720c */ /* 0x000fe20003f01070 */
[----:B------:R-:W-:Y:S01]  /*97c0*/  IMAD.X R44, R47, 0x1, R55, P1 ;  /* 0x000000012f2c7824 */ /* 0x000fe200008e0637 */
[----:B------:R-:W-:-:S04]  /*97d0*/  ISETP.EQ.U32.AND P1, PT, R71, R46, PT ;  /* 0x0000002e4700720c */ /* 0x000fc80003f22070 */
[----:B------:R-:W-:-:S04]  /*97e0*/  ISETP.LT.U32.AND.EX P0, PT, R44, R63, PT, P0 ;  /* 0x0000003f2c00720c */ /* 0x000fc80003f01100 */
[----:B------:R-:W-:Y:S02]  /*97f0*/  SEL R45, R45, R62, P0 ;  /* 0x0000003e2d2d7207 */ /* 0x000fe40000000000 */
[----:B------:R-:W-:Y:S02]  /*9800*/  SEL R44, R44, R63, P0 ;  /* 0x0000003f2c2c7207 */ /* 0x000fe40000000000 */
[----:B------:R-:W-:-:S04]  /*9810*/  ISETP.NE.U32.AND P0, PT, R46, R45, PT ;  /* 0x0000002d2e00720c */ /* 0x000fc80003f05070 */
[----:B------:R-:W-:-:S04]  /*9820*/  ISETP.NE.AND.EX P0, PT, R47, R44, PT, P0 ;  /* 0x0000002c2f00720c */ /* 0x000fc80003f05300 */
[----:B------:R-:W-:-:S13]  /*9830*/  ISETP.EQ.OR.EX P0, PT, R70, R47, !P0, P1 ;  /* 0x0000002f4600720c */ /* 0x000fda0004702710 */
[----:B0-2---:R-:W-:Y:S05]  /*9840*/  @P0 BRA `(.L_x_150) ;  /* 0x0000000400a40947 */ /* 0x005fea0003800000 */
[----:B------:R-:W-:Y:S02]  /*9850*/  IMAD.MOV.U32 R78, RZ, RZ, R46 ;  /* 0x000000ffff4e7224 */ /* 0x000fe400078e002e */
[----:B------:R-:W-:Y:S02]  /*9860*/  IMAD.MOV.U32 R79, RZ, RZ, R47 ;  /* 0x000000ffff4f7224 */ /* 0x000fe400078e002f */
[----:B------:R-:W-:Y:S02]  /*9870*/  IMAD.MOV.U32 R102, RZ, RZ, R77 ;  /* 0x000000ffff667224 */ /* 0x000fe400078e004d */
[----:B------:R-:W-:-:S07]  /*9880*/  IMAD.MOV.U32 R103, RZ, RZ, R76 ;  /* 0x000000ffff677224 */ /* 0x000fce00078e004c */
.L_x_157:
        /* <DEDUP_REMOVED lines=39> */
.L_x_151:
        /* <DEDUP_REMOVED lines=27> */
.L_x_155:
[----:B------:R-:W-:-:S04]  /*9cb0*/  PRMT R0, R4, 0x9910, RZ ;  /* 0x0000991004007816 */ /* 0x000fc800000000ff */
[----:B------:R-:W-:-:S13]  /*9cc0*/  ISETP.NE.AND P0, PT, R0, RZ, PT ;  /* 0x000000ff0000720c */ /* 0x000fda0003f05270 */
[----:B------:R-:W-:Y:S05]  /*9cd0*/  @!P0 BRA `(.L_x_154) ;  /* 0x0000000000388947 */ /* 0x000fea0003800000 */
[----:B------:R-:W2:Y:S04]  /*9ce0*/  LDL R3, [R1+0x8] ;  /* 0x0000080001037983 */ /* 0x000ea80000100800 */
        /* <DEDUP_REMOVED lines=13> */
.L_x_154:
[----:B------:R-:W-:Y:S05]  /*9dc0*/  BSYNC.RELIABLE B11 ;  /* 0x00000000000b7941 */ /* 0x000fea0003800100 */
.L_x_153:
        /* <DEDUP_REMOVED lines=8> */
.L_x_156:
[----:B------:R3:W-:Y:S05]  /*9e50*/  BMOV.32 B5, R86 ;  /* 0x0000005605007356 */ /* 0x0007ea0000000000 */
[----:B------:R-:W-:Y:S05]  /*9e60*/  BSYNC.RECONVERGENT B5 ;  /* 0x0000000000057941 */ /* 0x000fea0003800200 */
.L_x_152:
[----:B------:R-:W-:Y:S02]  /*9e70*/  ISETP.NE.U32.AND P0, PT, R78, R45, PT ;  /* 0x0000002d4e00720c */ /* 0x000fe40003f05070 */
[----:B------:R-:W-:Y:S02]  /*9e80*/  ISETP.NE.U32.AND P1, PT, R71, R46, PT ;  /* 0x0000002e4700720c */ /* 0x000fe40003f25070 */
[----:B------:R-:W-:Y:S02]  /*9e90*/  ISETP.NE.AND.EX P0, PT, R79, R44, PT, P0 ;  /* 0x0000002c4f00720c */ /* 0x000fe40003f05300 */
[----:B------:R-:W-:Y:S02]  /*9ea0*/  ISETP.NE.AND.EX P1, PT, R70, R47, PT, P1 ;  /* 0x0000002f4600720c */ /* 0x000fe40003f25310 */
[----:B-12---:R-:W-:-:S05]  /*9eb0*/  IADD3 R102, P2, PT, R102, 0x8, RZ ;  /* 0x0000000866667810 */ /* 0x006fca0007f5e0ff */
[----:B------:R-:W-:-:S06]  /*9ec0*/  IMAD.X R103, RZ, RZ, R103, P2 ;  /* 0x000000ffff677224 */ /* 0x000fcc00010e0667 */
[----:B------:R-:W-:Y:S05]  /*9ed0*/  @P0 BRA P1, `(.L_x_157) ;  /* 0xfffffff8006c0947 */ /* 0x000fea000083ffff */
.L_x_150:
[----:B------:R1:W-:Y:S05]  /*9ee0*/  BMOV.32 B0, R87 ;  /* 0x0000005700007356 */ /* 0x0003ea0000000000 */
[----:B------:R-:W-:Y:S05]  /*9ef0*/  BSYNC.RECONVERGENT B0 ;  /* 0x0000000000007941 */ /* 0x000fea0003800200 */
.L_x_149:
[----:B------:R-:W-:Y:S01]  /*9f00*/  IADD3 R39, P0, PT, -R71, R46, RZ ;  /* 0x0000002e47277210 */ /* 0x000fe20007f1e1ff */
[----:B------:R-:W-:Y:S04]  /*9f10*/  BSSY.RECONVERGENT B0, `(.L_x_158) ;  /* 0x0000058000007945 */ /* 0x000fe80003800200 */
[----:B0-----:R-:W-:-:S05]  /*9f20*/  IMAD.X R38, R47, 0x1, ~R70, P0 ;  /* 0x000000012f267824 */ /* 0x001fca00000e0e46 */
        /* <DEDUP_REMOVED lines=59> */
.L_x_161:
[----:B------:R-:W-:Y:S05]  /*a2e0*/  BSYNC.RECONVERGENT B1 ;  /* 0x0000000000017941 */ /* 0x000fea0003800200 */
.L_x_160:
[----:B------:R-:W-:Y:S05]  /*a2f0*/  @!P0 BRA `(.L_x_159) ;  /* 0x0000000000648947 */ /* 0x000fea0003800000 */
.L_x_162:
        /* <DEDUP_REMOVED lines=25> */
.L_x_159:
[----:B------:R-:W-:Y:S05]  /*a490*/  BSYNC.RECONVERGENT B0 ;  /* 0x0000000000007941 */ /* 0x000fea0003800200 */
.L_x_158:
        /* <DEDUP_REMOVED lines=25> */
[----:B0-----:R-:W2:Y:S01]  /*a630*/  LD.E.64 R4, desc[UR4][R78.64] ;  /* 0x000000044e047980 */ /* 0x001ea2000c101b00 */
        /* <DEDUP_REMOVED lines=13> */
[----:B--2---:R-:W2:Y:S01]  /*a710*/  LD.E.64 R4, desc[UR4][R78.64+0x8] ;  /* 0x000008044e047980 */ /* 0x004ea2000c101b00 */
[----:B------:R-:W-:-:S13]  /*a720*/  ISETP.NE.AND.EX P1, PT, RZ, RZ, PT, P1 ;  /* 0x000000ffff00720c */ /* 0x000fda0003f25310 */
[----:B------:R-:W-:Y:S02]  /*a730*/  @P1 R2UR UR6, R36 ;  /* 0x00000000240612ca */ /* 0x000fe400000e0000 */
[----:B------:R-:W-:Y:S01]  /*a740*/  @P1 R2UR UR7, R37 ;  /* 0x00000000250712ca */ /* 0x000fe200000e0000 */
[----:B--2---:R4:W-:-:S12]  /*a750*/  ST.E.64 desc[UR4][R8.64+0x8], R4 ;  /* 0x0000080408007985 */ /* 0x0049d8000c101b04 */
[----:B------:R-:W2:Y:S01]  /*a760*/  @P1 LD.E.64 R6, desc[UR6][R78.64+0x10] ;  /* 0x000010064e061980 */ /* 0x000ea2000c101b00 */
        /* <DEDUP_REMOVED lines=14> */
[----:B--2---:R4:W-:Y:S08]  /*a850*/  @P1 ST.E.64 desc[UR4][R8.64+0x10], R6 ;  /* 0x0000100608001985 */ /* 0x0049f0000c101b04 */
.L_x_166:
[----:B------:R-:W-:Y:S05]  /*a860*/  BSYNC.RECONVERGENT B1 ;  /* 0x0000000000017941 */ /* 0x000fea0003800200 */
.L_x_165:
[----:B------:R-:W-:Y:S05]  /*a870*/  @!P0 BRA `(.L_x_164) ;  /* 0x0000000000648947 */ /* 0x000fea0003800000 */
.L_x_167:
        /* <DEDUP_REMOVED lines=25> */
.L_x_164:
[----:B------:R-:W-:Y:S05]  /*aa10*/  BSYNC.RECONVERGENT B0 ;  /* 0x0000000000007941 */ /* 0x000fea0003800200 */
.L_x_163:
[----:B------:R-:W-:Y:S02]  /*aa20*/  IADD3 R71, P0, PT, R53, R54, RZ ;  /* 0x0000003635477210 */ /* 0x000fe40007f1e0ff */
[----:B------:R-:W-:-:S03]  /*aa30*/  LEA R77, P1, R68, R77, 0x4 ;  /* 0x0000004d444d7211 */ /* 0x000fc600078220ff */
[----:B------:R-:W-:Y:S01]  /*aa40*/  IMAD.X R70, R52, 0x1, R55, P0 ;  /* 0x0000000134467824 */ /* 0x000fe200000e0637 */
[----:B------:R-:W-:Y:S02]  /*aa50*/  ISETP.GE.U32.AND P0, PT, R71, R62, PT ;  /* 0x0000003e4700720c */ /* 0x000fe40003f06070 */
[----:B------:R-:W-:Y:S02]  /*aa60*/  LEA.HI.X R76, R68, R76, R69, 0x4, P1 ;  /* 0x0000004c444c7211 */ /* 0x000fe400008f2445 */
[----:B------:R-:W-:-:S13]  /*aa70*/  ISETP.GE.U32.AND.EX P0, PT, R70, R63, PT, P0 ;  /* 0x0000003f4600720c */ /* 0x000fda0003f06100 */
[----:B------:R-:W-:Y:S05]  /*aa80*/  @!P0 BRA `(.L_x_168) ;  /* 0xffffffec000c8947 */ /* 0x000fea000383ffff */
[----:B------:R-:W-:Y:S05]  /*aa90*/  BSYNC.RECONVERGENT B6 ;  /* 0x0000000000067941 */ /* 0x000fea0003800200 */
.L_x_148:
[----:B------:R-:W-:Y:S05]  /*aaa0*/  BRA `(.L_x_169) ;  /* 0x0000001000f47947 */ /* 0x000fea0003800000 */
.L_x_147:
[C---:B------:R-:W-:Y:S01]  /*aab0*/  SHF.L.U64.HI R45, R68.reuse, 0x3, R69 ;  /* 0x00000003442d7819 */ /* 0x040fe20000010245 */
[----:B------:R-:W-:Y:S02]  /*aac0*/  IMAD.SHL.U32 R44, R68, 0x8, RZ ;  /* 0x00000008442c7824 */ /* 0x000fe400078e00ff */
[----:B------:R-:W-:Y:S02]  /*aad0*/  IMAD.MOV.U32 R71, RZ, RZ, R84 ;  /* 0x000000ffff477224 */ /* 0x000fe400078e0054 */
[----:B------:R-:W-:Y:S02]  /*aae0*/  IMAD.MOV.U32 R70, RZ, RZ, R85 ;  /* 0x000000ffff467224 */ /* 0x000fe400078e0055 */
[----:B012---:R-:W-:Y:S02]  /*aaf0*/  IMAD.MOV.U32 R76, RZ, RZ, R30 ;  /* 0x000000ffff4c7224 */ /* 0x007fe400078e001e */
[----:B------:R-:W-:-:S07]  /*ab00*/  IMAD.MOV.U32 R77, RZ, RZ, R31 ;  /* 0x000000ffff4d7224 */ /* 0x000fce00078e001f */
.L_x_189:
        /* <DEDUP_REMOVED lines=8> */
[-C--:B------:R-:W-:Y:S02]  /*ab90*/  SEL R53, R54, R61.reuse, !P0 ;  /* 0x0000003d36357207 */ /* 0x080fe40004000000 */
[----:B------:R-:W-:Y:S02]  /*aba0*/  SEL R52, R55, R60, !P0 ;  /* 0x0000003c37347207 */ /* 0x000fe40004000000 */
[----:B------:R-:W-:Y:S01]  /*abb0*/  IADD3 R0, P1, PT, R53, R44, RZ ;  /* 0x0000002c35007210 */ /* 0x000fe20007f3e0ff */
[----:B---34-:R-:W-:Y:S02]  /*abc0*/  IMAD.MOV.U32 R78, RZ, RZ, R53 ;  /* 0x000000ffff4e7224 */ /* 0x018fe400078e0035 */
[----:B------:R-:W-:Y:S01]  /*abd0*/  IMAD.MOV.U32 R79, RZ, RZ, R52 ;  /* 0x000000ffff4f7224 */ /* 0x000fe200078e0034 */
[----:B------:R-:W-:Y:S01]  /*abe0*/  IADD3 RZ, P0, PT, R0, -R61, RZ ;  /* 0x8000003d00ff7210 */ /* 0x000fe20007f1e0ff */
[----:B------:R-:W-:Y:S01]  /*abf0*/  IMAD.X R3, R52, 0x1, R45, P1 ;  /* 0x0000000134037824 */ /* 0x000fe200008e062d */
[----:B------:R-:W-:-:S03]  /*ac00*/  ISETP.EQ.U32.AND P1, PT, R76, R53, PT ;  /* 0x000000354c00720c */ /* 0x000fc60003f22070 */
[----:B012---:R-:W-:-:S05]  /*ac10*/  IMAD.X R4, R3, 0x1, ~R60, P0 ;  /* 0x0000000103047824 */ /* 0x007fca00000e0e3c */
[----:B------:R-:W-:-:S04]  /*ac20*/  ISETP.GE.AND P0, PT, R4, RZ, PT ;  /* 0x000000ff0400720c */ /* 0x000fc80003f06270 */
[----:B------:R-:W-:Y:S02]  /*ac30*/  SEL R47, R0, R61, !P0 ;  /* 0x0000003d002f7207 */ /* 0x000fe40004000000 */
[----:B------:R-:W-:Y:S02]  /*ac40*/  SEL R46, R3, R60, !P0 ;  /* 0x0000003c032e7207 */ /* 0x000fe40004000000 */
[----:B------:R-:W-:-:S04]  /*ac50*/  ISETP.NE.U32.AND P0, PT, R53, R47, PT ;  /* 0x0000002f3500720c */ /* 0x000fc80003f05070 */
[----:B------:R-:W-:-:S04]  /*ac60*/  ISETP.NE.AND.EX P0, PT, R52, R46, PT, P0 ;  /* 0x0000002e3400720c */ /* 0x000fc80003f05300 */
[----:B------:R-:W-:-:S13]  /*ac70*/  ISETP.EQ.OR.EX P0, PT, R77, R52, !P0, P1 ;  /* 0x000000344d00720c */ /* 0x000fda0004702710 */
[----:B------:R-:W-:Y:S05]  /*ac80*/  @P0 BRA `(.L_x_171) ;  /* 0x0000000400900947 */ /* 0x000fea0003800000 */
[----:B------:R-:W-:Y:S02]  /*ac90*/  IMAD.MOV.U32 R102, RZ, RZ, R71 ;  /* 0x000000ffff667224 */ /* 0x000fe400078e0047 */
[----:B------:R-:W-:Y:S02]  /*aca0*/  IMAD.MOV.U32 R103, RZ, RZ, R70 ;  /* 0x000000ffff677224 */ /* 0x000fe400078e0046 */
[----:B------:R-:W-:Y:S02]  /*acb0*/  IMAD.MOV.U32 R78, RZ, RZ, R53 ;  /* 0x000000ffff4e7224 */ /* 0x000fe400078e0035 */
[----:B------:R-:W-:-:S07]  /*acc0*/  IMAD.MOV.U32 R79, RZ, RZ, R52 ;  /* 0x000000ffff4f7224 */ /* 0x000fce00078e0034 */
.L_x_178:
[----:B------:R-:W-:Y:S02]  /*acd0*/  R2UR UR4, R36 ;  /* 0x00000000240472ca */ /* 0x000fe400000e0000 */
[----:B------:R-:W-:-:S13]  /*ace0*/  R2UR UR5, R37 ;  /* 0x00000000250572ca */ /* 0x000fda00000e0000 */
[----:B------:R-:W2:Y:S01]  /*acf0*/  LD.E.64 R4, desc[UR4][R78.64] ;  /* 0x000000044e047980 */ /* 0x000ea2000c101b00 */
        /* <DEDUP_REMOVED lines=23> */
[----:B------:R-:W-:Y:S01]  /*ae70*/  BSSY.RECONVERGENT B11, `(.L_x_172) ;  /* 0x00000090000b7945 */ /* 0x000fe20003800200 */
        /* <DEDUP_REMOVED lines=9> */
.L_x_172:
        /* <DEDUP_REMOVED lines=25> */
.L_x_176:
        /* <DEDUP_REMOVED lines=17> */
.L_x_175:
[----:B------:R-:W-:Y:S05]  /*b1b0*/  BSYNC.RELIABLE B11 ;  /* 0x00000000000b7941 */ /* 0x000fea0003800100 */
.L_x_174:
        /* <DEDUP_REMOVED lines=8> */
.L_x_177:
[----:B------:R3:W-:Y:S05]  /*b240*/  BMOV.32 B5, R86 ;  /* 0x0000005605007356 */ /* 0x0007ea0000000000 */
[----:B------:R-:W-:Y:S05]  /*b250*/  BSYNC.RECONVERGENT B5 ;  /* 0x0000000000057941 */ /* 0x000fea0003800200 */
.L_x_173:
[----:B------:R-:W-:Y:S02]  /*b260*/  ISETP.NE.U32.AND P0, PT, R78, R47, PT ;  /* 0x0000002f4e00720c */ /* 0x000fe40003f05070 */
[----:B------:R-:W-:Y:S02]  /*b270*/  ISETP.NE.U32.AND P1, PT, R76, R53, PT ;  /* 0x000000354c00720c */ /* 0x000fe40003f25070 */
[----:B------:R-:W-:Y:S02]  /*b280*/  ISETP.NE.AND.EX P0, PT, R79, R46, PT, P0 ;  /* 0x0000002e4f00720c */ /* 0x000fe40003f05300 */
[----:B------:R-:W-:Y:S02]  /*b290*/  ISETP.NE.AND.EX P1, PT, R77, R52, PT, P1 ;  /* 0x000000344d00720c */ /* 0x000fe40003f25310 */
[----:B-12---:R-:W-:-:S05]  /*b2a0*/  IADD3 R102, P2, PT, R102, 0x8, RZ ;  /* 0x0000000866667810 */ /* 0x006fca0007f5e0ff */
[----:B------:R-:W-:-:S06]  /*b2b0*/  IMAD.X R103, RZ, RZ, R103, P2 ;  /* 0x000000ffff677224 */ /* 0x000fcc00010e0667 */
[----:B------:R-:W-:Y:S05]  /*b2c0*/  @P0 BRA P1, `(.L_x_178) ;  /* 0xfffffff800800947 */ /* 0x000fea000083ffff */
.L_x_171:
[----:B------:R-:W-:Y:S05]  /*b2d0*/  BSYNC.RECONVERGENT B6 ;  /* 0x0000000000067941 */ /* 0x000fea0003800200 */
.L_x_170:
        /* <DEDUP_REMOVED lines=44> */
[----:B------:R-:W2:Y:S01]  /*b5a0*/  @P1 LD.E.64 R6, desc[UR6][R76.64+0x10] ;  /* 0x000010064c061980 */ /* 0x000ea2000c101b00 */
        /* <DEDUP_REMOVED lines=14> */
[----:B--2---:R1:W-:Y:S08]  /*b690*/  @P1 ST.E.64 desc[UR4][R8.64+0x10], R6 ;  /* 0x0000100608001985 */ /* 0x0043f0000c101b04 */
.L_x_182:
[----:B------:R-:W-:Y:S05]  /*b6a0*/  BSYNC.RECONVERGENT B1 ;  /* 0x0000000000017941 */ /* 0x000fea0003800200 */
.L_x_181:
[----:B------:R-:W-:Y:S05]  /*b6b0*/  @!P0 BRA `(.L_x_180) ;  /* 0x0000000000648947 */ /* 0x000fea0003800000 */
.L_x_183:
[----:B------:R-:W-:Y:S01]  /*b6c0*/  R2UR UR4, R36 ;  /* 0x00000000240472ca */ /* 0x000fe200000e0000 */
[----:B------:R-:W-:Y:S01]  /*b6d0*/  IMAD.MOV.U32 R14, RZ, RZ, R32 ;  /* 0x000000ffff0e7224 */ /* 0x000fe200078e0020 */
[----:B------:R-:W-:Y:S01]  /*b6e0*/  R2UR UR5, R37 ;  /* 0x00000000250572ca */ /* 0x000fe200000e0000 */
[----:B------:R-:W-:-:S12]  /*b6f0*/  IMAD.MOV.U32 R15, RZ, RZ, R33 ;  /* 0x000000ffff0f7224 */ /* 0x000fd800078e0021 */
[----:B012---:R-:W2:Y:S01]  /*b700*/  LD.E.64 R4, desc[UR4][R14.64] ;  /* 0x000000040e047980 */ /* 0x007ea2000c101b00 */
[----:B------:R-:W-:Y:S01]  /*b710*/  R2UR UR6, R36 ;  /* 0x00000000240672ca */ /* 0x000fe200000e0000 */
[----:B------:R-:W-:Y:S01]  /*b720*/  IMAD.MOV.U32 R12, RZ, RZ, R34 ;  /* 0x000000ffff0c7224 */ /* 0x000fe200078e0022 */
[----:B------:R-:W-:Y:S01]  /*b730*/  R2UR UR7, R37 ;  /* 0x00000000250772ca */ /* 0x000fe200000e0000 */
[----:B------:R-:W-:-:S05]  /*b740*/  IMAD.MOV.U32 R13, RZ, RZ, R35 ;  /* 0x000000ffff0d7224 */ /* 0x000fca00078e0023 */
[----:B--2---:R2:W-:Y:S07]  /*b750*/  ST.E.64 desc[UR4][R12.64], R4 ;  /* 0x000000040c007985 */ /* 0x0045ee000c101b04 */
[----:B------:R-:W4:Y:S04]  /*b760*/  LD.E.64 R6, desc[UR6][R14.64+0x8] ;  /* 0x000008060e067980 */ /* 0x000f28000c101b00 */
[----:B----4-:R2:W-:Y:S04]  /*b770*/  ST.E.64 desc[UR4][R12.64+0x8], R6 ;  /* 0x000008060c007985 */ /* 0x0105e8000c101b04 */
[----:B------:R-:W4:Y:S01]  /*b780*/  LD.E.64 R8, desc[UR6][R14.64+0x10] ;  /* 0x000010060e087980 */ /* 0x000f22000c101b00 */
[----:B------:R-:W-:-:S04]  /*b790*/  ISETP.GT.U32.AND P0, PT, R0, 0x4, PT ;  /* 0x000000040000780c */ /* 0x000fc80003f04070 */
[----:B------:R-:W-:Y:S01]  /*b7a0*/  ISETP.GT.U32.AND.EX P0, PT, R3, RZ, PT, P0 ;  /* 0x000000ff0300720c */ /* 0x000fe20003f04100 */
[----:B----4-:R2:W-:Y:S04]  /*b7b0*/  ST.E.64 desc[UR4][R12.64+0x10], R8 ;  /* 0x000010080c007985 */ /* 0x0105e8000c101b04 */
[----:B------:R-:W4:Y:S01]  /*b7c0*/  LD.E.64 R10, desc[UR6][R14.64+0x18] ;  /* 0x000018060e0a7980 */ /* 0x000f22000c101b00 */
[----:B------:R-:W-:Y:S02]  /*b7d0*/  IADD3 R32, P1, PT, R14, 0x20, RZ ;  /* 0x000000200e207810 */ /* 0x000fe40007f3e0ff */
[----:B------:R-:W-:Y:S02]  /*b7e0*/  IADD3 R34, P2, PT, R12, 0x20, RZ ;  /* 0x000000200c227810 */ /* 0x000fe40007f5e0ff */
[----:B------:R-:W-:Y:S01]  /*b7f0*/  IADD3 R0, P3, PT, R0, -0x4, RZ ;  /* 0xfffffffc00007810 */ /* 0x000fe20007f7e0ff */
[----:B------:R-:W-:-:S02]  /*b800*/  IMAD.X R33, RZ, RZ, R15, P1 ;  /* 0x000000ffff217224 */ /* 0x000fc400008e060f */
[----:B------:R-:W-:Y:S01]  /*b810*/  IMAD.X R35, RZ, RZ, R13, P2 ;  /* 0x000000ffff237224 */ /* 0x000fe200010e060d */
[----:B------:R-:W-:Y:S01]  /*b820*/  IADD3.X R3, PT, PT, R3, -0x1, RZ, P3, !PT ;  /* 0xffffffff03037810 */ /* 0x000fe20001ffe4ff */
[----:B----4-:R2:W-:Y:S01]  /*b830*/  ST.E.64 desc[UR4][R12.64+0x18], R10 ;  /* 0x0000180a0c007985 */ /* 0x0105e2000c101b04 */
[----:B------:R-:W-:Y:S07]  /*b840*/  @P0 BRA `(.L_x_183) ;  /* 0xfffffffc009c0947 */ /* 0x000fee000383ffff */
.L_x_180:
[----:B------:R-:W-:Y:S05]  /*b850*/  BSYNC.RECONVERGENT B0 ;  /* 0x0000000000007941 */ /* 0x000fea0003800200 */
.L_x_179:
[----:B------:R-:W-:Y:S01]  /*b860*/  IADD3 R47, P0, PT, -R78, R47, RZ ;  /* 0x0000002f4e2f7210 */ /* 0x000fe20007f1e1ff */
[----:B------:R-:W-:Y:S01]  /*b870*/  BSSY.RECONVERGENT B0, `(.L_x_184) ;  /* 0x0000056000007945 */ /* 0x000fe20003800200 */
[----:B012---:R-:W-:-:S03]  /*b880*/  IADD3 R8, P1, PT, R102, R39, RZ ;  /* 0x0000002766087210 */ /* 0x007fc60007f3e0ff */
        /* <DEDUP_REMOVED lines=57> */
.L_x_187:
[----:B------:R-:W-:Y:S05]  /*bc20*/  BSYNC.RECONVERGENT B1 ;  /* 0x0000000000017941 */ /* 0x000fea0003800200 */
.L_x_186:
[----:B------:R-:W-:Y:S05]  /*bc30*/  @!P0 BRA `(.L_x_185) ;  /* 0x0000000000648947 */ /* 0x000fea0003800000 */
.L_x_188:
        /* <DEDUP_REMOVED lines=25> */
.L_x_185:
[----:B------:R-:W-:Y:S05]  /*bdd0*/  BSYNC.RECONVERGENT B0 ;  /* 0x0000000000007941 */ /* 0x000fea0003800200 */
.L_x_184:
[C---:B------:R-:W-:Y:S02]  /*bde0*/  LEA R76, P1, R68.reuse, R54, 0x3 ;  /* 0x00000036444c7211 */ /* 0x040fe400078218ff */
[C---:B------:R-:W-:Y:S02]  /*bdf0*/  LEA R3, P0, R19.reuse, R30, 0x3 ;  /* 0x0000001e13037211 */ /* 0x040fe400078018ff */
[----:B------:R-:W-:Y:S02]  /*be00*/  LEA.HI.X R77, R68, R55, R69, 0x3, P1 ;  /* 0x00000037444d7211 */ /* 0x000fe400008f1c45 */
[----:B------:R-:W-:Y:S02]  /*be10*/  IADD3 RZ, P2, PT, R76, -R3, RZ ;  /* 0x800000034cff7210 */ /* 0x000fe40007f5e0ff */
[----:B------:R-:W-:Y:S02]  /*be20*/  LEA.HI.X R0, R19, R31, R18, 0x3, P0 ;  /* 0x0000001f13007211 */ /* 0x000fe400000f1c12 */
[----:B------:R-:W-:-:S03]  /*be30*/  LEA R71, P1, R68, R71, 0x4 ;  /* 0x0000004744477211 */ /* 0x000fc600078220ff */
[----:B------:R-:W-:Y:S01]  /*be40*/  IMAD.X R0, R77, 0x1, ~R0, P2 ;  /* 0x000000014d007824 */ /* 0x000fe200010e0e00 */
[----:B------:R-:W-:-:S04]  /*be50*/  LEA.HI.X R70, R68, R70, R69, 0x4, P1 ;  /* 0x0000004644467211 */ /* 0x000fc800008f2445 */
[----:B------:R-:W-:-:S13]  /*be60*/  ISETP.GE.AND P0, PT, R0, RZ, PT ;  /* 0x000000ff0000720c */ /* 0x000fda0003f06270 */
[----:B------:R-:W-:Y:S05]  /*be70*/  @!P0 BRA `(.L_x_189) ;  /* 0xffffffec00248947 */ /* 0x000fea000383ffff */
.L_x_169:
[----:B------:R-:W-:Y:S05]  /*be80*/  BSYNC.RECONVERGENT B7 ;  /* 0x0000000000077941 */ /* 0x000fea0003800200 */
.L_x_146:
        /* <DEDUP_REMOVED lines=9> */
.L_x_145:
[----:B------:R-:W-:-:S13]  /*bf20*/  ISETP.NE.AND P1, PT, R92, RZ, PT ;  /* 0x000000ff5c00720c */ /* 0x000fda0003f25270 */
[----:B------:R-:W-:Y:S05]  /*bf30*/  @P1 BRA `(.L_x_144) ;  /* 0x0000000800401947 */ /* 0x000fea0003800000 */
[----:B------:R-:W-:Y:S01]  /*bf40*/  LOP3.LUT P0, RZ, R2, 0x3, RZ, 0xc0, !PT ;  /* 0x0000000302ff7812 */ /* 0x000fe2000780c0ff */
[----:B------:R-:W-:Y:S01]  /*bf50*/  BSSY.RECONVERGENT B0, `(.L_x_191) ;  /* 0x000001d000007945 */ /* 0x000fe20003800200 */
[----:B012-4-:R-:W-:Y:S02]  /*bf60*/  IMAD.MOV.U32 R6, RZ, RZ, R30 ;  /* 0x000000ffff067224 */ /* 0x017fe400078e001e */
[----:B------:R-:W-:Y:S02]  /*bf70*/  IMAD.MOV.U32 R7, RZ, RZ, R31 ;  /* 0x000000ffff077224 */ /* 0x000fe400078e001f */
[----:B------:R-:W-:Y:S02]  /*bf80*/  IMAD.MOV.U32 R4, RZ, RZ, R84 ;  /* 0x000000ffff047224 */ /* 0x000fe400078e0054 */
[----:B------:R-:W-:-:S05]  /*bf90*/  IMAD.MOV.U32 R5, RZ, RZ, R85 ;  /* 0x000000ffff057224 */ /* 0x000fca00078e0055 */
[----:B------:R-:W-:Y:S05]  /*bfa0*/  @!P0 BRA `(.L_x_192) ;  /* 0x00000000005c8947 */ /* 0x000fea0003800000 */
[----:B------:R-:W-:Y:S01]  /*bfb0*/  LOP3.LUT R10, R19, 0x3, RZ, 0xc0, !PT ;  /* 0x00000003130a7812 */ /* 0x000fe200078ec0ff */
[----:B------:R-:W-:Y:S02]  /*bfc0*/  IMAD.MOV.U32 R11, RZ, RZ, RZ ;  /* 0x000000ffff0b7224 */ /* 0x000fe400078e00ff */
[----:B------:R-:W-:Y:S01]  /*bfd0*/  IMAD.MOV.U32 R4, RZ, RZ, R84 ;  /* 0x000000ffff047224 */ /* 0x000fe200078e0054 */
[----:B------:R-:W-:Y:S01]  /*bfe0*/  IADD3 R19, P0, PT, -R10, R19, RZ ;  /* 0x000000130a137210 */ /* 0x000fe20007f1e1ff */
[----:B------:R-:W-:-:S04]  /*bff0*/  IMAD.MOV.U32 R5, RZ, RZ, R85 ;  /* 0x000000ffff057224 */ /* 0x000fc800078e0055 */
[----:B------:R-:W-:-:S08]  /*c000*/  IMAD.X R18, R18, 0x1, ~R11, P0 ;  /* 0x0000000112127824 */ /* 0x000fd000000e0e0b */
.L_x_193:
[----:B------:R-:W-:Y:S01]  /*c010*/  R2UR UR4, R36 ;  /* 0x00000000240472ca */ /* 0x000fe200000e0000 */
[----:B------:R-:W-:Y:S01]  /*c020*/  IMAD.MOV.U32 R8, RZ, RZ, R6 ;  /* 0x000000ffff087224 */ /* 0x000fe200078e0006 */
[----:B------:R-:W-:Y:S01]  /*c030*/  R2UR UR5, R37 ;  /* 0x00000000250572ca */ /* 0x000fe200000e0000 */
[----:B------:R-:W-:-:S12]  /*c040*/  IMAD.MOV.U32 R9, RZ, RZ, R7 ;  /* 0x000000ffff097224 */ /* 0x000fd800078e0007 */
[----:B------:R-:W2:Y:S01]  /*c050*/  LD.E.64 R8, desc[UR4][R8.64] ;  /* 0x0000000408087980 */ /* 0x000ea2000c101b00 */
[----:B------:R-:W-:Y:S02]  /*c060*/  IADD3 R10, P0, PT, R10, -0x1, RZ ;  /* 0xffffffff0a0a7810 */ /* 0x000fe40007f1e0ff */
[----:B------:R-:W-:Y:S02]  /*c070*/  IADD3 R0, P2, PT, R4, 0x8, RZ ;  /* 0x0000000804007810 */ /* 0x000fe40007f5e0ff */
[----:B------:R-:W-:Y:S02]  /*c080*/  IADD3.X R11, PT, PT, R11, -0x1, RZ, P0, !PT ;  /* 0xffffffff0b0b7810 */ /* 0x000fe400007fe4ff */
[----:B------:R-:W-:Y:S01]  /*c090*/  ISETP.NE.U32.AND P0, PT, R10, RZ, PT ;  /* 0x000000ff0a00720c */ /* 0x000fe20003f05070 */
[----:B------:R-:W-:Y:S01]  /*c0a0*/  IMAD.X R3, RZ, RZ, R5, P2 ;  /* 0x000000ffff037224 */ /* 0x000fe200010e0605 */
[----:B------:R-:W-:Y:S02]  /*c0b0*/  IADD3 R6, P1, PT, R6, 0x8, RZ ;  /* 0x0000000806067810 */ /* 0x000fe40007f3e0ff */
[----:B------:R-:W-:-:S03]  /*c0c0*/  ISETP.NE.AND.EX P0, PT, R11, RZ, PT, P0 ;  /* 0x000000ff0b00720c */ /* 0x000fc60003f05300 */
[----:B------:R-:W-:Y:S01]  /*c0d0*/  IMAD.X R7, RZ, RZ, R7, P1 ;  /* 0x000000ffff077224 */ /* 0x000fe200008e0607 */
[----:B--2---:R0:W-:Y:S02]  /*c0e0*/  ST.E.64 desc[UR4][R4.64], R8 ;  /* 0x0000000804007985 */ /* 0x0041e4000c101b04 */
[----:B0-----:R-:W-:Y:S02]  /*c0f0*/  IMAD.MOV.U32 R4, RZ, RZ, R0 ;  /* 0x000000ffff047224 */ /* 0x001fe400078e0000 */
[----:B------:R-:W-:-:S05]  /*c100*/  IMAD.MOV.U32 R5, RZ, RZ, R3 ;  /* 0x000000ffff057224 */ /* 0x000fca00078e0003 */
[----:B------:R-:W-:Y:S05]  /*c110*/  @P0 BRA `(.L_x_193) ;  /* 0xfffffffc00bc0947 */ /* 0x000fea000383ffff */
.L_x_192:
[----:B------:R-:W-:Y:S05]  /*c120*/  BSYNC.RECONVERGENT B0 ;  /* 0x0000000000007941 */ /* 0x000fea0003800200 */
.L_x_191:
[----:B------:R-:W-:Y:S01]  /*c130*/  IADD3 R0, P0, PT, RZ, R19, RZ ;  /* 0x00000013ff007210 */ /* 0x000fe20007f1e0ff */
[----:B------:R-:W-:Y:S01]  /*c140*/  BSSY.RECONVERGENT B0, `(.L_x_194) ;  /* 0x000003a000007945 */ /* 0x000fe20003800200 */
[----:B------:R-:W-:Y:S02]  /*c150*/  IADD3 R19, P2, PT, R19, 0x4, RZ ;  /* 0x0000000413137810 */ /* 0x000fe40007f5e0ff */
[----:B------:R-:W-:Y:S01]  /*c160*/  ISETP.GT.U32.AND P1, PT, R0, 0xc, PT ;  /* 0x0000000c0000780c */ /* 0x000fe20003f24070 */
[--C-:B------:R-:W-:Y:S01]  /*c170*/  IMAD.X R0, RZ, RZ, R18.reuse, P0 ;  /* 0x000000ffff007224 */ /* 0x100fe200000e0612 */
[----:B------:R-:W-:Y:S01]  /*c180*/  PLOP3.LUT P0, PT, PT, PT, PT, 0x80, 0x8 ;  /* 0x000000000008781c */ /* 0x000fe20003f0f070 */
[----:B------:R-:W-:-:S03]  /*c190*/  IMAD.X R18, RZ, RZ, R18, P2 ;  /* 0x000000ffff127224 */ /* 0x000fc600010e0612 */
[----:B------:R-:W-:-:S13]  /*c1a0*/  ISETP.GT.AND.EX P1, PT, R0, RZ, PT, P1 ;  /* 0x000000ff0000720c */ /* 0x000fda0003f24310 */
[----:B------:R-:W-:Y:S05]  /*c1b0*/  @!P1 BRA `(.L_x_195) ;  /* 0x0000000000c89947 */ /* 0x000fea0003800000 */
[----:B------:R-:W-:-:S13]  /*c1c0*/  PLOP3.LUT P0, PT, PT, PT, PT, 0x8, 0x80 ;  /* 0x000000000080781c */ /* 0x000fda0003f0e170 */
.L_x_196:
[----:B------:R-:W-:Y:S02]  /*c1d0*/  R2UR UR4, R36 ;  /* 0x00000000240472ca */ /* 0x000fe400000e0000 */
[----:B------:R-:W-:-:S13]  /*c1e0*/  R2UR UR5, R37 ;  /* 0x00000000250572ca */ /* 0x000fda00000e0000 */
[----:B------:R-:W2:Y:S01]  /*c1f0*/  LD.E.64 R8, desc[UR4][R6.64] ;  /* 0x0000000406087980 */ /* 0x000ea2000c101b00 */
[----:B------:R-:W-:Y:S02]  /*c200*/  R2UR UR6, R36 ;  /* 0x00000000240672ca */ /* 0x000fe400000e0000 */
[----:B------:R-:W-:Y:S01]  /*c210*/  R2UR UR7, R37 ;  /* 0x00000000250772ca */ /* 0x000fe200000e0000 */
[----:B--2---:R0:W-:-:S12]  /*c220*/  ST.E.64 desc[UR4][R4.64], R8 ;  /* 0x0000000804007985 */ /* 0x0041d8000c101b04 */
[----:B------:R-:W2:Y:S04]  /*c230*/  LD.E.64 R10, desc[UR6][R6.64+0x8] ;  /* 0x00000806060a7980 */ /* 0x000ea8000c101b00 */
[----:B--2---:R1:W-:Y:S04]  /*c240*/  ST.E.64 desc[UR4][R4.64+0x8], R10 ;  /* 0x0000080a04007985 */ /* 0x0043e8000c101b04 */
[----:B------:R-:W2:Y:S04]  /*c250*/  LD.E.64 R12, desc[UR6][R6.64+0x10] ;  /* 0x00001006060c7980 */ /* 0x000ea8000c101b00 */
[----:B--2---:R2:W-:Y:S04]  /*c260*/  ST.E.64 desc[UR4][R4.64+0x10], R12 ;  /* 0x0000100c04007985 */ /* 0x0045e8000c101b04 */
[----:B------:R-:W4:Y:S04]  /*c270*/  LD.E.64 R14, desc[UR6][R6.64+0x18] ;  /* 0x00001806060e7980 */ /* 0x000f28000c101b00 */
[----:B----4-:R4:W-:Y:S04]  /*c280*/  ST.E.64 desc[UR4][R4.64+0x18], R14 ;  /* 0x0000180e04007985 */ /* 0x0109e8000c101b04 */
[----:B0-----:R-:W5:Y:S04]  /*c290*/  LD.E.64 R8, desc[UR6][R6.64+0x20] ;  /* 0x0000200606087980 */ /* 0x001f68000c101b00 */
[----:B-----5:R0:W-:Y:S04]  /*c2a0*/  ST.E.64 desc[UR4][R4.64+0x20], R8 ;  /* 0x0000200804007985 */ /* 0x0201e8000c101b04 */
[----:B-1----:R-:W5:Y:S04]  /*c2b0*/  LD.E.64 R10, desc[UR6][R6.64+0x28] ;  /* 0x00002806060a7980 */ /* 0x002f68000c101b00 */
[----:B-----5:R1:W-:Y:S04]  /*c2c0*/  ST.E.64 desc[UR4][R4.64+0x28], R10 ;  /* 0x0000280a04007985 */ /* 0x0203e8000c101b04 */
[----:B--2---:R-:W2:Y:S04]  /*c2d0*/  LD.E.64 R12, desc[UR6][R6.64+0x30] ;  /* 0x00003006060c7980 */ /* 0x004ea8000c101b00 */
[----:B--2---:R2:W-:Y:S04]  /*c2e0*/  ST.E.64 desc[UR4][R4.64+0x30], R12 ;  /* 0x0000300c04007985 */ /* 0x0045e8000c101b04 */
[----:B----4-:R-:W4:Y:S04]  /*c2f0*/  LD.E.64 R14, desc[UR6][R6.64+0x38] ;  /* 0x00003806060e7980 */ /* 0x010f28000c101b00 */
        /* <DEDUP_REMOVED lines=12> */
[----:B-----5:R-:W-:Y:S04]  /*c3c0*/  ST.E.64 desc[UR4][R4.64+0x68], R10 ;  /* 0x0000680a04007985 */ /* 0x020fe8000c101b04 */
[----:B--2---:R-:W2:Y:S01]  /*c3d0*/  LD.E.64 R12, desc[UR6][R6.64+0x70] ;  /* 0x00007006060c7980 */ /* 0x004ea2000c101b00 */
[----:B------:R-:W-:-:S04]  /*c3e0*/  IADD3 R19, P1, PT, R19, -0x10, RZ ;  /* 0xfffffff013137810 */ /* 0x000fc80007f3e0ff */
[----:B------:R-:W-:Y:S02]  /*c3f0*/  IADD3.X R18, PT, PT, R18, -0x1, RZ, P1, !PT ;  /* 0xffffffff12127810 */ /* 0x000fe40000ffe4ff */
[----:B------:R-:W-:-:S04]  /*c400*/  ISETP.GT.U32.AND P1, PT, R19, 0x10, PT ;  /* 0x000000101300780c */ /* 0x000fc80003f24070 */
[----:B------:R-:W-:Y:S01]  /*c410*/  ISETP.GT.AND.EX P1, PT, R18, RZ, PT, P1 ;  /* 0x000000ff1200720c */ /* 0x000fe20003f24310 */
[----:B--2---:R-:W-:Y:S04]  /*c420*/  ST.E.64 desc[UR4][R4.64+0x70], R12 ;  /* 0x0000700c04007985 */ /* 0x004fe8000c101b04 */
[----:B----4-:R1:W2:Y:S01]  /*c430*/  LD.E.64 R14, desc[UR6][R6.64+0x78] ;  /* 0x00007806060e7980 */ /* 0x0102a2000c101b00 */
[----:B0-----:R-:W-:Y:S02]  /*c440*/  IADD3 R8, P2, PT, R6, 0x80, RZ ;  /* 0x0000008006087810 */ /* 0x001fe40007f5e0ff */
[----:B------:R-:W-:-:S03]  /*c450*/  IADD3 R0, P3, PT, R4, 0x80, RZ ;  /* 0x0000008004007810 */ /* 0x000fc60007f7e0ff */
[----:B------:R-:W-:Y:S02]  /*c460*/  IMAD.X R9, RZ, RZ, R7, P2 ;  /* 0x000000ffff097224 */ /* 0x000fe400010e0607 */
[----:B------:R-:W-:Y:S02]  /*c470*/  IMAD.X R3, RZ, RZ, R5, P3 ;  /* 0x000000ffff037224 */ /* 0x000fe400018e0605 */
[----:B-1----:R-:W-:Y:S02]  /*c480*/  IMAD.MOV.U32 R6, RZ, RZ, R8 ;  /* 0x000000ffff067224 */ /* 0x002fe400078e0008 */
[----:B------:R-:W-:Y:S01]  /*c490*/  IMAD.MOV.U32 R7, RZ, RZ, R9 ;  /* 0x000000ffff077224 */ /* 0x000fe200078e0009 */
[----:B--2---:R0:W-:Y:S02]  /*c4a0*/  ST.E.64 desc[UR4][R4.64+0x78], R14 ;  /* 0x0000780e04007985 */ /* 0x0041e4000c101b04 */
[----:B0-----:R-:W-:Y:S02]  /*c4b0*/  IMAD.MOV.U32 R4, RZ, RZ, R0 ;  /* 0x000000ffff047224 */ /* 0x001fe400078e0000 */
[----:B------:R-:W-:Y:S01]  /*c4c0*/  IMAD.MOV.U32 R5, RZ, RZ, R3 ;  /* 0x000000ffff057224 */ /* 0x000fe200078e0003 */
[----:B------:R-:W-:Y:S06]  /*c4d0*/  @P1 BRA `(.L_x_196) ;  /* 0xfffffffc003c1947 */ /* 0x000fec000383ffff */
.L_x_195:
[----:B------:R-:W-:Y:S05]  /*c4e0*/  BSYNC.RECONVERGENT B0 ;  /* 0x0000000000007941 */ /* 0x000fea0003800200 */
.L_x_194:
[----:B------:R-:W-:Y:S01]  /*c4f0*/  IADD3 R0, P2, PT, R19, -0x4, RZ ;  /* 0xfffffffc13007810 */ /* 0x000fe20007f5e0ff */
[----:B------:R-:W-:Y:S03]  /*c500*/  BSSY.RECONVERGENT B0, `(.L_x_197) ;  /* 0x0000024000007945 */ /* 0x000fe60003800200 */
[----:B------:R-:W-:Y:S02]  /*c510*/  ISETP.GT.U32.AND P1, PT, R0, 0x4, PT ;  /* 0x000000040000780c */ /* 0x000fe40003f24070 */
[----:B------:R-:W-:-:S04]  /*c520*/  IADD3.X R0, PT, PT, R18, -0x1, RZ, P2, !PT ;  /* 0xffffffff12007810 */ /* 0x000fc800017fe4ff */
[----:B------:R-:W-:-:S13]  /*c530*/  ISETP.GT.AND.EX P1, PT, R0, RZ, PT, P1 ;  /* 0x000000ff0000720c */ /* 0x000fda0003f24310 */
[----:B------:R-:W-:Y:S05]  /*c540*/  @!P1 BRA `(.L_x_198) ;  /* 0x00000000007c9947 */ /* 0x000fea0003800000 */
        /* <DEDUP_REMOVED lines=11> */
[----:B----4-:R-:W-:Y:S04]  /*c600*/  ST.E.64 desc[UR4][R4.64+0x18], R14 ;  /* 0x0000180e04007985 */ /* 0x010fe8000c101b04 */
[----:B0-----:R-:W4:Y:S04]  /*c610*/  LD.E.64 R8, desc[UR6][R6.64+0x20] ;  /* 0x0000200606087980 */ /* 0x001f28000c101b00 */
[----:B----4-:R0:W-:Y:S04]  /*c620*/  ST.E.64 desc[UR4][R4.64+0x20], R8 ;  /* 0x0000200804007985 */ /* 0x0101e8000c101b04 */
[----:B-1----:R-:W4:Y:S04]  /*c630*/  LD.E.64 R10, desc[UR6][R6.64+0x28] ;  /* 0x00002806060a7980 */ /* 0x002f28000c101b00 */
[----:B----4-:R-:W-:Y:S04]  /*c640*/  ST.E.64 desc[UR4][R4.64+0x28], R10 ;  /* 0x0000280a04007985 */ /* 0x010fe8000c101b04 */
[----:B--2---:R-:W2:Y:S01]  /*c650*/  LD.E.64 R12, desc[UR6][R6.64+0x30] ;  /* 0x00003006060c7980 */ /* 0x004ea2000c101b00 */
[----:B0-----:R-:W-:-:S02]  /*c660*/  IADD3 R8, P1, PT, R6, 0x40, RZ ;  /* 0x0000004006087810 */ /* 0x001fc40007f3e0ff */
[----:B------:R-:W-:Y:S01]  /*c670*/  IADD3 R0, P2, PT, R4, 0x40, RZ ;  /* 0x0000004004007810 */ /* 0x000fe20007f5e0ff */
[----:B--2---:R-:W-:Y:S04]  /*c680*/  ST.E.64 desc[UR4][R4.64+0x30], R12 ;  /* 0x0000300c04007985 */ /* 0x004fe8000c101b04 */
[----:B------:R0:W2:Y:S01]  /*c690*/  LD.E.64 R14, desc[UR6][R6.64+0x38] ;  /* 0x00003806060e7980 */ /* 0x0000a2000c101b00 */
[----:B------:R-:W-:Y:S01]  /*c6a0*/  IADD3 R19, P3, PT, R19, -0x8, RZ ;  /* 0xfffffff813137810 */ /* 0x000fe20007f7e0ff */
[----:B------:R-:W-:Y:S01]  /*c6b0*/  IMAD.X R9, RZ, RZ, R7, P1 ;  /* 0x000000ffff097224 */ /* 0x000fe200008e0607 */
[----:B------:R-:W-:Y:S01]  /*c6c0*/  PLOP3.LUT P0, PT, PT, PT, PT, 0x8, 0x80 ;  /* 0x000000000080781c */ /* 0x000fe20003f0e170 */
[----:B------:R-:W-:Y:S01]  /*c6d0*/  IMAD.X R3, RZ, RZ, R5, P2 ;  /* 0x000000ffff037224 */ /* 0x000fe200010e0605 */
[----:B------:R-:W-:Y:S01]  /*c6e0*/  IADD3.X R18, PT, PT, R18, -0x1, RZ, P3, !PT ;  /* 0xffffffff12127810 */ /* 0x000fe20001ffe4ff */
[----:B0-----:R-:W-:-:S02]  /*c6f0*/  IMAD.MOV.U32 R6, RZ, RZ, R8 ;  /* 0x000000ffff067224 */ /* 0x001fc400078e0008 */
[----:B------:R-:W-:Y:S01]  /*c700*/  IMAD.MOV.U32 R7, RZ, RZ, R9 ;  /* 0x000000ffff077224 */ /* 0x000fe200078e0009 */
[----:B--2---:R0:W-:Y:S02]  /*c710*/  ST.E.64 desc[UR4][R4.64+0x38], R14 ;  /* 0x0000380e04007985 */ /* 0x0041e4000c101b04 */
[----:B0-----:R-:W-:Y:S02]  /*c720*/  IMAD.MOV.U32 R4, RZ, RZ, R0 ;  /* 0x000000ffff047224 */ /* 0x001fe400078e0000 */
[----:B------:R-:W-:-:S07]  /*c730*/  IMAD.MOV.U32 R5, RZ, RZ, R3 ;  /* 0x000000ffff057224 */ /* 0x000fce00078e0003 */
.L_x_198:
[----:B------:R-:W-:Y:S05]  /*c740*/  BSYNC.RECONVERGENT B0 ;  /* 0x0000000000007941 */ /* 0x000fea0003800200 */
.L_x_197:
[----:B------:R-:W-:-:S04]  /*c750*/  ISETP.GT.U32.AND P1, PT, R19, 0x4, PT ;  /* 0x000000041300780c */ /* 0x000fc80003f24070 */
[----:B------:R-:W-:-:S13]  /*c760*/  ISETP.GT.OR.EX P0, PT, R18, RZ, P0, P1 ;  /* 0x000000ff1200720c */ /* 0x000fda0000704710 */
        /* <DEDUP_REMOVED lines=11> */
[----:B------:R-:W2:Y:S04]  /*c820*/  LD.E.64 R14, desc[UR6][R6.64+0x18] ;  /* 0x00001806060e7980 */ /* 0x000ea8000c101b00 */
[----:B--2---:R0:W-:Y:S02]  /*c830*/  ST.E.64 desc[UR4][R4.64+0x18], R14 ;  /* 0x0000180e04007985 */ /* 0x0041e4000c101b04 */
.L_x_144:
[----:B------:R-:W-:Y:S05]  /*c840*/  BSYNC.RECONVERGENT B9 ;  /* 0x0000000000097941 */ /* 0x000fea0003800200 */
.L_x_143:
        /* <DEDUP_REMOVED lines=8> */
.L_x_199:
[----:B------:R-:W-:Y:S05]  /*c8d0*/  BRA `(.L_x_108) ;  /* 0x0000004400f47947 */ /* 0x000fea0003800000 */
.L_x_19:
        /* <DEDUP_REMOVED lines=15> */
.L_x_202:
        /* <DEDUP_REMOVED lines=12> */
.L_x_203:
        /* <DEDUP_REMOVED lines=11> */
.L_x_204:
[----:B------:R-:W-:Y:S05]  /*cb40*/  BPT.TRAP 0x1 ;  /* 0x000000040000795c */ /* 0x000fea0000300000 */
.L_x_201:
[----:B------:R-:W-:Y:S05]  /*cb50*/  BSYNC.RECONVERGENT B6 ;  /* 0x0000000000067941 */ /* 0x000fea0003800200 */
.L_x_200:
        /* <DEDUP_REMOVED lines=9> */
.L_x_233:
        /* <DEDUP_REMOVED lines=22> */
.L_x_232:
[----:B------:R-:W-:Y:S01]  /*cd50*/  R2UR UR4, R36 ;  /* 0x00000000240472ca */ /* 0x000fe200000e0000 */
[----:B012-4-:R-:W-:Y:S01]  /*cd60*/  IMAD.MOV.U32 R86, RZ, RZ, R52 ;  /* 0x000000ffff567224 */ /* 0x017fe200078e0034 */
[----:B------:R-:W-:Y:S01]  /*cd70*/  R2UR UR5, R37 ;  /* 0x00000000250572ca */ /* 0x000fe200000e0000 */
[----:B------:R-:W-:-:S12]  /*cd80*/  IMAD.MOV.U32 R87, RZ, RZ, R47 ;  /* 0x000000ffff577224 */ /* 0x000fd800078e002f */
        /* <DEDUP_REMOVED lines=39> */
.L_x_209:
        /* <DEDUP_REMOVED lines=21> */
.L_x_213:
        /* <DEDUP_REMOVED lines=21> */
[----:B------:R-:W-:Y:S01]  /*d2a0*/  R2UR UR4, R36 ;  /* 0x00000000240472ca */ /* 0x000fe200000e0000 */
[----:B------:R-:W-:Y:S01]  /*d2b0*/  IMAD.MOV.U32 R8, RZ, RZ, R60 ;  /* 0x000000ffff087224 */ /* 0x000fe200078e003c */
[----:B------:R-:W-:Y:S01]  /*d2c0*/  R2UR UR5, R37 ;  /* 0x00000000250572ca */ /* 0x000fe200000e0000 */
[----:B------:R-:W-:-:S12]  /*d2d0*/  IMAD.MOV.U32 R9, RZ, RZ, R55 ;  /* 0x000000ffff097224 */ /* 0x000fd800078e0037 */
        /* <DEDUP_REMOVED lines=28> */
.L_x_216:
[----:B------:R-:W-:Y:S05]  /*d4a0*/  BSYNC.RECONVERGENT B0 ;  /* 0x0000000000007941 */ /* 0x000fea0003800200 */
.L_x_215:
        /* <DEDUP_REMOVED lines=18> */
.L_x_223:
        /* <DEDUP_REMOVED lines=47> */
.L_x_222:
[----:B------:R-:W-:Y:S05]  /*d8c0*/  BSYNC.RECONVERGENT B2 ;  /* 0x0000000000027941 */ /* 0x000fea0003800200 */
.L_x_221:
        /* <DEDUP_REMOVED lines=35> */
.L_x_225:
[----:B------:R-:W-:Y:S05]  /*db00*/  BSYNC.RECONVERGENT B2 ;  /* 0x0000000000027941 */ /* 0x000fea0003800200 */
.L_x_224:
[----:B------:R-:W-:-:S04]  /*db10*/  ISETP.NE.U32.AND P1, PT, R33, R92, PT ;  /* 0x0000005c2100720c */ /* 0x000fc80003f25070 */
[----:B------:R-:W-:-:S13]  /*db20*/  ISETP.NE.OR.EX P0, PT, R35, R93, P0, P1 ;  /* 0x0000005d2300720c */ /* 0x000fda0000705710 */
[----:B------:R-:W-:Y:S05]  /*db30*/  @!P0 BREAK.RELIABLE B1 ;  /* 0x0000000000018942 */ /* 0x000fea0003800100 */
[----:B------:R-:W-:Y:S05]  /*db40*/  @!P0 BRA `(.L_x_218) ;  /* 0x0000000000608947 */ /* 0x000fea0003800000 */
.L_x_220:
[----:B------:R-:W-:Y:S05]  /*db50*/  BSYNC.RELIABLE B1 ;  /* 0x0000000000017941 */ /* 0x000fea0003800100 */
.L_x_219:
        /* <DEDUP_REMOVED lines=23> */
.L_x_218:
[----:B------:R-:W-:Y:S05]  /*dcd0*/  BSYNC.RECONVERGENT B0 ;  /* 0x0000000000007941 */ /* 0x000fea0003800200 */
.L_x_217:
[----:B------:R-:W-:Y:S01]  /*dce0*/  R2UR UR4, R36 ;  /* 0x00000000240472ca */ /* 0x000fe200000e0000 */
[----:B------:R-:W-:Y:S01]  /*dcf0*/  IMAD.MOV.U32 R4, RZ, RZ, R92 ;  /* 0x000000ffff047224 */ /* 0x000fe200078e005c */
[----:B------:R-:W-:Y:S01]  /*dd00*/  R2UR UR5, R37 ;  /* 0x00000000250572ca */ /* 0x000fe200000e0000 */
[----:B------:R-:W-:-:S12]  /*dd10*/  IMAD.MOV.U32 R5, RZ, RZ, R93 ;  /* 0x000000ffff057224 */ /* 0x000fd800078e005d */
[----:B------:R3:W-:Y:S01]  /*dd20*/  ST.E.64 desc[UR4][R4.64], R78 ;  /* 0x0000004e04007985 */ /* 0x0007e2000c101b04 */
[----:B------:R-:W-:Y:S05]  /*dd30*/  BRA `(.L_x_226) ;  /* 0x0000000400387947 */ /* 0x000fea0003800000 */
.L_x_212:
[----:B------:R-:W-:Y:S02]  /*dd40*/  IMAD.MOV.U32 R46, RZ, RZ, R60 ;  /* 0x000000ffff2e7224 */ /* 0x000fe400078e003c */
[----:B------:R-:W-:-:S07]  /*dd50*/  IMAD.MOV.U32 R44, RZ, RZ, R55 ;  /* 0x000000ffff2c7224 */ /* 0x000fce00078e0037 */
.L_x_214:
[----:B------:R-:W-:Y:S05]  /*dd60*/  BSYNC.RELIABLE B9 ;  /* 0x0000000000097941 */ /* 0x000fea0003800100 */
.L_x_211:
[----:B------:R-:W-:Y:S01]  /*dd70*/  BSSY.RECONVERGENT B9, `(.L_x_227) ;  /* 0x0000047000097945 */ /* 0x000fe20003800200 */
.L_x_231:
        /* <DEDUP_REMOVED lines=39> */
.L_x_228:
        /* <DEDUP_REMOVED lines=19> */
.L_x_230:
        /* <DEDUP_REMOVED lines=12> */
.L_x_229:
[----:B------:R-:W-:Y:S05]  /*e1e0*/  BSYNC.RECONVERGENT B9 ;  /* 0x0000000000097941 */ /* 0x000fea0003800200 */
.L_x_227:
[----:B------:R-:W-:Y:S02]  /*e1f0*/  R2UR UR4, R36 ;  /* 0x00000000240472ca */ /* 0x000fe400000e0000 */
[----:B------:R-:W-:-:S13]  /*e200*/  R2UR UR5, R37 ;  /* 0x00000000250572ca */ /* 0x000fda00000e0000 */
[----:B------:R4:W-:Y:S02]  /*e210*/  ST.E.64 desc[UR4][R86.64], R78 ;  /* 0x0000004e56007985 */ /* 0x0009e4000c101b04 */
.L_x_226:
[----:B------:R-:W-:Y:S05]  /*e220*/  BSYNC.RECONVERGENT B6 ;  /* 0x0000000000067941 */ /* 0x000fea0003800200 */
.L_x_210:
        /* <DEDUP_REMOVED lines=11> */
.L_x_208:
[----:B------:R-:W-:Y:S05]  /*e2e0*/  BSYNC.RECONVERGENT B7 ;  /* 0x0000000000077941 */ /* 0x000fea0003800200 */
.L_x_207:
[----:B------:R-:W-:-:S13]  /*e2f0*/  ISETP.NE.AND P0, PT, R70, RZ, PT ;  /* 0x000000ff4600720c */ /* 0x000fda0003f05270 */
[----:B------:R-:W-:Y:S05]  /*e300*/  @!P0 BRA `(.L_x_233) ;  /* 0xffffffe800388947 */ /* 0x000fea000383ffff */
.L_x_206:
[----:B------:R-:W-:Y:S05]  /*e310*/  BSYNC.RECONVERGENT B8 ;  /* 0x0000000000087941 */ /* 0x000fea0003800200 */
.L_x_205:
        /* <DEDUP_REMOVED lines=10> */
.L_x_281:
[----:B------:R-:W-:Y:S01]  /*e3c0*/  ISETP.NE.AND P0, PT, R92, RZ, PT ;  /* 0x000000ff5c00720c */ /* 0x000fe20003f05270 */
[----:B------:R-:W-:Y:S03]  /*e3d0*/  BSSY.RECONVERGENT B7, `(.L_x_237) ;  /* 0x000027e000077945 */ /* 0x000fe60003800200 */
[----:B012-4-:R-:W-:-:S09]  /*e3e0*/  P2R R87, PR, RZ, 0x1 ;  /* 0x00000001ff577803 */ /* 0x017fd20000000000 */
[----:B---3--:R-:W-:Y:S05]  /*e3f0*/  @P0 BRA `(.L_x_238) ;  /* 0x0000001000f80947 */ /* 0x008fea0003800000 */
[----:B------:R-:W-:Y:S01]  /*e400*/  BSSY.RECONVERGENT B6, `(.L_x_239) ;  /* 0x000013c000067945 */ /* 0x000fe20003800200 */
[----:B------:R-:W-:Y:S02]  /*e410*/  IMAD.MOV.U32 R54, RZ, RZ, R84 ;  /* 0x000000ffff367224 */ /* 0x000fe400078e0054 */
[----:B------:R-:W-:Y:S02]  /*e420*/  IMAD.MOV.U32 R55, RZ, RZ, R85 ;  /* 0x000000ffff377224 */ /* 0x000fe400078e0055 */
[----:B------:R-:W-:Y:S02]  /*e430*/  IMAD.MOV.U32 R71, RZ, RZ, R38 ;  /* 0x000000ffff477224 */ /* 0x000fe400078e0026 */
[----:B------:R-:W-:-:S07]  /*e440*/  IMAD.MOV.U32 R70, RZ, RZ, R30 ;  /* 0x000000ffff467224 */ /* 0x000fce00078e001e */
.L_x_259:
        /* <DEDUP_REMOVED lines=13> */
[----:B------:R-:W-:Y:S02]  /*e520*/  IMAD.MOV.U32 R76, RZ, RZ, R46 ;  /* 0x000000ffff4c7224 */ /* 0x000fe400078e002e */
        /* <DEDUP_REMOVED lines=15> */
.L_x_248:
        /* <DEDUP_REMOVED lines=25> */
[----:B------:R-:W-:Y:S04]  /*e7b0*/  BSSY.RECONVERGENT B11, `(.L_x_242) ;  /* 0x00000090000b7945 */ /* 0x000fe80003800200 */
[----:B------:R-:W-:Y:S05]  /*e7c0*/  BMOV.32.CLEAR RZ, B0 ;  /* 0x0000000000ff7355 */ /* 0x000fea0000100000 */
        /* <DEDUP_REMOVED lines=8> */
.L_x_242:
        /* <DEDUP_REMOVED lines=27> */
.L_x_246:
        /* <DEDUP_REMOVED lines=17> */
.L_x_245:
[----:B------:R-:W-:Y:S05]  /*eb10*/  BSYNC.RELIABLE B11 ;  /* 0x00000000000b7941 */ /* 0x000fea0003800100 */
.L_x_244:
        /* <DEDUP_REMOVED lines=8> */
.L_x_247:
[----:B------:R3:W-:Y:S05]  /*eba0*/  BMOV.32 B5, R79 ;  /* 0x0000004f05007356 */ /* 0x0007ea0000000000 */
[----:B------:R-:W-:Y:S05]  /*ebb0*/  BSYNC.RECONVERGENT B5 ;  /* 0x0000000000057941 */ /* 0x000fea0003800200 */
.L_x_243:
[----:B------:R-:W-:Y:S02]  /*ebc0*/  ISETP.NE.U32.AND P0, PT, R76, R39, PT ;  /* 0x000000274c00720c */ /* 0x000fe40003f05070 */
[----:B------:R-:W-:Y:S02]  /*ebd0*/  ISETP.NE.U32.AND P1, PT, R54, R46, PT ;  /* 0x0000002e3600720c */ /* 0x000fe40003f25070 */
[----:B------:R-:W-:Y:S02]  /*ebe0*/  ISETP.NE.AND.EX P0, PT, R77, R31, PT, P0 ;  /* 0x0000001f4d00720c */ /* 0x000fe40003f05300 */
[----:B------:R-:W-:Y:S02]  /*ebf0*/  ISETP.NE.AND.EX P1, PT, R55, R44, PT, P1 ;  /* 0x0000002c3700720c */ /* 0x000fe40003f25310 */
[----:B-12---:R-:W-:-:S05]  /*ec00*/  IADD3 R102, P2, PT, R102, 0x8, RZ ;  /* 0x0000000866667810 */ /* 0x006fca0007f5e0ff */
[----:B------:R-:W-:-:S06]  /*ec10*/  IMAD.X R103, RZ, RZ, R103, P2 ;  /* 0x000000ffff677224 */ /* 0x000fcc00010e0667 */
[----:B------:R-:W-:Y:S05]  /*ec20*/  @P0 BRA P1, `(.L_x_248) ;  /* 0xfffffff8007c0947 */ /* 0x000fea000083ffff */
.L_x_241:
[----:B------:R1:W-:Y:S05]  /*ec30*/  BMOV.32 B0, R86 ;  /* 0x0000005600007356 */ /* 0x0003ea0000000000 */
[----:B------:R-:W-:Y:S05]  /*ec40*/  BSYNC.RECONVERGENT B0 ;  /* 0x0000000000007941 */ /* 0x000fea0003800200 */
.L_x_240:
        /* <DEDUP_REMOVED lines=60> */
.L_x_252:
[----:B------:R-:W-:Y:S05]  /*f010*/  BSYNC.RECONVERGENT B1 ;  /* 0x0000000000017941 */ /* 0x000fea0003800200 */
.L_x_251:
[----:B------:R-:W-:Y:S05]  /*f020*/  @!P0 BRA `(.L_x_250) ;  /* 0x0000000000648947 */ /* 0x000fea0003800000 */
.L_x_253:
[----:B------:R-:W-:Y:S01]  /*f030*/  R2UR UR4, R36 ;  /* 0x00000000240472ca */ /* 0x000fe200000e0000 */
[----:B------:R-:W-:Y:S01]  /*f040*/  IMAD.MOV.U32 R14, RZ, RZ, R32 ;  /* 0x000000ffff0e7224 */ /* 0x000fe200078e0020 */
[----:B------:R-:W-:Y:S01]  /*f050*/  R2UR UR5, R37 ;  /* 0x00000000250572ca */ /* 0x000fe200000e0000 */
[----:B------:R-:W-:-:S12]  /*f060*/  IMAD.MOV.U32 R15, RZ, RZ, R33 ;  /* 0x000000ffff0f7224 */ /* 0x000fd800078e0021 */
[----:B--234-:R-:W2:Y:S01]  /*f070*/  LD.E.64 R4, desc[UR4][R14.64] ;  /* 0x000000040e047980 */ /* 0x01cea2000c101b00 */
[----:B------:R-:W-:Y:S01]  /*f080*/  R2UR UR6, R36 ;  /* 0x00000000240672ca */ /* 0x000fe200000e0000 */
[----:B------:R-:W-:Y:S01]  /*f090*/  IMAD.MOV.U32 R12, RZ, RZ, R34 ;  /* 0x000000ffff0c7224 */ /* 0x000fe200078e0022 */
[----:B------:R-:W-:Y:S01]  /*f0a0*/  R2UR UR7, R37 ;  /* 0x00000000250772ca */ /* 0x000fe200000e0000 */
[----:B------:R-:W-:-:S05]  /*f0b0*/  IMAD.MOV.U32 R13, RZ, RZ, R35 ;  /* 0x000000ffff0d7224 */ /* 0x000fca00078e0023 */
[----:B--2---:R2:W-:Y:S07]  /*f0c0*/  ST.E.64 desc[UR4][R12.64], R4 ;  /* 0x000000040c007985 */ /* 0x0045ee000c101b04 */
[----:B------:R-:W3:Y:S04]  /*f0d0*/  LD.E.64 R6, desc[UR6][R14.64+0x8] ;  /* 0x000008060e067980 */ /* 0x000ee8000c101b00 */
[----:B---3--:R2:W-:Y:S04]  /*f0e0*/  ST.E.64 desc[UR4][R12.64+0x8], R6 ;  /* 0x000008060c007985 */ /* 0x0085e8000c101b04 */
[----:B------:R-:W3:Y:S01]  /*f0f0*/  LD.E.64 R8, desc[UR6][R14.64+0x10] ;  /* 0x000010060e087980 */ /* 0x000ee2000c101b00 */
[----:B------:R-:W-:-:S04]  /*f100*/  ISETP.GT.U32.AND P0, PT, R0, 0x4, PT ;  /* 0x000000040000780c */ /* 0x000fc80003f04070 */
[----:B------:R-:W-:Y:S01]  /*f110*/  ISETP.GT.U32.AND.EX P0, PT, R3, RZ, PT, P0 ;  /* 0x000000ff0300720c */ /* 0x000fe20003f04100 */
[----:B---3--:R2:W-:Y:S04]  /*f120*/  ST.E.64 desc[UR4][R12.64+0x10], R8 ;  /* 0x000010080c007985 */ /* 0x0085e8000c101b04 */
[----:B------:R-:W3:Y:S01]  /*f130*/  LD.E.64 R10, desc[UR6][R14.64+0x18] ;  /* 0x000018060e0a7980 */ /* 0x000ee2000c101b00 */
[----:B------:R-:W-:Y:S02]  /*f140*/  IADD3 R32, P1, PT, R14, 0x20, RZ ;  /* 0x000000200e207810 */ /* 0x000fe40007f3e0ff */
[----:B------:R-:W-:Y:S02]  /*f150*/  IADD3 R34, P2, PT, R12, 0x20, RZ ;  /* 0x000000200c227810 */ /* 0x000fe40007f5e0ff */
[----:B------:R-:W-:Y:S01]  /*f160*/  IADD3 R0, P3, PT, R0, -0x4, RZ ;  /* 0xfffffffc00007810 */ /* 0x000fe20007f7e0ff */
[----:B------:R-:W-:-:S02]  /*f170*/  IMAD.X R33, RZ, RZ, R15, P1 ;  /* 0x000000ffff217224 */ /* 0x000fc400008e060f */
[----:B------:R-:W-:Y:S01]  /*f180*/  IMAD.X R35, RZ, RZ, R13, P2 ;  /* 0x000000ffff237224 */ /* 0x000fe200010e060d */
[----:B------:R-:W-:Y:S01]  /*f190*/  IADD3.X R3, PT, PT, R3, -0x1, RZ, P3, !PT ;  /* 0xffffffff03037810 */ /* 0x000fe20001ffe4ff */
[----:B---3--:R2:W-:Y:S01]  /*f1a0*/  ST.E.64 desc[UR4][R12.64+0x18], R10 ;  /* 0x0000180a0c007985 */ /* 0x0085e2000c101b04 */
[----:B------:R-:W-:Y:S07]  /*f1b0*/  @P0 BRA `(.L_x_253) ;  /* 0xfffffffc009c0947 */ /* 0x000fee000383ffff */
.L_x_250:
[----:B------:R-:W-:Y:S05]  /*f1c0*/  BSYNC.RECONVERGENT B0 ;  /* 0x0000000000007941 */ /* 0x000fea0003800200 */
.L_x_249:
[----:B------:R-:W-:Y:S01]  /*f1d0*/  IADD3 R39, P0, PT, -R76, R39, RZ ;  /* 0x000000274c277210 */ /* 0x000fe20007f1e1ff */
[----:B------:R-:W-:Y:S01]  /*f1e0*/  BSSY.RECONVERGENT B0, `(.L_x_254) ;  /* 0x0000056000007945 */ /* 0x000fe20003800200 */
[----:B--2-4-:R-:W-:-:S03]  /*f1f0*/  IADD3 R8, P1, PT, R102, R41, RZ ;  /* 0x0000002966087210 */ /* 0x014fc60007f3e0ff */
        /* <DEDUP_REMOVED lines=57> */
.L_x_257:
[----:B------:R-:W-:Y:S05]  /*f590*/  BSYNC.RECONVERGENT B1 ;  /* 0x0000000000017941 */ /* 0x000fea0003800200 */
.L_x_256:
[----:B------:R-:W-:Y:S05]  /*f5a0*/  @!P0 BRA `(.L_x_255) ;  /* 0x0000000000648947 */ /* 0x000fea0003800000 */
.L_x_258:
        /* <DEDUP_REMOVED lines=25> */
.L_x_255:
[----:B------:R-:W-:Y:S05]  /*f740*/  BSYNC.RECONVERGENT B0 ;  /* 0x0000000000007941 */ /* 0x000fea0003800200 */
.L_x_254:
        /* <DEDUP_REMOVED lines=8> */
.L_x_239:
[----:B------:R-:W-:Y:S05]  /*f7d0*/  BRA `(.L_x_260) ;  /* 0x0000001000f47947 */ /* 0x000fea0003800000 */
.L_x_238:
[C---:B------:R-:W-:Y:S01]  /*f7e0*/  SHF.L.U64.HI R45, R68.reuse, 0x3, R69 ;  /* 0x00000003442d7819 */ /* 0x040fe20000010245 */
[----:B------:R-:W-:Y:S02]  /*f7f0*/  IMAD.SHL.U32 R44, R68, 0x8, RZ ;  /* 0x00000008442c7824 */ /* 0x000fe400078e00ff */
[----:B------:R-:W-:Y:S02]  /*f800*/  IMAD.MOV.U32 R71, RZ, RZ, R84 ;  /* 0x000000ffff477224 */ /* 0x000fe400078e0054 */
[----:B------:R-:W-:Y:S02]  /*f810*/  IMAD.MOV.U32 R70, RZ, RZ, R85 ;  /* 0x000000ffff467224 */ /* 0x000fe400078e0055 */
[----:B------:R-:W-:Y:S02]  /*f820*/  IMAD.MOV.U32 R76, RZ, RZ, R38 ;  /* 0x000000ffff4c7224 */ /* 0x000fe400078e0026 */
[----:B------:R-:W-:-:S07]  /*f830*/  IMAD.MOV.U32 R77, RZ, RZ, R30 ;  /* 0x000000ffff4d7224 */ /* 0x000fce00078e001e */
.L_x_280:
        /* <DEDUP_REMOVED lines=11> */
[----:B---3--:R-:W-:Y:S02]  /*f8f0*/  IMAD.MOV.U32 R78, RZ, RZ, R53 ;  /* 0x000000ffff4e7224 */ /* 0x008fe400078e0035 */
        /* <DEDUP_REMOVED lines=11> */
[----:B012---:R-:W-:Y:S05]  /*f9b0*/  @P0 BRA `(.L_x_262) ;  /* 0x0000000400900947 */ /* 0x007fea0003800000 */
[----:B------:R-:W-:Y:S02]  /*f9c0*/  IMAD.MOV.U32 R102, RZ, RZ, R71 ;  /* 0x000000ffff667224 */ /* 0x000fe400078e0047 */
[----:B------:R-:W-:Y:S02]  /*f9d0*/  IMAD.MOV.U32 R103, RZ, RZ, R70 ;  /* 0x000000ffff677224 */ /* 0x000fe400078e0046 */
[----:B------:R-:W-:Y:S02]  /*f9e0*/  IMAD.MOV.U32 R78, RZ, RZ, R53 ;  /* 0x000000ffff4e7224 */ /* 0x000fe400078e0035 */
[----:B------:R-:W-:-:S07]  /*f9f0*/  IMAD.MOV.U32 R79, RZ, RZ, R52 ;  /* 0x000000ffff4f7224 */ /* 0x000fce00078e0034 */
.L_x_269:
        /* <DEDUP_REMOVED lines=36> */
.L_x_263:
        /* <DEDUP_REMOVED lines=25> */
.L_x_267:
        /* <DEDUP_REMOVED lines=17> */
.L_x_266:
[----:B------:R-:W-:Y:S05]  /*fee0*/  BSYNC.RELIABLE B11 ;  /* 0x00000000000b7941 */ /* 0x000fea0003800100 */
.L_x_265:
        /* <DEDUP_REMOVED lines=8> */
.L_x_268:
[----:B------:R3:W-:Y:S05]  /*ff70*/  BMOV.32 B5, R86 ;  /* 0x0000005605007356 */ /* 0x0007ea0000000000 */
[----:B------:R-:W-:Y:S05]  /*ff80*/  BSYNC.RECONVERGENT B5 ;  /* 0x0000000000057941 */ /* 0x000fea0003800200 */
.L_x_264:
[----:B------:R-:W-:Y:S02]  /*ff90*/  ISETP.NE.U32.AND P0, PT, R78, R47, PT ;  /* 0x0000002f4e00720c */ /* 0x000fe40003f05070 */
[----:B------:R-:W-:Y:S02]  /*ffa0*/  ISETP.NE.U32.AND P1, PT, R76, R53, PT ;  /* 0x000000354c00720c */ /* 0x000fe40003f25070 */
[----:B------:R-:W-:Y:S02]  /*ffb0*/  ISETP.NE.AND.EX P0, PT, R79, R46, PT, P0 ;  /* 0x0000002e4f00720c */ /* 0x000fe40003f05300 */
[----:B------:R-:W-:Y:S02]  /*ffc0*/  ISETP.NE.AND.EX P1, PT, R77, R52, PT, P1 ;  /* 0x000000344d00720c */ /* 0x000fe40003f25310 */
[----:B-12---:R-:W-:-:S05]  /*ffd0*/  IADD3 R102, P2, PT, R102, 0x8, RZ ;  /* 0x0000000866667810 */ /* 0x006fca0007f5e0ff */
[----:B------:R-:W-:-:S06]  /*ffe0*/  IMAD.X R103, RZ, RZ, R103, P2 ;  /* 0x000000ffff677224 */ /* 0x000fcc00010e0667 */
[----:B------:R-:W-:Y:S05]  /*fff0*/  @P0 BRA P1, `(.L_x_269) ;  /* 0xfffffff800800947 */ /* 0x000fea000083ffff */
.L_x_262:
[----:B------:R-:W-:Y:S05]  /*10000*/  BSYNC.RECONVERGENT B6 ;  /* 0x0000000000067941 */ /* 0x000fea0003800200 */
.L_x_261:
        /* <DEDUP_REMOVED lines=60> */
.L_x_273:
[----:B------:R-:W-:Y:S05]  /*103d0*/  BSYNC.RECONVERGENT B1 ;  /* 0x0000000000017941 */ /* 0x000fea0003800200 */
.L_x_272:
[----:B------:R-:W-:Y:S05]  /*103e0*/  @!P0 BRA `(.L_x_271) ;  /* 0x0000000000648947 */ /* 0x000fea0003800000 */
.L_x_274:
        /* <DEDUP_REMOVED lines=25> */
.L_x_271:
[----:B------:R-:W-:Y:S05]  /*10580*/  BSYNC.RECONVERGENT B0 ;  /* 0x0000000000007941 */ /* 0x000fea0003800200 */
.L_x_270:
        /* <DEDUP_REMOVED lines=60> */
.L_x_278:
[----:B------:R-:W-:Y:S05]  /*10950*/  BSYNC.RECONVERGENT B1 ;  /* 0x0000000000017941 */ /* 0x000fea0003800200 */
.L_x_277:
[----:B------:R-:W-:Y:S05]  /*10960*/  @!P0 BRA `(.L_x_276) ;  /* 0x0000000000648947 */ /* 0x000fea0003800000 */
.L_x_279:
        /* <DEDUP_REMOVED lines=25> */
.L_x_276:
[----:B------:R-:W-:Y:S05]  /*10b00*/  BSYNC.RECONVERGENT B0 ;  /* 0x0000000000007941 */ /* 0x000fea0003800200 */
.L_x_275:
        /* <DEDUP_REMOVED lines=10> */
.L_x_260:
[----:B------:R-:W-:Y:S05]  /*10bb0*/  BSYNC.RECONVERGENT B7 ;  /* 0x0000000000077941 */ /* 0x000fea0003800200 */
.L_x_237:
        /* <DEDUP_REMOVED lines=9> */
.L_x_236:
        /* <DEDUP_REMOVED lines=16> */
.L_x_284:
        /* <DEDUP_REMOVED lines=19> */
.L_x_283:
[----:B------:R-:W-:Y:S05]  /*10e80*/  BSYNC.RECONVERGENT B0 ;  /* 0x0000000000007941 */ /* 0x000fea0003800200 */
.L_x_282:
        /* <DEDUP_REMOVED lines=25> */
.L_x_235:
[----:B------:R-:W-:Y:S05]  /*11020*/  BSYNC.RECONVERGENT B9 ;  /* 0x0000000000097941 */ /* 0x000fea0003800200 */
.L_x_234:
        /* <DEDUP_REMOVED lines=8> */
.L_x_108:
[----:B------:R-:W-:-:S13]  /*110b0*/  ISETP.NE.AND P0, PT, R2, 0x2, PT ;  /* 0x000000020200780c */ /* 0x000fda0003f05270 */
[----:B------:R-:W-:Y:S05]  /*110c0*/  @!P0 BREAK.RELIABLE B10 ;  /* 0x00000000000a8942 */ /* 0x000fea0003800100 */
[----:B------:R-:W-:Y:S05]  /*110d0*/  @!P0 BRA `(.L_x_285) ;  /* 0x0000000000f08947 */ /* 0x000fea0003800000 */
[----:B------:R-:W-:-:S13]  /*110e0*/  ISETP.NE.AND P0, PT, R2, 0x1, PT ;  /* 0x000000010200780c */ /* 0x000fda0003f05270 */
[----:B------:R-:W-:Y:S05]  /*110f0*/  @!P0 BREAK.RELIABLE B10 ;  /* 0x00000000000a8942 */ /* 0x000fea0003800100 */
[----:B------:R-:W-:Y:S05]  /*11100*/  @P0 BRA `(.L_x_106) ;  /* 0x0000000000300947 */ /* 0x000fea0003800000 */
[----:B------:R-:W-:Y:S01]  /*11110*/  R2UR UR4, R36 ;  /* 0x00000000240472ca */ /* 0x000fe200000e0000 */
[----:B------:R-:W-:Y:S01]  /*11120*/  IMAD.MOV.U32 R4, RZ, RZ, R84 ;  /* 0x000000ffff047224 */ /* 0x000fe200078e0054 */
[----:B------:R-:W-:Y:S01]  /*11130*/  R2UR UR5, R37 ;  /* 0x00000000250572ca */ /* 0x000fe200000e0000 */
[----:B------:R-:W-:-:S12]  /*11140*/  IMAD.MOV.U32 R5, RZ, RZ, R85 ;  /* 0x000000ffff057224 */ /* 0x000fd800078e0055 */
[----:B------:R-:W2:Y:S01]  /*11150*/  LD.E.64 R4, desc[UR4][R4.64] ;  /* 0x0000000404047980 */ /* 0x000ea2000c101b00 */
[----:B------:R-:W-:Y:S01]  /*11160*/  R2UR UR6, R36 ;  /* 0x00000000240672ca */ /* 0x000fe200000e0000 */
[----:B------:R-:W-:Y:S01]  /*11170*/  IMAD.MOV.U32 R2, RZ, RZ, R100 ;  /* 0x000000ffff027224 */ /* 0x000fe200078e0064 */
[----:B------:R-:W-:Y:S01]  /*11180*/  R2UR UR7, R37 ;  /* 0x00000000250772ca */ /* 0x000fe200000e0000 */
[----:B------:R-:W-:-:S05]  /*11190*/  IMAD.MOV.U32 R3, RZ, RZ, R101 ;  /* 0x000000ffff037224 */ /* 0x000fca00078e0065 */
[----:B--2---:R1:W-:Y:S07]  /*111a0*/  ST.E.64 desc[UR4][R2.64+0x10], R4 ;  /* 0x0000100402007985 */ /* 0x0043ee000c101b04 */
[----:B------:R1:W-:Y:S01]  /*111b0*/  ST.E.64 desc[UR6][R2.64+0x8], R4 ;  /* 0x0000080402007985 */ /* 0x0003e2000c101b06 */
[----:B------:R-:W-:Y:S05]  /*111c0*/  BRA `(.L_x_286) ;  /* 0x0000000000dc7947 */ /* 0x000fea0003800000 */
.L_x_106:
[----:B------:R-:W-:Y:S05]  /*111d0*/  BSYNC.RELIABLE B10 ;  /* 0x00000000000a7941 */ /* 0x000fea0003800100 */
.L_x_18:
[----:B------:R-:W-:Y:S01]  /*111e0*/  MOV R18, 0x8 ;  /* 0x0000000800127802 */ /* 0x000fe20000000f00 */
[----:B01234-:R-:W-:Y:S02]  /*111f0*/  IMAD.MOV.U32 R4, RZ, RZ, 0x30 ;  /* 0x00000030ff047424 */ /* 0x01ffe400078e00ff */
[----:B------:R-:W-:Y:S01]  /*11200*/  IMAD.MOV.U32 R5, RZ, RZ, RZ ;  /* 0x000000ffff057224 */ /* 0x000fe200078e00ff */
[----:B------:R0:W1:Y:S01]  /*11210*/  LDC.64 R6, c[0x4][R18] ;  /* 0x0100000012067b82 */ /* 0x0000620000000a00 */
[----:B------:R-:W-:Y:S02]  /*11220*/  IMAD.MOV.U32 R30, RZ, RZ, R100 ;  /* 0x000000ffff1e7224 */ /* 0x000fe400078e0064 */
[----:B------:R-:W-:-:S07]  /*11230*/  IMAD.MOV.U32 R31, RZ, RZ, R101 ;  /* 0x000000ffff1f7224 */ /* 0x000fce00078e0065 */
[----:B------:R-:W-:-:S07]  /*11240*/  LEPC R20, `(.L_x_287) ;  /* 0x000000001014794e */ /* 0x000fce0000000000 */
[----:B01----:R-:W-:Y:S05]  /*11250*/  CALL.ABS.NOINC R6 ;  /* 0x0000000006007343 */ /* 0x003fea0003c00000 */
.L_x_287:
[----:B------:R-:W-:Y:S01]  /*11260*/  LEA.HI R19, R2, R2, RZ, 0x1 ;  /* 0x0000000202137211 */ /* 0x000fe200078f08ff */
[----:B------:R-:W-:Y:S01]  /*11270*/  IMAD.MOV.U32 R38, RZ, RZ, R4 ;  /* 0x000000ffff267224 */ /* 0x000fe200078e0004 */
[----:B------:R-:W-:Y:S01]  /*11280*/  MOV R20, 0x11320 ;  /* 0x0001132000147802 */ /* 0x000fe20000000f00 */
[----:B------:R-:W-:Y:S01]  /*11290*/  IMAD.MOV.U32 R39, RZ, RZ, R5 ;  /* 0x000000ffff277224 */ /* 0x000fe200078e0005 */
[----:B------:R-:W-:Y:S01]  /*112a0*/  SHF.R.S32.HI R19, RZ, 0x1, R19 ;  /* 0x00000001ff137819 */ /* 0x000fe20000011413 */
[----:B------:R-:W-:Y:S02]  /*112b0*/  IMAD.MOV.U32 R6, RZ, RZ, R84 ;  /* 0x000000ffff067224 */ /* 0x000fe400078e0054 */
[----:B------:R-:W-:Y:S02]  /*112c0*/  IMAD.MOV.U32 R7, RZ, RZ, R85 ;  /* 0x000000ffff077224 */ /* 0x000fe400078e0055 */
[----:B------:R-:W-:Y:S02]  /*112d0*/  IMAD.MOV.U32 R10, RZ, RZ, R94 ;  /* 0x000000ffff0a7224 */ /* 0x000fe400078e005e */
[----:B------:R-:W-:-:S02]  /*112e0*/  IMAD.MOV.U32 R11, RZ, RZ, R95 ;  /* 0x000000ffff0b7224 */ /* 0x000fc400078e005f */
[----:B------:R-:W-:Y:S02]  /*112f0*/  IMAD.MOV.U32 R8, RZ, RZ, R19 ;  /* 0x000000ffff087224 */ /* 0x000fe400078e0013 */
[----:B------:R-:W-:-:S07]  /*11300*/  IMAD.MOV.U32 R21, RZ, RZ, 0x0 ;  /* 0x00000000ff157424 */ /* 0x000fce00078e00ff */
[----:B------:R-:W-:Y:S05]  /*11310*/  CALL.REL.NOINC `($_Z10build_meshPP7HitablePP6CameraS1_P4vec3S6_iiP17curandStateXORWOWiii$_ZN7BVHNodeC1EPP7HitableiffP17curandStateXORWOW) ;  /* 0xffffff1800047944 */ /* 0x000fea0003c3ffff */
[----:B------:R-:W-:Y:S01]  /*11320*/  R2UR UR4, R36 ;  /* 0x00000000240472ca */ /* 0x000fe200000e0000 */
[----:B------:R0:W1:Y:S01]  /*11330*/  LDC.64 R6, c[0x4][R18] ;  /* 0x0100000012067b82 */ /* 0x0000620000000a00 */
[----:B------:R-:W-:Y:S01]  /*11340*/  R2UR UR5, R37 ;  /* 0x00000000250572ca */ /* 0x000fe200000e0000 */
[----:B------:R-:W-:Y:S02]  /*11350*/  IMAD.MOV.U32 R4, RZ, RZ, 0x30 ;  /* 0x00000030ff047424 */ /* 0x000fe400078e00ff */
[----:B------:R-:W-:-:S10]  /*11360*/  IMAD.MOV.U32 R5, RZ, RZ, RZ ;  /* 0x000000ffff057224 */ /* 0x000fd400078e00ff */
[----:B------:R0:W-:Y:S02]  /*11370*/  ST.E.64 desc[UR4][R30.64+0x8], R38 ;  /* 0x000008261e007985 */ /* 0x0001e4000c101b04 */
[----:B------:R-:W-:-:S07]  /*11380*/  LEPC R20, `(.L_x_288) ;  /* 0x000000001014794e */ /* 0x000fce0000000000 */
[----:B01----:R-:W-:Y:S05]  /*11390*/  CALL.ABS.NOINC R6 ;  /* 0x0000000006007343 */ /* 0x003fea0003c00000 */
.L_x_288:
[----:B------:R-:W-:Y:S01]  /*113a0*/  IMAD.MOV.U32 R6, RZ, RZ, R84 ;  /* 0x000000ffff067224 */ /* 0x000fe200078e0054 */
[----:B------:R-:W-:Y:S01]  /*113b0*/  MOV R20, 0x11450 ;  /* 0x0001145000147802 */ /* 0x000fe20000000f00 */
[----:B------:R-:W-:Y:S02]  /*113c0*/  IMAD.MOV.U32 R7, RZ, RZ, R85 ;  /* 0x000000ffff077224 */ /* 0x000fe400078e0055 */
[----:B------:R-:W-:Y:S02]  /*113d0*/  IMAD.IADD R8, R2, 0x1, -R19 ;  /* 0x0000000102087824 */ /* 0x000fe400078e0a13 */
[----:B------:R-:W-:-:S04]  /*113e0*/  IMAD.WIDE R6, R19, 0x8, R6 ;  /* 0x0000000813067825 */ /* 0x000fc800078e0206 */
[----:B------:R-:W-:Y:S02]  /*113f0*/  IMAD.MOV.U32 R10, RZ, RZ, R94 ;  /* 0x000000ffff0a7224 */ /* 0x000fe400078e005e */
[----:B------:R-:W-:Y:S02]  /*11400*/  IMAD.MOV.U32 R11, RZ, RZ, R95 ;  /* 0x000000ffff0b7224 */ /* 0x000fe400078e005f */
[----:B------:R-:W-:Y:S02]  /*11410*/  IMAD.MOV.U32 R18, RZ, RZ, R4 ;  /* 0x000000ffff127224 */ /* 0x000fe400078e0004 */
[----:B------:R-:W-:Y:S02]  /*11420*/  IMAD.MOV.U32 R19, RZ, RZ, R5 ;  /* 0x000000ffff137224 */ /* 0x000fe400078e0005 */
[----:B------:R-:W-:-:S07]  /*11430*/  IMAD.MOV.U32 R21, RZ, RZ, 0x0 ;  /* 0x00000000ff157424 */ /* 0x000fce00078e00ff */
[----:B------:R-:W-:Y:S05]  /*11440*/  CALL.REL.NOINC `($_Z10build_meshPP7HitablePP6CameraS1_P4vec3S6_iiP17curandStateXORWOWiii$_ZN7BVHNodeC1EPP7HitableiffP17curandStateXORWOW) ;  /* 0xffffff1400b87944 */ /* 0x000fea0003c3ffff */
[----:B------:R-:W-:Y:S02]  /*11450*/  R2UR UR4, R36 ;  /* 0x00000000240472ca */ /* 0x000fe400000e0000 */
[----:B------:R-:W-:-:S13]  /*11460*/  R2UR UR5, R37 ;  /* 0x00000000250572ca */ /* 0x000fda00000e0000 */
[----:B------:R0:W5:Y:S04]  /*11470*/  LD.E.64 R4, desc[UR4][R30.64+0x8] ;  /* 0x000008041e047980 */ /* 0x000168000c101b00 */
[----:B------:R0:W-:Y:S01]  /*11480*/  ST.E.64 desc[UR4][R30.64+0x10], R18 ;  /* 0x000010121e007985 */ /* 0x0001e2000c101b04 */
[----:B------:R-:W-:Y:S05]  /*11490*/  BRA `(.L_x_286) ;  /* 0x0000000000287947 */ /* 0x000fea0003800000 */
.L_x_285:
[----:B------:R-:W-:Y:S02]  /*114a0*/  R2UR UR4, R36 ;  /* 0x00000000240472ca */ /* 0x000fe400000e0000 */
[----:B------:R-:W-:-:S13]  /*114b0*/  R2UR UR5, R37 ;  /* 0x00000000250572ca */ /* 0x000fda00000e0000 */
[----:B------:R-:W2:Y:S01]  /*114c0*/  LD.E.64 R4, desc[UR4][R84.64] ;  /* 0x0000000454047980 */ /* 0x000ea2000c101b00 */
[----:B------:R-:W-:Y:S01]  /*114d0*/  R2UR UR6, R36 ;  /* 0x00000000240672ca */ /* 0x000fe200000e0000 */
[----:B------:R-:W-:Y:S01]  /*114e0*/  IMAD.MOV.U32 R6, RZ, RZ, R100 ;  /* 0x000000ffff067224 */ /* 0x000fe200078e0064 */
[----:B------:R-:W-:Y:S01]  /*114f0*/  R2UR UR7, R37 ;  /* 0x00000000250772ca */ /* 0x000fe200000e0000 */
[----:B------:R-:W-:-:S05]  /*11500*/  IMAD.MOV.U32 R7, RZ, RZ, R101 ;  /* 0x000000ffff077224 */ /* 0x000fca00078e0065 */
[----:B--2---:R2:W-:Y:S07]  /*11510*/  ST.E.64 desc[UR4][R6.64+0x8], R4 ;  /* 0x0000080406007985 */ /* 0x0045ee000c101b04 */
[----:B------:R-:W3:Y:S04]  /*11520*/  LD.E.64 R2, desc[UR6][R84.64+0x8] ;  /* 0x0000080654027980 */ /* 0x000ee8000c101b00 */
[----:B---3--:R2:W-:Y:S02]  /*11530*/  ST.E.64 desc[UR4][R6.64+0x10], R2 ;  /* 0x0000100206007985 */ /* 0x0085e4000c101b04 */
.L_x_286:
[----:B------:R3:W-:Y:S05]  /*11540*/  BMOV.32 B11, R22 ;  /* 0x000000160b007356 */ /* 0x0007ea0000000000 */
[----:B------:R-:W-:Y:S05]  /*11550*/  BSYNC.RECONVERGENT B11 ;  /* 0x00000000000b7941 */ /* 0x000fea0003800200 */
.L_x_17:
[----:B------:R-:W-:Y:S01]  /*11560*/  R2UR UR4, R36 ;  /* 0x00000000240472ca */ /* 0x000fe200000e0000 */
[----:B------:R-:W-:Y:S01]  /*11570*/  IMAD.MOV.U32 R12, RZ, RZ, 0x800000 ;  /* 0x00800000ff0c7424 */ /* 0x000fe200078e00ff */
[----:B------:R-:W-:Y:S01]  /*11580*/  R2UR UR5, R37 ;  /* 0x00000000250572ca */ /* 0x000fe200000e0000 */
[----:B------:R-:W-:Y:S02]  /*11590*/  IMAD.MOV.U32 R13, RZ, RZ, 0x800000 ;  /* 0x00800000ff0d7424 */ /* 0x000fe400078e00ff */
[----:B-12---:R-:W-:Y:S02]  /*115a0*/  IMAD.MOV.U32 R3, RZ, RZ, 0x800000 ;  /* 0x00800000ff037424 */ /* 0x006fe400078e00ff */
[----:B------:R-:W-:Y:S01]  /*115b0*/  IMAD.MOV.U32 R2, RZ, RZ, 0x7f7fffff ;  /* 0x7f7fffffff027424 */ /* 0x000fe200078e00ff */
[----:B------:R1:W-:Y:S01]  /*115c0*/  STL.64 [R1+0x40], R12 ;  /* 0x0000400c01007387 */ /* 0x0003e20000100a00 */
[----:B------:R-:W-:Y:S02]  /*115d0*/  IMAD.MOV.U32 R6, RZ, RZ, 0x7f7fffff ;  /* 0x7f7fffffff067424 */ /* 0x000fe400078e00ff */
[----:B------:R-:W-:Y:S01]  /*115e0*/  IMAD.MOV.U32 R7, RZ, RZ, 0x7f7fffff ;  /* 0x7f7fffffff077424 */ /* 0x000fe200078e00ff */
[----:B------:R2:W-:Y:S01]  /*115f0*/  STL.64 [R1+0x38], R2 ;  /* 0x0000380201007387 */ /* 0x0005e20000100a00 */
[----:B0-----:R-:W-:-:S02]  /*11600*/  IMAD.MOV.U32 R18, RZ, RZ, 0x7f7fffff ;  /* 0x7f7fffffff127424 */ /* 0x001fc400078e00ff */
[----:B------:R-:W-:Y:S01]  /*11610*/  IMAD.MOV.U32 R19, RZ, RZ, 0x800000 ;  /* 0x00800000ff137424 */ /* 0x000fe200078e00ff */
[----:B------:R-:W-:Y:S01]  /*11620*/  STL.64 [R1+0x30], R6 ;  /* 0x0000300601007387 */ /* 0x000fe20000100a00 */
[----:B------:R-:W-:Y:S02]  /*11630*/  IMAD.MOV.U32 R30, RZ, RZ, 0x800000 ;  /* 0x00800000ff1e7424 */ /* 0x000fe400078e00ff */
[----:B------:R-:W-:Y:S01]  /*11640*/  IMAD.MOV.U32 R31, RZ, RZ, 0x800000 ;  /* 0x00800000ff1f7424 */ /* 0x000fe200078e00ff */
[----:B------:R0:W-:Y:S01]  /*11650*/  STL.64 [R1+0x48], R6 ;  /* 0x0000480601007387 */ /* 0x0001e20000100a00 */
[----:B-1---5:R-:W-:Y:S02]  /*11660*/  IMAD.MOV.U32 R12, RZ, RZ, R4 ;  /* 0x000000ffff0c7224 */ /* 0x022fe400078e0004 */
[----:B------:R-:W-:Y:S01]  /*11670*/  IMAD.MOV.U32 R13, RZ, RZ, R5 ;  /* 0x000000ffff0d7224 */ /* 0x000fe200078e0005 */
[----:B------:R1:W-:Y:S04]  /*11680*/  STL.64 [R1+0x50], R18 ;  /* 0x0000501201007387 */ /* 0x0003e80000100a00 */
[----:B------:R1:W-:Y:S04]  /*11690*/  STL.64 [R1+0x58], R30 ;  /* 0x0000581e01007387 */ /* 0x0003e80000100a00 */
[----:B------:R-:W4:Y:S04]  /*116a0*/  LD.E.64 R10, desc[UR4][R12.64] ;  /* 0x000000040c0a7980 */ /* 0x000f28000c101b00 */
[----:B----4-:R-:W4:Y:S01]  /*116b0*/  LD.E R10, desc[UR4][R10.64+0x8] ;  /* 0x000008040a0a7980 */ /* 0x010f22000c101900 */
[C---:B------:R-:W-:Y:S01]  /*116c0*/  IADD3 R8, P0, PT, R17.reuse, 0x30, RZ ;  /* 0x0000003011087810 */ /* 0x040fe20007f1e0ff */
[----:B------:R-:W-:Y:S01]  /*116d0*/  BSSY.RECONVERGENT B6, `(.L_x_289) ;  /* 0x000000a000067945 */ /* 0x000fe20003800200 */
[----:B--2---:R-:W-:Y:S01]  /*116e0*/  IADD3 R2, P1, PT, R17, 0x48, RZ ;  /* 0x0000004811027810 */ /* 0x004fe20007f3e0ff */
[----:B0-----:R-:W-:Y:S01]  /*116f0*/  IMAD.MOV.U32 R6, RZ, RZ, RZ ;  /* 0x000000ffff067224 */ /* 0x001fe200078e00ff */
[----:B------:R-:W-:Y:S01]  /*11700*/  MOV R20, 0x11770 ;  /* 0x0001177000147802 */ /* 0x000fe20000000f00 */
[----:B------:R-:W-:-:S02]  /*11710*/  IMAD.X R9, RZ, RZ, R16, P0 ;  /* 0x000000ffff097224 */ /* 0x000fc400000e0610 */
[----:B------:R-:W-:Y:S02]  /*11720*/  IMAD.MOV.U32 R7, RZ, RZ, 0x3f800000 ;  /* 0x3f800000ff077424 */ /* 0x000fe400078e00ff */
[----:B------:R-:W-:Y:S02]  /*11730*/  IMAD.X R16, RZ, RZ, R16, P1 ;  /* 0x000000ffff107224 */ /* 0x000fe400008e0610 */
[----:B------:R-:W-:Y:S01]  /*11740*/  IMAD.MOV.U32 R21, RZ, RZ, 0x0 ;  /* 0x00000000ff157424 */ /* 0x000fe200078e00ff */
[----:B----4-:R1:W0:Y:S06]  /*11750*/  LDC.64 R14, c[0x2][R10] ;  /* 0x008000000a0e7b82 */ /* 0x01022c0000000a00 */
[----:B01-3--:R-:W-:Y:S05]  /*11760*/  CALL.REL.NOINC R14 `(_Z10build_meshPP7HitablePP6CameraS1_P4vec3S6_iiP17curandStateXORWOWiii) ;  /* 0xfffffee80e247344 */ /* 0x00bfea0003c3ffff */
[----:B------:R-:W-:Y:S05]  /*11770*/  BSYNC.RECONVERGENT B6 ;  /* 0x0000000000067941 */ /* 0x000fea0003800200 */
.L_x_289:
[----:B------:R-:W-:-:S04]  /*11780*/  PRMT R4, R4, 0x9910, RZ ;  /* 0x0000991004047816 */ /* 0x000fc800000000ff */
[----:B------:R-:W-:-:S13]  /*11790*/  ISETP.NE.AND P0, PT, R4, RZ, PT ;  /* 0x000000ff0400720c */ /* 0x000fda0003f05270 */
[----:B------:R-:W-:Y:S05]  /*117a0*/  @!P0 BRA `(.L_x_290) ;  /* 0x0000000000a48947 */ /* 0x000fea0003800000 */
[----:B------:R-:W-:Y:S01]  /*117b0*/  R2UR UR4, R36 ;  /* 0x00000000240472ca */ /* 0x000fe200000e0000 */
[----:B------:R-:W-:Y:S01]  /*117c0*/  IMAD.MOV.U32 R14, RZ, RZ, R100 ;  /* 0x000000ffff0e7224 */ /* 0x000fe200078e0064 */
[----:B------:R-:W-:Y:S01]  /*117d0*/  R2UR UR5, R37 ;  /* 0x00000000250572ca */ /* 0x000fe200000e0000 */
[----:B------:R-:W-:-:S12]  /*117e0*/  IMAD.MOV.U32 R15, RZ, RZ, R101 ;  /* 0x000000ffff0f7224 */ /* 0x000fd800078e0065 */
[----:B------:R-:W2:Y:S04]  /*117f0*/  LD.E.64 R4, desc[UR4][R14.64+0x10] ;  /* 0x000010040e047980 */ /* 0x000ea8000c101b00 */
[----:B--2---:R-:W2:Y:S04]  /*11800*/  LD.E.64 R10, desc[UR4][R4.64] ;  /* 0x00000004040a7980 */ /* 0x004ea8000c101b00 */
[----:B--2---:R-:W2:Y:S01]  /*11810*/  LD.E R10, desc[UR4][R10.64+0x8] ;  /* 0x000008040a0a7980 */ /* 0x004ea2000c101900 */
[----:B------:R-:W-:Y:S01]  /*11820*/  BSSY.RECONVERGENT B6, `(.L_x_291) ;  /* 0x0000009000067945 */ /* 0x000fe20003800200 */
[----:B------:R-:W-:Y:S01]  /*11830*/  IMAD.MOV.U32 R8, RZ, RZ, R2 ;  /* 0x000000ffff087224 */ /* 0x000fe200078e0002 */
[----:B------:R-:W-:Y:S01]  /*11840*/  MOV R20, 0x118b0 ;  /* 0x000118b000147802 */ /* 0x000fe20000000f00 */
[----:B------:R-:W-:-:S02]  /*11850*/  IMAD.MOV.U32 R9, RZ, RZ, R16 ;  /* 0x000000ffff097224 */ /* 0x000fc400078e0010 */
[----:B------:R-:W-:Y:S02]  /*11860*/  IMAD.MOV.U32 R6, RZ, RZ, RZ ;  /* 0x000000ffff067224 */ /* 0x000fe400078e00ff */
[----:B------:R-:W-:Y:S02]  /*11870*/  IMAD.MOV.U32 R7, RZ, RZ, 0x3f800000 ;  /* 0x3f800000ff077424 */ /* 0x000fe400078e00ff */
[----:B------:R-:W-:Y:S01]  /*11880*/  IMAD.MOV.U32 R21, RZ, RZ, 0x0 ;  /* 0x00000000ff157424 */ /* 0x000fe200078e00ff */
[----:B--2---:R0:W1:Y:S06]  /*11890*/  LDC.64 R12, c[0x2][R10] ;  /* 0x008000000a0c7b82 */ /* 0x00406c0000000a00 */
[----:B01----:R-:W-:Y:S05]  /*118a0*/  CALL.REL.NOINC R12 `(_Z10build_meshPP7HitablePP6CameraS1_P4vec3S6_iiP17curandStateXORWOWiii) ;  /* 0xfffffee40cd47344 */ /* 0x003fea0003c3ffff */
[----:B------:R-:W-:Y:S05]  /*118b0*/  BSYNC.RECONVERGENT B6 ;  /* 0x0000000000067941 */ /* 0x000fea0003800200 */
.L_x_291:
[----:B------:R-:W-:-:S04]  /*118c0*/  PRMT R4, R4, 0x9910, RZ ;  /* 0x0000991004047816 */ /* 0x000fc800000000ff */
[----:B------:R-:W-:-:S13]  /*118d0*/  ISETP.NE.AND P0, PT, R4, RZ, PT ;  /* 0x000000ff0400720c */ /* 0x000fda0003f05270 */
[----:B------:R-:W-:Y:S05]  /*118e0*/  @!P0 BRA `(.L_x_290) ;  /* 0x0000000000548947 */ /* 0x000fea0003800000 */
[----:B------:R-:W2:Y:S04]  /*118f0*/  LDL.64 R12, [R1+0x30] ;  /* 0x00003000010c7983 */ /* 0x000ea80000100a00 */
[----:B------:R-:W2:Y:S04]  /*11900*/  LDL.64 R6, [R1+0x48] ;  /* 0x0000480001067983 */ /* 0x000ea80000100a00 */
[----:B------:R-:W3:Y:S04]  /*11910*/  LDL.64 R2, [R1+0x38] ;  /* 0x0000380001027983 */ /* 0x000ee80000100a00 */
[----:B------:R-:W3:Y:S04]  /*11920*/  LDL.64 R8, [R1+0x50] ;  /* 0x0000500001087983 */ /* 0x000ee80000100a00 */
[----:B------:R-:W4:Y:S04]  /*11930*/  LDL.64 R4, [R1+0x40] ;  /* 0x0000400001047983 */ /* 0x000f280000100a00 */
[----:B------:R-:W4:Y:S01]  /*11940*/  LDL.64 R10, [R1+0x58] ;  /* 0x00005800010a7983 */ /* 0x000f220000100a00 */
[----:B------:R-:W-:-:S02]  /*11950*/  R2UR UR4, R36 ;  /* 0x00000000240472ca */ /* 0x000fc400000e0000 */
[C---:B------:R-:W-:Y:S02]  /*11960*/  R2UR UR5, R37.reuse ;  /* 0x00000000250572ca */ /* 0x040fe400000e0000 */
[C---:B------:R-:W-:Y:S02]  /*11970*/  R2UR UR6, R36.reuse ;  /* 0x00000000240672ca */ /* 0x040fe400000e0000 */
[C---:B------:R-:W-:Y:S02]  /*11980*/  R2UR UR7, R37.reuse ;  /* 0x00000000250772ca */ /* 0x040fe400000e0000 */
[----:B------:R-:W-:Y:S02]  /*11990*/  R2UR UR8, R36 ;  /* 0x00000000240872ca */ /* 0x000fe400000e0000 */
[----:B------:R-:W-:Y:S02]  /*119a0*/  R2UR UR9, R37 ;  /* 0x00000000250972ca */ /* 0x000fe400000e0000 */
[----:B--2---:R-:W-:-:S02]  /*119b0*/  FMNMX R6, R12, R6, PT ;  /* 0x000000060c067209 */ /* 0x004fc40003800000 */
[----:B------:R-:W-:-:S05]  /*119c0*/  FMNMX R7, R13, R7, PT ;  /* 0x000000070d077209 */ /* 0x000fca0003800000 */
[----:B------:R0:W-:Y:S01]  /*119d0*/  ST.E.64 desc[UR4][R100.64+0x18], R6 ;  /* 0x0000180664007985 */ /* 0x0001e2000c101b04 */
[----:B---3--:R-:W-:Y:S02]  /*119e0*/  FMNMX R2, R2, R8, PT ;  /* 0x0000000802027209 */ /* 0x008fe40003800000 */
[----:B------:R-:W-:-:S05]  /*119f0*/  FMNMX R3, R3, R9, !PT ;  /* 0x0000000903037209 */ /* 0x000fca0007800000 */
[----:B------:R0:W-:Y:S01]  /*11a00*/  ST.E.64 desc[UR6][R100.64+0x20], R2 ;  /* 0x0000200264007985 */ /* 0x0001e2000c101b06 */
[----:B----4-:R-:W-:Y:S02]  /*11a10*/  FMNMX R4, R4, R10, !PT ;  /* 0x0000000a04047209 */ /* 0x010fe40007800000 */
[----:B------:R-:W-:-:S05]  /*11a20*/  FMNMX R5, R5, R11, !PT ;  /* 0x0000000b05057209 */ /* 0x000fca0007800000 */
[----:B------:R0:W-:Y:S02]  /*11a30*/  ST.E.64 desc[UR8][R100.64+0x28], R4 ;  /* 0x0000280464007985 */ /* 0x0001e4000c101b08 */
.L_x_290:
[----:B------:R1:W-:Y:S05]  /*11a40*/  BMOV.32 B11, R23 ;  /* 0x000000170b007356 */ /* 0x0003ea0000000000 */
[----:B------:R-:W-:Y:S05]  /*11a50*/  BSYNC.RECONVERGENT B11 ;  /* 0x00000000000b7941 */ /* 0x000fea0003800200 */
.L_x_16:
[----:B------:R-:W2:Y:S01]  /*11a60*/  LDL R20, [R1+0x74] ;  /* 0x0000740001147983 */ /* 0x000ea20000100800 */
[----:B------:R3:W-:Y:S05]  /*11a70*/  BMOV.32 B6, R24 ;  /* 0x0000001806007356 */ /* 0x0007ea0000000000 */
[----:B------:R-:W2:Y:S01]  /*11a80*/  LDL R21, [R1+0x78] ;  /* 0x0000780001157983 */ /* 0x000ea20000100800 */
[----:B------:R4:W-:Y:S05]  /*11a90*/  BMOV.32 B7, R25 ;  /* 0x0000001907007356 */ /* 0x0009ea0000000000 */
[----:B------:R5:W-:Y:S05]  /*11aa0*/  BMOV.32 B8, R26 ;  /* 0x0000001a08007356 */ /* 0x000bea0000000000 */
[----:B------:R5:W-:Y:S05]  /*11ab0*/  BMOV.32 B9, R27 ;  /* 0x0000001b09007356 */ /* 0x000bea0000000000 */
[----:B------:R5:W-:Y:S05]  /*11ac0*/  BMOV.32 B10, R28 ;  /* 0x0000001c0a007356 */ /* 0x000bea0000000000 */
[----:B------:R5:W-:Y:S05]  /*11ad0*/  BMOV.32 B11, R29 ;  /* 0x0000001d0b007356 */ /* 0x000bea0000000000 */
[----:B0-----:R-:W2:Y:S04]  /*11ae0*/  LDL R2, [R1+0x60] ;  /* 0x0000600001027983 */ /* 0x001ea80000100800 */
[----:B------:R-:W2:Y:S04]  /*11af0*/  LDL R16, [R1+0x64] ;  /* 0x0000640001107983 */ /* 0x000ea80000100800 */
[----:B------:R-:W2:Y:S04]  /*11b00*/  LDL R17, [R1+0x68] ;  /* 0x0000680001117983 */ /* 0x000ea80000100800 */
[----:B------:R-:W2:Y:S04]  /*11b10*/  LDL R18, [R1+0x6c] ;  /* 0x00006c0001127983 */ /* 0x000ea80000100800 */
[----:B------:R-:W2:Y:S04]  /*11b20*/  LDL R19, [R1+0x70] ;  /* 0x0000700001137983 */ /* 0x000ea80000100800 */
[----:B------:R-:W2:Y:S04]  /*11b30*/  LDL R22, [R1+0x7c] ;  /* 0x00007c0001167983 */ /* 0x000ea80000100800 */
[----:B-1----:R-:W2:Y:S04]  /*11b40*/  LDL R23, [R1+0x80] ;  /* 0x0000800001177983 */ /* 0x002ea80000100800 */
[----:B---3--:R-:W2:Y:S04]  /*11b50*/  LDL R24, [R1+0x84] ;  /* 0x0000840001187983 */ /* 0x008ea80000100800 */
[----:B----4-:R-:W2:Y:S04]  /*11b60*/  LDL R25, [R1+0x88] ;  /* 0x0000880001197983 */ /* 0x010ea80000100800 */
[----:B-----5:R-:W2:Y:S04]  /*11b70*/  LDL R26, [R1+0x8c] ;  /* 0x00008c00011a7983 */ /* 0x020ea80000100800 */
[----:B------:R-:W2:Y:S04]  /*11b80*/  LDL R27, [R1+0x90] ;  /* 0x00009000011b7983 */ /* 0x000ea80000100800 */
        /* <DEDUP_REMOVED lines=41> */
[----:B------:R0:W2:Y:S02]  /*11e20*/  LDL R109, [R1+0x138] ;  /* 0x00013800016d7983 */ /* 0x0000a40000100800 */
[----:B0-----:R-:W-:Y:S01]  /*11e30*/  VIADD R1, R1, 0x140 ;  /* 0x0000014001017836 */ /* 0x001fe20000000000 */
[----:B--2---:R-:W-:Y:S06]  /*11e40*/  RET.REL.NODEC R20 `(_Z10build_meshPP7HitablePP6CameraS1_P4vec3S6_iiP17curandStateXORWOWiii) ;  /* 0xfffffee0146c7950 */ /* 0x004fec0003c3ffff */
        .type           $_Z10build_meshPP7HitablePP6CameraS1_P4vec3S6_iiP17curandStateXORWOWiii$_ZNK12DiffuseLight7emittedEffRK4vec3,@function
        .size           $_Z10build_meshPP7HitablePP6CameraS1_P4vec3S6_iiP17curandStateXORWOWiii$_ZNK12DiffuseLight7emittedEffRK4vec3,($_Z10build_meshPP7HitablePP6CameraS1_P4vec3S6_iiP17curandStateXORWOWiii$_ZNK12DiffuseLight7scatterERK3RayRK9HitRecordR4vec3RS0_P17curandStateXORWOW - $_Z10build_meshPP7HitablePP6CameraS1_P4vec3S6_iiP17curandStateXORWOWiii$_ZNK12DiffuseLight7emittedEffRK4vec3)
$_Z10build_meshPP7HitablePP6CameraS1_P4vec3S6_iiP17curandStateXORWOWiii$_ZNK12DiffuseLight7emittedEffRK4vec3:
[----:B------:R-:W-:Y:S02]  /*11e50*/  VIADD R1, R1, 0xfffffff0 ;  /* 0xfffffff001017836 */ /* 0x000fe40000000000 */
[----:B------:R-:W-:Y:S02]  /*11e60*/  IMAD.MOV.U32 R11, RZ, RZ, R5 ;  /* 0x000000ffff0b7224 */ /* 0x000fe400078e0005 */
[----:B------:R-:W-:Y:S01]  /*11e70*/  IMAD.MOV.U32 R10, RZ, RZ, R4 ;  /* 0x000000ffff0a7224 */ /* 0x000fe200078e0004 */
[----:B------:R-:W-:Y:S04]  /*11e80*/  STL [R1+0x8], R21 ;  /* 0x0000081501007387 */ /* 0x000fe80000100800 */
[----:B------:R-:W-:Y:S04]  /*11e90*/  STL [R1+0x4], R20 ;  /* 0x0000041401007387 */ /* 0x000fe80000100800 */
[----:B------:R0:W-:Y:S02]  /*11ea0*/  STL [R1], R2 ;  /* 0x0000000201007387 */ /* 0x0001e40000100800 */
[----:B0-----:R-:W0:Y:S05]  /*11eb0*/  BMOV.32.CLEAR R2, B6 ;  /* 0x0000000006027355 */ /* 0x001e2a0000100000 */
[----:B------:R-:W1:Y:S02]  /*11ec0*/  LDCU.64 UR4, c[0x0][0x358] ;  /* 0x00006b00ff0477ac */ /* 0x000e640008000a00 */
[----:B-1----:R-:W2:Y:S04]  /*11ed0*/  LD.E.64 R4, desc[UR4][R10.64+0x8] ;  /* 0x000008040a047980 */ /* 0x002ea8000c101b00 */
[----:B--2---:R-:W2:Y:S04]  /*11ee0*/  LD.E.64 R12, desc[UR4][R4.64] ;  /* 0x00000004040c7980 */ /* 0x004ea8000c101b00 */
[----:B--2---:R-:W2:Y:S01]  /*11ef0*/  LD.E R12, desc[UR4][R12.64] ;  /* 0x000000040c0c7980 */ /* 0x004ea2000c101900 */
[----:B------:R-:W-:Y:S01]  /*11f00*/  BSSY.RECONVERGENT B6, `(.L_x_292) ;  /* 0x0000005000067945 */ /* 0x000fe20003800200 */
[----:B------:R-:W-:Y:S01]  /*11f10*/  MOV R20, 0x11f50 ;  /* 0x00011f5000147802 */ /* 0x000fe20000000f00 */
[----:B------:R-:W-:Y:S01]  /*11f20*/  IMAD.MOV.U32 R21, RZ, RZ, 0x0 ;  /* 0x00000000ff157424 */ /* 0x000fe200078e00ff */
[----:B0-2---:R1:W2:Y:S06]  /*11f30*/  LDC.64 R14, c[0x2][R12] ;  /* 0x008000000c0e7b82 */ /* 0x0052ac0000000a00 */
[----:B-12---:R-:W-:Y:S05]  /*11f40*/  CALL.REL.NOINC R14 `(_Z10build_meshPP7HitablePP6CameraS1_P4vec3S6_iiP17curandStateXORWOWiii) ;  /* 0xfffffee00e2c7344 */ /* 0x006fea0003c3ffff */
[----:B------:R-:W-:Y:S05]  /*11f50*/  BSYNC.RECONVERGENT B6 ;  /* 0x0000000000067941 */ /* 0x000fea0003800200 */
.L_x_292:
[----:B------:R-:W2:Y:S01]  /*11f60*/  LDL R20, [R1+0x4] ;  /* 0x0000040001147983 */ /* 0x000ea20000100800 */
[----:B------:R0:W-:Y:S05]  /*11f70*/  BMOV.32 B6, R2 ;  /* 0x0000000206007356 */ /* 0x0001ea0000000000 */
[----:B------:R-:W2:Y:S04]  /*11f80*/  LDL R21, [R1+0x8] ;  /* 0x0000080001157983 */ /* 0x000ea80000100800 */
[----:B0-----:R0:W2:Y:S02]  /*11f90*/  LDL R2, [R1] ;  /* 0x0000000001027983 */ /* 0x0010a40000100800 */
[----:B0-----:R-:W-:Y:S01]  /*11fa0*/  VIADD R1, R1, 0x10 ;  /* 0x0000001001017836 */ /* 0x001fe20000000000 */
[----:B--2---:R-:W-:Y:S06]  /*11fb0*/  RET.REL.NODEC R20 `(_Z10build_meshPP7HitablePP6CameraS1_P4vec3S6_iiP17curandStateXORWOWiii) ;  /* 0xfffffee014107950 */ /* 0x004fec0003c3ffff */
        .type           $_Z10build_meshPP7HitablePP6CameraS1_P4vec3S6_iiP17curandStateXORWOWiii$_ZNK12DiffuseLight7scatterERK3RayRK9HitRecordR4vec3RS0_P17curandStateXORWOW,@function
        .size           $_Z10build_meshPP7HitablePP6CameraS1_P4vec3S6_iiP17curandStateXORWOWiii$_ZNK12DiffuseLight7scatterERK3RayRK9HitRecordR4vec3RS0_P17curandStateXORWOW,($_Z10build_meshPP7HitablePP6CameraS1_P4vec3S6_iiP17curandStateXORWOWiii$_ZNK15ConstantTexture5valueEffRK4vec3 - $_Z10build_meshPP7HitablePP6CameraS1_P4vec3S6_iiP17curandStateXORWOWiii$_ZNK12DiffuseLight7scatterERK3RayRK9HitRecordR4vec3RS0_P17curandStateXORWOW)
$_Z10build_meshPP7HitablePP6CameraS1_P4vec3S6_iiP17curandStateXORWOWiii$_ZNK12DiffuseLight7scatterERK3RayRK9HitRecordR4vec3RS0_P17curandStateXORWOW:
[----:B------:R-:W-:Y:S01]  /*11fc0*/  IMAD.MOV.U32 R4, RZ, RZ, RZ ;  /* 0x000000ffff047224 */ /* 0x000fe200078e00ff */
[----:B------:R-:W-:Y:S06]  /*11fd0*/  RET.REL.NODEC R20 `(_Z10build_meshPP7HitablePP6CameraS1_P4vec3S6_iiP17curandStateXORWOWiii) ;  /* 0xfffffee014087950 */ /* 0x000fec0003c3ffff */
        .type           $_Z10build_meshPP7HitablePP6CameraS1_P4vec3S6_iiP17curandStateXORWOWiii$_ZNK15ConstantTexture5valueEffRK4vec3,@function
        .size           $_Z10build_meshPP7HitablePP6CameraS1_P4vec3S6_iiP17curandStateXORWOWiii$_ZNK15ConstantTexture5valueEffRK4vec3,($_Z10build_meshPP7HitablePP6CameraS1_P4vec3S6_iiP17curandStateXORWOWiii$_ZNK7BVHNode12bounding_boxEffR4AABB - $_Z10build_meshPP7HitablePP6CameraS1_P4vec3S6_iiP17curandStateXORWOWiii$_ZNK15ConstantTexture5valueEffRK4vec3)
$_Z10build_meshPP7HitablePP6CameraS1_P4vec3S6_iiP17curandStateXORWOWiii$_ZNK15ConstantTexture5valueEffRK4vec3:
[----:B------:R-:W-:Y:S02]  /*11fe0*/  VIADD R1, R1, 0xfffffff8 ;  /* 0xfffffff801017836 */ /* 0x000fe40000000000 */
[----:B------:R-:W-:-:S03]  /*11ff0*/  IMAD.MOV.U32 R3, RZ, RZ, R5 ;  /* 0x000000ffff037224 */ /* 0x000fc600078e0005 */
[----:B------:R0:W-:Y:S02]  /*12000*/  STL [R1], R2 ;  /* 0x0000000201007387 */ /* 0x0001e40000100800 */
[----:B0-----:R-:W-:Y:S01]  /*12010*/  IMAD.MOV.U32 R2, RZ, RZ, R4 ;  /* 0x000000ffff027224 */ /* 0x001fe200078e0004 */
[----:B------:R-:W0:Y:S04]  /*12020*/  LDCU.64 UR4, c[0x0][0x358] ;  /* 0x00006b00ff0477ac */ /* 0x000e280008000a00 */
[----:B0-----:R-:W2:Y:S04]  /*12030*/  LD.E R4, desc[UR4][R2.64+0x8] ;  /* 0x0000080402047980 */ /* 0x001ea8000c101900 */
[----:B------:R-:W2:Y:S04]  /*12040*/  LD.E R5, desc[UR4][R2.64+0xc] ;  /* 0x00000c0402057980 */ /* 0x000ea8000c101900 */
[----:B------:R-:W2:Y:S04]  /*12050*/  LD.E R6, desc[UR4][R2.64+0x10] ;  /* 0x0000100402067980 */ /* 0x000ea8000c101900 */
[----:B------:R0:W2:Y:S02]  /*12060*/  LDL R2, [R1] ;  /* 0x0000000001027983 */ /* 0x0000a40000100800 */
[----:B0-----:R-:W-:Y:S01]  /*12070*/  VIADD R1, R1, 0x8 ;  /* 0x0000000801017836 */ /* 0x001fe20000000000 */
[----:B--2---:R-:W-:Y:S06]  /*12080*/  RET.REL.NODEC R20 `(_Z10build_meshPP7HitablePP6CameraS1_P4vec3S6_iiP17curandStateXORWOWiii) ;  /* 0xfffffedc14dc7950 */ /* 0x004fec0003c3ffff */
        .type           $_Z10build_meshPP7HitablePP6CameraS1_P4vec3S6_iiP17curandStateXORWOWiii$_ZNK7BVHNode12bounding_boxEffR4AABB,@function
        .size           $_Z10build_meshPP7HitablePP6CameraS1_P4vec3S6_iiP17curandStateXORWOWiii$_ZNK7BVHNode12bounding_boxEffR4AABB,($_Z10build_meshPP7HitablePP6CameraS1_P4vec3S6_iiP17curandStateXORWOWiii$_ZNK7BVHNode3hitERK3RayffR9HitRecord - $_Z10build_meshPP7HitablePP6CameraS1_P4vec3S6_iiP17curandStateXORWOWiii$_ZNK7BVHNode12bounding_boxEffR4AABB)
$_Z10build_meshPP7HitablePP6CameraS1_P4vec3S6_iiP17curandStateXORWOWiii$_ZNK7BVHNode12bounding_boxEffR4AABB:
[----:B------:R-:W-:Y:S02]  /*12090*/  VIADD R1, R1, 0xfffffff8 ;  /* 0xfffffff801017836 */ /* 0x000fe40000000000 */
[----:B------:R-:W-:Y:S02]  /*120a0*/  IMAD.MOV.U32 R7, RZ, RZ, R9 ;  /* 0x000000ffff077224 */ /* 0x000fe400078e0009 */
[----:B------:R-:W-:Y:S01]  /*120b0*/  IMAD.MOV.U32 R6, RZ, RZ, R8 ;  /* 0x000000ffff067224 */ /* 0x000fe200078e0008 */
[----:B------:R0:W-:Y:S01]  /*120c0*/  STL [R1], R2 ;  /* 0x0000000201007387 */ /* 0x0001e20000100800 */
[----:B------:R-:W-:Y:S02]  /*120d0*/  IMAD.MOV.U32 R3, RZ, RZ, R5 ;  /* 0x000000ffff037224 */ /* 0x000fe400078e0005 */
[----:B0-----:R-:W-:Y:S01]  /*120e0*/  IMAD.MOV.U32 R2, RZ, RZ, R4 ;  /* 0x000000ffff027224 */ /* 0x001fe200078e0004 */
[----:B------:R-:W0:Y:S04]  /*120f0*/  LDCU.64 UR4, c[0x0][0x358] ;  /* 0x00006b00ff0477ac */ /* 0x000e280008000a00 */
[----:B0-----:R-:W2:Y:S04]  /*12100*/  LD.E.64 R8, desc[UR4][R2.64+0x18] ;  /* 0x0000180402087980 */ /* 0x001ea8000c101b00 */
[----:B------:R-:W3:Y:S04]  /*12110*/  LD.E.64 R10, desc[UR4][R2.64+0x20] ;  /* 0x00002004020a7980 */ /* 0x000ee8000c101b00 */
[----:B------:R-:W4:Y:S01]  /*12120*/  LD.E.64 R12, desc[UR4][R2.64+0x28] ;  /* 0x00002804020c7980 */ /* 0x000f22000c101b00 */
[----:B------:R-:W-:-:S03]  /*12130*/  IMAD.MOV.U32 R4, RZ, RZ, 0x1 ;  /* 0x00000001ff047424 */ /* 0x000fc600078e00ff */
[----:B--2---:R-:W-:Y:S04]  /*12140*/  ST.E desc[UR4][R6.64], R8 ;  /* 0x0000000806007985 */ /* 0x004fe8000c101904 */
[----:B------:R-:W-:Y:S04]  /*12150*/  ST.E desc[UR4][R6.64+0x4], R9 ;  /* 0x0000040906007985 */ /* 0x000fe8000c101904 */
[----:B---3--:R-:W-:Y:S04]  /*12160*/  ST.E desc[UR4][R6.64+0x8], R10 ;  /* 0x0000080a06007985 */ /* 0x008fe8000c101904 */
[----:B------:R-:W-:Y:S04]  /*12170*/  ST.E desc[UR4][R6.64+0xc], R11 ;  /* 0x00000c0b06007985 */ /* 0x000fe8000c101904 */
[----:B----4-:R-:W-:Y:S04]  /*12180*/  ST.E desc[UR4][R6.64+0x10], R12 ;  /* 0x0000100c06007985 */ /* 0x010fe8000c101904 */
[----:B------:R0:W-:Y:S04]  /*12190*/  ST.E desc[UR4][R6.64+0x14], R13 ;  /* 0x0000140d06007985 */ /* 0x0001e8000c101904 */
[----:B------:R1:W0:Y:S02]  /*121a0*/  LDL R2, [R1] ;  /* 0x0000000001027983 */ /* 0x0002240000100800 */
[----:B-1----:R-:W-:Y:S01]  /*121b0*/  VIADD R1, R1, 0x8 ;  /* 0x0000000801017836 */ /* 0x002fe20000000000 */
[----:B0-----:R-:W-:Y:S06]  /*121c0*/  RET.REL.NODEC R20 `(_Z10build_meshPP7HitablePP6CameraS1_P4vec3S6_iiP17curandStateXORWOWiii) ;  /* 0xfffffedc148c7950 */ /* 0x001fec0003c3ffff */
        .type           $_Z10build_meshPP7HitablePP6CameraS1_P4vec3S6_iiP17curandStateXORWOWiii$_ZNK7BVHNode3hitERK3RayffR9HitRecord,@function
        .size           $_Z10build_meshPP7HitablePP6CameraS1_P4vec3S6_iiP17curandStateXORWOWiii$_ZNK7BVHNode3hitERK3RayffR9HitRecord,($_Z10build_meshPP7HitablePP6CameraS1_P4vec3S6_iiP17curandStateXORWOWiii$_ZNK8Triangle12bounding_boxEffR4AABB - $_Z10build_meshPP7HitablePP6CameraS1_P4vec3S6_iiP17curandStateXORWOWiii$_ZNK7BVHNode3hitERK3RayffR9HitRecord)
$_Z10build_meshPP7HitablePP6CameraS1_P4vec3S6_iiP17curandStateXORWOWiii$_ZNK7BVHNode3hitERK3RayffR9HitRecord:
[----:B------:R-:W-:-:S05]  /*121d0*/  VIADD R1, R1, 0xffffff40 ;  /* 0xffffff4001017836 */ /* 0x000fca0000000000 */
        /* <DEDUP_REMOVED lines=18> */
[----:B-1----:R-:W1:Y:S05]  /*12300*/  BMOV.32.CLEAR R29, B6 ;  /* 0x00000000061d7355 */ /* 0x002e6a0000100000 */
[----:B------:R3:W-:Y:S01]  /*12310*/  STL [R1+0xb0], R44 ;  /* 0x0000b02c01007387 */ /* 0x0007e20000100800 */
[----:B--2---:R-:W-:-:S03]  /*12320*/  IMAD.MOV.U32 R45, RZ, RZ, R5 ;  /* 0x000000ffff2d7224 */ /* 0x004fc600078e0005 */
[----:B------:R2:W-:Y:S04]  /*12330*/  STL [R1+0xac], R39 ;  /* 0x0000ac2701007387 */ /* 0x0005e80000100800 */
[----:B------:R4:W-:Y:S01]  /*12340*/  STL [R1+0xa8], R38 ;  /* 0x0000a82601007387 */ /* 0x0009e20000100800 */
[----:B---3--:R-:W-:-:S03]  /*12350*/  IMAD.MOV.U32 R44, RZ, RZ, R4 ;  /* 0x000000ffff2c7224 */ /* 0x008fc600078e0004 */
[----:B------:R3:W-:Y:S01]  /*12360*/  STL [R1+0xa4], R37 ;  /* 0x0000a42501007387 */ /* 0x0007e20000100800 */
[----:B--2---:R-:W-:-:S03]  /*12370*/  IMAD.MOV.U32 R39, RZ, RZ, R7 ;  /* 0x000000ffff277224 */ /* 0x004fc600078e0007 */
[----:B------:R2:W-:Y:S01]  /*12380*/  STL [R1+0xa0], R36 ;  /* 0x0000a02401007387 */ /* 0x0005e20000100800 */
[----:B----4-:R-:W-:-:S03]  /*12390*/  IMAD.MOV.U32 R38, RZ, RZ, R6 ;  /* 0x000000ffff267224 */ /* 0x010fc600078e0006 */
[----:B------:R4:W-:Y:S01]  /*123a0*/  STL [R1+0x7c], R22 ;  /* 0x00007c1601007387 */ /* 0x0009e20000100800 */
[----:B---3--:R-:W-:-:S03]  /*123b0*/  IMAD.MOV.U32 R37, RZ, RZ, R11 ;  /* 0x000000ffff257224 */ /* 0x008fc600078e000b */
[----:B------:R3:W-:Y:S01]  /*123c0*/  STL [R1+0x70], R19 ;  /* 0x0000701301007387 */ /* 0x0007e20000100800 */
[----:B--2---:R-:W-:Y:S02]  /*123d0*/  IMAD.MOV.U32 R36, RZ, RZ, R10 ;  /* 0x000000ffff247224 */ /* 0x004fe400078e000a */
[----:B----4-:R-:W-:Y:S02]  /*123e0*/  IMAD.MOV.U32 R22, RZ, RZ, R8 ;  /* 0x000000ffff167224 */ /* 0x010fe400078e0008 */
[----:B---3--:R-:W-:Y:S01]  /*123f0*/  IMAD.MOV.U32 R19, RZ, RZ, R9 ;  /* 0x000000ffff137224 */ /* 0x008fe200078e0009 */
[----:B------:R-:W2:Y:S02]  /*12400*/  LDC.64 R46, c[0x0][0x358] ;  /* 0x0000d600ff2e7b82 */ /* 0x000ea40000000a00 */
[----:B--2---:R-:W-:Y:S02]  /*12410*/  R2UR UR4, R46 ;  /* 0x000000002e0472ca */ /* 0x004fe400000e0000 */
[----:B------:R-:W-:-:S02]  /*12420*/  R2UR UR5, R47 ;  /* 0x000000002f0572ca */ /* 0x000fc400000e0000 */
[----:B------:R-:W-:Y:S02]  /*12430*/  R2UR UR6, R46 ;  /* 0x000000002e0672ca */ /* 0x000fe400000e0000 */
[----:B------:R-:W-:-:S09]  /*12440*/  R2UR UR7, R47 ;  /* 0x000000002f0772ca */ /* 0x000fd200000e0000 */
[----:B------:R-:W2:Y:S04]  /*12450*/  LD.E R2, desc[UR4][R38.64+0x10] ;  /* 0x0000100426027980 */ /* 0x000ea8000c101900 */
[----:B------:R-:W3:Y:S04]  /*12460*/  LD.E R16, desc[UR4][R38.64+0x4] ;  /* 0x0000040426107980 */ /* 0x000ee8000c101900 */
[----:B------:R-:W3:Y:S01]  /*12470*/  LD.E R3, desc[UR6][R44.64+0x18] ;  /* 0x000018062c037980 */ /* 0x000ee2000c101900 */
[----:B------:R-:W4:Y:S01]  /*12480*/  LDCU UR4, c[0x0][0x2f8] ;  /* 0x00005f00ff0477ac */ /* 0x000f220008000800 */
[----:B------:R-:W-:Y:S01]  /*12490*/  BSSY.RECONVERGENT B6, `(.L_x_293) ;  /* 0x0000014000067945 */ /* 0x000fe20003800200 */
[----:B------:R-:W5:Y:S01]  /*124a0*/  LDCU UR5, c[0x0][0x2fc] ;  /* 0x00005f80ff0577ac */ /* 0x000f620008000800 */
[----:B----4-:R-:W-:-:S04]  /*124b0*/  IADD3 R24, P1, PT, R1, UR4, RZ ;  /* 0x0000000401187c10 */ /* 0x010fc8000ff3e0ff */
[----:B------:R-:W-:Y:S01]  /*124c0*/  IADD3 R26, P2, PT, R24, 0x30, RZ ;  /* 0x00000030181a7810 */ /* 0x000fe20007f5e0ff */
[----:B-----5:R-:W-:-:S04]  /*124d0*/  IMAD.X R23, RZ, RZ, UR5, P1 ;  /* 0x00000005ff177e24 */ /* 0x020fc800088e06ff */
[----:B------:R-:W-:Y:S01]  /*124e0*/  IMAD.X R25, RZ, RZ, R23, P2 ;  /* 0x000000ffff197224 */ /* 0x000fe200010e0617 */
[----:B--2---:R-:W2:Y:S01]  /*124f0*/  MUFU.RCP R5, R2 ;  /* 0x0000000200057308 */ /* 0x004ea20000001000 */
[----:B---3--:R-:W-:-:S07]  /*12500*/  FADD R4, -R16, R3 ;  /* 0x0000000310047221 */ /* 0x008fce0000000100 */
[----:B------:R-:W3:Y:S01]  /*12510*/  FCHK P0, R4, R2 ;  /* 0x0000000204007302 */ /* 0x000ee20000000000 */
[----:B--2---:R-:W-:-:S04]  /*12520*/  FFMA R0, -R2, R5, 1 ;  /* 0x3f80000002007423 */ /* 0x004fc80000000105 */
[----:B------:R-:W-:-:S04]  /*12530*/  FFMA R5, R5, R0, R5 ;  /* 0x0000000005057223 */ /* 0x000fc80000000005 */
[----:B------:R-:W-:-:S04]  /*12540*/  FFMA R0, R4, R5, RZ ;  /* 0x0000000504007223 */ /* 0x000fc800000000ff */
[----:B------:R-:W-:-:S04]  /*12550*/  FFMA R17, -R2, R0, R4 ;  /* 0x0000000002117223 */ /* 0x000fc80000000104 */
[----:B------:R-:W-:Y:S01]  /*12560*/  FFMA R17, R5, R17, R0 ;  /* 0x0000001105117223 */ /* 0x000fe20000000000 */
[----:B01-3--:R-:W-:Y:S06]  /*12570*/  @!P0 BRA `(.L_x_294) ;  /* 0x0000000000148947 */ /* 0x00bfec0003800000 */
[----:B------:R-:W-:Y:S01]  /*12580*/  IMAD.MOV.U32 R5, RZ, RZ, R2 ;  /* 0x000000ffff057224 */ /* 0x000fe200078e0002 */
[----:B------:R-:W-:Y:S01]  /*12590*/  MOV R20, 0x125c0 ;  /* 0x000125c000147802 */ /* 0x000fe20000000f00 */
[----:B------:R-:W-:-:S07]  /*125a0*/  IMAD.MOV.U32 R21, RZ, RZ, 0x0 ;  /* 0x00000000ff157424 */ /* 0x000fce00078e00ff */
[----:B------:R-:W-:Y:S05]  /*125b0*/  CALL.REL.NOINC `($__internal_2_$__cuda_sm3x_div_rn_noftz_f32_slowpath) ;  /* 0x0000002c00447944 */ /* 0x000fea0003c00000 */
[----:B------:R-:W-:-:S07]  /*125c0*/  IMAD.MOV.U32 R17, RZ, RZ, R4 ;  /* 0x000000ffff117224 */ /* 0x000fce00078e0004 */
.L_x_294:
[----:B------:R-:W-:Y:S05]  /*125d0*/  BSYNC.RECONVERGENT B6 ;  /* 0x0000000000067941 */ /* 0x000fea0003800200 */
.L_x_293:
[----:B------:R-:W-:Y:S02]  /*125e0*/  R2UR UR4, R46 ;  /* 0x000000002e0472ca */ /* 0x000fe400000e0000 */
[----:B------:R-:W-:-:S13]  /*125f0*/  R2UR UR5, R47 ;  /* 0x000000002f0572ca */ /* 0x000fda00000e0000 */
[----:B------:R-:W2:Y:S01]  /*12600*/  LD.E R3, desc[UR4][R44.64+0x24] ;  /* 0x000024042c037980 */ /* 0x000ea2000c101900 */
[----:B------:R-:W0:Y:S01]  /*12610*/  MUFU.RCP R5, R2 ;  /* 0x0000000200057308 */ /* 0x000e220000001000 */
[----:B------:R-:W-:Y:S01]  /*12620*/  BSSY.RECONVERGENT B6, `(.L_x_295) ;  /* 0x000000e000067945 */ /* 0x000fe20003800200 */
[----:B0-----:R-:W-:-:S04]  /*12630*/  FFMA R4, -R2, R5, 1 ;  /* 0x3f80000002047423 */ /* 0x001fc80000000105 */
[----:B------:R-:W-:Y:S01]  /*12640*/  FFMA R4, R5, R4, R5 ;  /* 0x0000000405047223 */ /* 0x000fe20000000005 */
[----:B--2---:R-:W-:-:S04]  /*12650*/  FADD R3, -R16, R3 ;  /* 0x0000000310037221 */ /* 0x004fc80000000100 */
[----:B------:R-:W0:Y:S01]  /*12660*/  FCHK P0, R3, R2 ;  /* 0x0000000203007302 */ /* 0x000e220000000000 */
[----:B------:R-:W-:-:S04]  /*12670*/  FFMA R5, R4, R3, RZ ;  /* 0x0000000304057223 */ /* 0x000fc800000000ff */
[----:B------:R-:W-:-:S04]  /*12680*/  FFMA R0, -R2, R5, R3 ;  /* 0x0000000502007223 */ /* 0x000fc80000000103 */
[----:B------:R-:W-:Y:S01]  /*12690*/  FFMA R4, R4, R0, R5 ;  /* 0x0000000004047223 */ /* 0x000fe20000000005 */
[----:B0-----:R-:W-:Y:S06]  /*126a0*/  @!P0 BRA `(.L_x_296) ;  /* 0x0000000000148947 */ /* 0x001fec0003800000 */
[----:B------:R-:W-:Y:S01]  /*126b0*/  IMAD.MOV.U32 R4, RZ, RZ, R3 ;  /* 0x000000ffff047224 */ /* 0x000fe200078e0003 */
[----:B------:R-:W-:Y:S01]  /*126c0*/  MOV R20, 0x12700 ;  /* 0x0001270000147802 */ /* 0x000fe20000000f00 */
[----:B------:R-:W-:Y:S02]  /*126d0*/  IMAD.MOV.U32 R5, RZ, RZ, R2 ;  /* 0x000000ffff057224 */ /* 0x000fe400078e0002 */
[----:B------:R-:W-:-:S07]  /*126e0*/  IMAD.MOV.U32 R21, RZ, RZ, 0x0 ;  /* 0x00000000ff157424 */ /* 0x000fce00078e00ff */
[----:B------:R-:W-:Y:S05]  /*126f0*/  CALL.REL.NOINC `($__internal_2_$__cuda_sm3x_div_rn_noftz_f32_slowpath) ;  /* 0x0000002800f47944 */ /* 0x000fea0003c00000 */
.L_x_296:
[----:B------:R-:W-:Y:S05]  /*12700*/  BSYNC.RECONVERGENT B6 ;  /* 0x0000000000067941 */ /* 0x000fea0003800200 */
.L_x_295:
[CC--:B------:R-:W-:Y:S01]  /*12710*/  FSETP.GEU.AND P1, PT, R17.reuse, R4.reuse, PT ;  /* 0x000000041100720b */ /* 0x0c0fe20003f2e000 */
[----:B------:R-:W-:Y:S01]  /*12720*/  BSSY.RECONVERGENT B6, `(.L_x_297) ;  /* 0x0000109000067945 */ /* 0x000fe20003800200 */
[CC--:B------:R-:W-:Y:S02]  /*12730*/  FSETP.GT.AND P0, PT, R17.reuse, R4.reuse, PT ;  /* 0x000000041100720b */ /* 0x0c0fe40003f04000 */
[CC--:B------:R-:W-:Y:S02]  /*12740*/  FSEL R3, R17.reuse, R4.reuse, !P1 ;  /* 0x0000000411037208 */ /* 0x0c0fe40004800000 */
[----:B------:R-:W-:Y:S02]  /*12750*/  FSEL R4, R17, R4, P0 ;  /* 0x0000000411047208 */ /* 0x000fe40000000000 */
[----:B------:R-:W-:Y:S02]  /*12760*/  FSETP.GT.AND P0, PT, R3, R22, PT ;  /* 0x000000160300720b */ /* 0x000fe40003f04000 */
[----:B------:R-:W-:-:S02]  /*12770*/  FSETP.GEU.AND P1, PT, R4, R19, PT ;  /* 0x000000130400720b */ /* 0x000fc40003f2e000 */
[----:B------:R-:W-:Y:S02]  /*12780*/  FSEL R18, R3, R22, P0 ;  /* 0x0000001603127208 */ /* 0x000fe40000000000 */
[----:B------:R-:W-:Y:S02]  /*12790*/  FSEL R17, R4, R19, !P1 ;  /* 0x0000001304117208 */ /* 0x000fe40004800000 */
[----:B------:R-:W-:Y:S02]  /*127a0*/  PRMT R28, RZ, 0x7610, R28 ;  /* 0x00007610ff1c7816 */ /* 0x000fe4000000001c */
[----:B------:R-:W-:-:S13]  /*127b0*/  FSETP.GTU.AND P0, PT, R17, R18, PT ;  /* 0x000000121100720b */ /* 0x000fda0003f0c000 */
[----:B------:R-:W-:Y:S05]  /*127c0*/  @!P0 BRA `(.L_x_298) ;  /* 0x0000000c00f88947 */ /* 0x000fea0003800000 */
[C---:B------:R-:W-:Y:S02]  /*127d0*/  R2UR UR4, R46.reuse ;  /* 0x000000002e0472ca */ /* 0x040fe400000e0000 */
[C---:B------:R-:W-:Y:S02]  /*127e0*/  R2UR UR5, R47.reuse ;  /* 0x000000002f0572ca */ /* 0x040fe400000e0000 */
[----:B------:R-:W-:Y:S02]  /*127f0*/  R2UR UR6, R46 ;  /* 0x000000002e0672ca */ /* 0x000fe400000e0000 */
[----:B------:R-:W-:-:S09]  /*12800*/  R2UR UR7, R47 ;  /* 0x000000002f0772ca */ /* 0x000fd200000e0000 */
[----:B------:R-:W2:Y:S04]  /*12810*/  LD.E R16, desc[UR4][R38.64+0x14] ;  /* 0x0000140426107980 */ /* 0x000ea8000c101900 */
[----:B------:R-:W3:Y:S04]  /*12820*/  LD.E R2, desc[UR4][R38.64+0x8] ;  /* 0x0000080426027980 */ /* 0x000ee8000c101900 */
[----:B------:R-:W3:Y:S01]  /*12830*/  LD.E R3, desc[UR6][R44.64+0x1c] ;  /* 0x00001c062c037980 */ /* 0x000ee2000c101900 */
[----:B------:R-:W-:Y:S01]  /*12840*/  BSSY.RECONVERGENT B7, `(.L_x_299) ;  /* 0x000000f000077945 */ /* 0x000fe20003800200 */
[----:B--2---:R-:W0:Y:S01]  /*12850*/  MUFU.RCP R5, R16 ;  /* 0x0000001000057308 */ /* 0x004e220000001000 */
[----:B---3--:R-:W-:-:S07]  /*12860*/  FADD R4, -R2, R3 ;  /* 0x0000000302047221 */ /* 0x008fce0000000100 */
        /* <DEDUP_REMOVED lines=9> */
[----:B------:R-:W-:-:S07]  /*12900*/  IMAD.MOV.U32 R21, RZ, RZ, 0x0 ;  /* 0x00000000ff157424 */ /* 0x000fce00078e00ff */
[----:B------:R-:W-:Y:S05]  /*12910*/  CALL.REL.NOINC `($__internal_2_$__cuda_sm3x_div_rn_noftz_f32_slowpath) ;  /* 0x00000028006c7944 */ /* 0x000fea0003c00000 */
[----:B------:R-:W-:-:S07]  /*12920*/  IMAD.MOV.U32 R27, RZ, RZ, R4 ;  /* 0x000000ffff1b7224 */ /* 0x000fce00078e0004 */
.L_x_300:
[----:B------:R-:W-:Y:S05]  /*12930*/  BSYNC.RECONVERGENT B7 ;  /* 0x0000000000077941 */ /* 0x000fea0003800200 */
.L_x_299:
        /* <DEDUP_REMOVED lines=18> */
.L_x_302:
[----:B------:R-:W-:Y:S05]  /*12a60*/  BSYNC.RECONVERGENT B7 ;  /* 0x0000000000077941 */ /* 0x000fea0003800200 */
.L_x_301:
[CC--:B------:R-:W-:Y:S02]  /*12a70*/  FSETP.GEU.AND P1, PT, R27.reuse, R4.reuse, PT ;  /* 0x000000041b00720b */ /* 0x0c0fe40003f2e000 */
[CC--:B------:R-:W-:Y:S02]  /*12a80*/  FSETP.GT.AND P0, PT, R27.reuse, R4.reuse, PT ;  /* 0x000000041b00720b */ /* 0x0c0fe40003f04000 */
[CC--:B------:R-:W-:Y:S02]  /*12a90*/  FSEL R3, R27.reuse, R4.reuse, !P1 ;  /* 0x000000041b037208 */ /* 0x0c0fe40004800000 */
[----:B------:R-:W-:Y:S02]  /*12aa0*/  FSEL R4, R27, R4, P0 ;  /* 0x000000041b047208 */ /* 0x000fe40000000000 */
[----:B------:R-:W-:Y:S02]  /*12ab0*/  FSETP.GT.AND P0, PT, R3, R18, PT ;  /* 0x000000120300720b */ /* 0x000fe40003f04000 */
[----:B------:R-:W-:-:S02]  /*12ac0*/  FSETP.GEU.AND P1, PT, R4, R17, PT ;  /* 0x000000110400720b */ /* 0x000fc40003f2e000 */
[----:B------:R-:W-:Y:S02]  /*12ad0*/  FSEL R18, R3, R18, P0 ;  /* 0x0000001203127208 */ /* 0x000fe40000000000 */
[----:B------:R-:W-:-:S04]  /*12ae0*/  FSEL R17, R4, R17, !P1 ;  /* 0x0000001104117208 */ /* 0x000fc80004800000 */
        /* <DEDUP_REMOVED lines=24> */
.L_x_304:
[----:B------:R-:W-:Y:S05]  /*12c70*/  BSYNC.RECONVERGENT B7 ;  /* 0x0000000000077941 */ /* 0x000fea0003800200 */
.L_x_303:
        /* <DEDUP_REMOVED lines=18> */
.L_x_306:
[----:B------:R-:W-:Y:S05]  /*12da0*/  BSYNC.RECONVERGENT B7 ;  /* 0x0000000000077941 */ /* 0x000fea0003800200 */
.L_x_305:
        /* <DEDUP_REMOVED lines=10> */
[----:B------:R-:W-:Y:S02]  /*12e50*/  R2UR UR4, R46 ;  /* 0x000000002e0472ca */ /* 0x000fe400000e0000 */
[----:B------:R-:W-:-:S13]  /*12e60*/  R2UR UR5, R47 ;  /* 0x000000002f0572ca */ /* 0x000fda00000e0000 */
[----:B------:R-:W2:Y:S04]  /*12e70*/  LD.E.64 R4, desc[UR4][R44.64+0x8] ;  /* 0x000008042c047980 */ /* 0x000ea8000c101b00 */
[----:B--2---:R-:W2:Y:S04]  /*12e80*/  LD.E.64 R2, desc[UR4][R4.64] ;  /* 0x0000000404027980 */ /* 0x004ea8000c101b00 */
[----:B--2---:R-:W2:Y:S01]  /*12e90*/  LD.E R2, desc[UR4][R2.64] ;  /* 0x0000000402027980 */ /* 0x004ea2000c101900 */
[----:B------:R-:W-:Y:S01]  /*12ea0*/  BSSY.RECONVERGENT B7, `(.L_x_307) ;  /* 0x000000b000077945 */ /* 0x000fe20003800200 */
[----:B------:R-:W-:Y:S01]  /*12eb0*/  IMAD.MOV.U32 R10, RZ, RZ, R24 ;  /* 0x000000ffff0a7224 */ /* 0x000fe200078e0018 */
[----:B------:R-:W-:Y:S01]  /*12ec0*/  MOV R20, 0x12f50 ;  /* 0x00012f5000147802 */ /* 0x000fe20000000f00 */
[----:B------:R-:W-:-:S02]  /*12ed0*/  IMAD.MOV.U32 R11, RZ, RZ, R23 ;  /* 0x000000ffff0b7224 */ /* 0x000fc400078e0017 */
[----:B------:R-:W-:Y:S02]  /*12ee0*/  IMAD.MOV.U32 R6, RZ, RZ, R38 ;  /* 0x000000ffff067224 */ /* 0x000fe400078e0026 */
[----:B------:R-:W-:Y:S02]  /*12ef0*/  IMAD.MOV.U32 R7, RZ, RZ, R39 ;  /* 0x000000ffff077224 */ /* 0x000fe400078e0027 */
[----:B------:R-:W-:Y:S02]  /*12f00*/  IMAD.MOV.U32 R8, RZ, RZ, R22 ;  /* 0x000000ffff087224 */ /* 0x000fe400078e0016 */
[----:B------:R-:W-:Y:S02]  /*12f10*/  IMAD.MOV.U32 R9, RZ, RZ, R19 ;  /* 0x000000ffff097224 */ /* 0x000fe400078e0013 */
[----:B------:R-:W-:Y:S01]  /*12f20*/  IMAD.MOV.U32 R21, RZ, RZ, 0x0 ;  /* 0x00000000ff157424 */ /* 0x000fe200078e00ff */
[----:B--2---:R0:W1:Y:S06]  /*12f30*/  LDC.64 R12, c[0x2][R2] ;  /* 0x00800000020c7b82 */ /* 0x00406c0000000a00 */
[----:B01----:R-:W-:Y:S05]  /*12f40*/  CALL.REL.NOINC R12 `(_Z10build_meshPP7HitablePP6CameraS1_P4vec3S6_iiP17curandStateXORWOWiii) ;  /* 0xfffffed00c2c7344 */ /* 0x003fea0003c3ffff */
[----:B------:R-:W-:Y:S05]  /*12f50*/  BSYNC.RECONVERGENT B7 ;  /* 0x0000000000077941 */ /* 0x000fea0003800200 */
.L_x_307:
        /* <DEDUP_REMOVED lines=13> */
[----:B------:R-:W-:Y:S02]  /*13030*/  IMAD.MOV.U32 R9, RZ, RZ, R19 ;  /* 0x000000ffff097224 */ /* 0x000fe400078e0013 */
[----:B------:R-:W-:-:S02]  /*13040*/  IMAD.MOV.U32 R10, RZ, RZ, R26 ;  /* 0x000000ffff0a7224 */ /* 0x000fc400078e001a */
[----:B------:R-:W-:Y:S02]  /*13050*/  IMAD.MOV.U32 R11, RZ, RZ, R25 ;  /* 0x000000ffff0b7224 */ /* 0x000fe400078e0019 */
[----:B------:R-:W-:Y:S01]  /*13060*/  IMAD.MOV.U32 R21, RZ, RZ, 0x0 ;  /* 0x00000000ff157424 */ /* 0x000fe200078e00ff */
[----:B--2---:R0:W1:Y:S06]  /*13070*/  LDC.64 R14, c[0x2][R12] ;  /* 0x008000000c0e7b82 */ /* 0x00406c0000000a00 */
[----:B01----:R-:W-:Y:S05]  /*13080*/  CALL.REL.NOINC R14 `(_Z10build_meshPP7HitablePP6CameraS1_P4vec3S6_iiP17curandStateXORWOWiii) ;  /* 0xfffffecc0edc7344 */ /* 0x003fea0003c3ffff */
[----:B------:R-:W-:Y:S05]  /*13090*/  BSYNC.RECONVERGENT B7 ;  /* 0x0000000000077941 */ /* 0x000fea0003800200 */
.L_x_308:
[----:B------:R-:W-:Y:S02]  /*130a0*/  PRMT R0, R2, 0x9910, RZ ;  /* 0x0000991002007816 */ /* 0x000fe400000000ff */
[----:B------:R-:W-:-:S04]  /*130b0*/  LOP3.LUT P0, R4, R4, 0xff, RZ, 0xc0, !PT ;  /* 0x000000ff04047812 */ /* 0x000fc8000780c0ff */
[----:B------:R-:W-:-:S13]  /*130c0*/  ISETP.EQ.OR P0, PT, R0, RZ, !P0 ;  /* 0x000000ff0000720c */ /* 0x000fda0004702670 */
[----:B------:R-:W-:Y:S05]  /*130d0*/  @P0 BRA `(.L_x_309) ;  /* 0x0000000000d80947 */ /* 0x000fea0003800000 */
[----:B------:R-:W2:Y:S04]  /*130e0*/  LDL R24, [R1+0x30] ;  /* 0x0000300001187983 */ /* 0x000ea80000100800 */
[----:B------:R-:W2:Y:S02]  /*130f0*/  LDL.64 R2, [R1] ;  /* 0x0000000001027983 */ /* 0x000ea40000100a00 */
[----:B--2---:R-:W-:-:S13]  /*13100*/  FSETP.GEU.AND P0, PT, R2, R24, PT ;  /* 0x000000180200720b */ /* 0x004fda0003f0e000 */
[----:B------:R-:W2:Y:S04]  /*13110*/  @!P0 LDL.64 R4, [R1+0x8] ;  /* 0x0000080001048983 */ /* 0x000ea80000100a00 */
[----:B------:R-:W3:Y:S04]  /*13120*/  @!P0 LDL.64 R6, [R1+0x10] ;  /* 0x0000100001068983 */ /* 0x000ee80000100a00 */
[----:B------:R-:W4:Y:S04]  /*13130*/  @!P0 LDL.64 R8, [R1+0x18] ;  /* 0x0000180001088983 */ /* 0x000f280000100a00 */
[----:B------:R-:W5:Y:S04]  /*13140*/  @!P0 LDL.64 R12, [R1+0x28] ;  /* 0x00002800010c8983 */ /* 0x000f680000100a00 */
[----:B------:R-:W5:Y:S01]  /*13150*/  @!P0 LDL R11, [R1+0x20] ;  /* 0x00002000010b8983 */ /* 0x000f620000100800 */
[----:B------:R-:W-:-:S02]  /*13160*/  @!P0 R2UR UR4, R46 ;  /* 0x000000002e0482ca */ /* 0x000fc400000e0000 */
[C---:B------:R-:W-:Y:S02]  /*13170*/  @!P0 R2UR UR5, R47.reuse ;  /* 0x000000002f0582ca */ /* 0x040fe400000e0000 */
[C---:B------:R-:W-:Y:S02]  /*13180*/  @!P0 R2UR UR6, R46.reuse ;  /* 0x000000002e0682ca */ /* 0x040fe400000e0000 */
[C---:B------:R-:W-:Y:S02]  /*13190*/  @!P0 R2UR UR7, R47.reuse ;  /* 0x000000002f0782ca */ /* 0x040fe400000e0000 */
[C---:B------:R-:W-:Y:S02]  /*131a0*/  @!P0 R2UR UR8, R46.reuse ;  /* 0x000000002e0882ca */ /* 0x040fe400000e0000 */
[----:B------:R-:W-:Y:S02]  /*131b0*/  @!P0 R2UR UR9, R47 ;  /* 0x000000002f0982ca */ /* 0x000fe400000e0000 */
[----:B------:R-:W-:-:S02]  /*131c0*/  @!P0 R2UR UR10, R46 ;  /* 0x000000002e0a82ca */ /* 0x000fc400000e0000 */
[C---:B------:R-:W-:Y:S01]  /*131d0*/  @!P0 R2UR UR11, R47.reuse ;  /* 0x000000002f0b82ca */ /* 0x040fe200000e0000 */
[----:B------:R0:W-:Y:S01]  /*131e0*/  @!P0 ST.E.64 desc[UR4][R36.64], R2 ;  /* 0x0000000224008985 */ /* 0x0001e2000c101b04 */
[C---:B------:R-:W-:Y:S02]  /*131f0*/  @!P0 R2UR UR14, R46.reuse ;  /* 0x000000002e0e82ca */ /* 0x040fe400000e0000 */
[C---:B------:R-:W-:Y:S02]  /*13200*/  @!P0 R2UR UR15, R47.reuse ;  /* 0x000000002f0f82ca */ /* 0x040fe400000e0000 */
[C---:B------:R-:W-:Y:S02]  /*13210*/  @!P0 R2UR UR12, R46.reuse ;  /* 0x000000002e0c82ca */ /* 0x040fe400000e0000 */
[C---:B------:R-:W-:Y:S01]  /*13220*/  @!P0 R2UR UR13, R47.reuse ;  /* 0x000000002f0d82ca */ /* 0x040fe200000e0000 */
[----:B--2---:R0:W-:Y:S04]  /*13230*/  @!P0 ST.E.64 desc[UR6][R36.64+0x8], R4 ;  /* 0x0000080424008985 */ /* 0x0041e8000c101b06 */
[----:B---3--:R0:W-:Y:S04]  /*13240*/  @!P0 ST.E.64 desc[UR8][R36.64+0x10], R6 ;  /* 0x0000100624008985 */ /* 0x0081e8000c101b08 */
[----:B----4-:R0:W-:Y:S04]  /*13250*/  @!P0 ST.E.64 desc[UR10][R36.64+0x18], R8 ;  /* 0x0000180824008985 */ /* 0x0101e8000c101b0a */
[----:B-----5:R0:W-:Y:S04]  /*13260*/  @!P0 ST.E.64 desc[UR14][R36.64+0x28], R12 ;  /* 0x0000280c24008985 */ /* 0x0201e8000c101b0e */
[----:B------:R0:W-:Y:S04]  /*13270*/  @!P0 ST.E desc[UR12][R36.64+0x20], R11 ;  /* 0x0000200b24008985 */ /* 0x0001e8000c10190c */
[----:B------:R-:W2:Y:S04]  /*13280*/  @P0 LDL R25, [R1+0x34] ;  /* 0x0000340001190983 */ /* 0x000ea80000100800 */
[----:B------:R-:W3:Y:S04]  /*13290*/  @P0 LDL.64 R14, [R1+0x38] ;  /* 0x00003800010e0983 */ /* 0x000ee80000100a00 */
[----:B------:R-:W4:Y:S04]  /*132a0*/  @P0 LDL.64 R16, [R1+0x40] ;  /* 0x0000400001100983 */ /* 0x000f280000100a00 */
[----:B------:R-:W5:Y:S04]  /*132b0*/  @P0 LDL.64 R18, [R1+0x48] ;  /* 0x0000480001120983 */ /* 0x000f680000100a00 */
[----:B------:R-:W5:Y:S04]  /*132c0*/  @P0 LDL.64 R22, [R1+0x58] ;  /* 0x0000580001160983 */ /* 0x000f680000100a00 */
[----:B------:R-:W5:Y:S01]  /*132d0*/  @P0 LDL R3, [R1+0x50] ;  /* 0x0000500001030983 */ /* 0x000f620000100800 */
[C---:B------:R-:W-:Y:S01]  /*132e0*/  @P0 R2UR UR4, R46.reuse ;  /* 0x000000002e0402ca */ /* 0x040fe200000e0000 */
[----:B------:R-:W-:Y:S01]  /*132f0*/  IMAD.MOV.U32 R28, RZ, RZ, 0x1 ;  /* 0x00000001ff1c7424 */ /* 0x000fe200078e00ff */
[----:B------:R-:W-:Y:S01]  /*13300*/  @P0 R2UR UR5, R47 ;  /* 0x000000002f0502ca */ /* 0x000fe200000e0000 */
[----:B------:R-:W-:Y:S01]  /*13310*/  IMAD.MOV.U32 R0, RZ, RZ, 0x1 ;  /* 0x00000001ff007424 */ /* 0x000fe200078e00ff */
[----:B------:R-:W-:-:S02]  /*13320*/  @P0 R2UR UR6, R46 ;  /* 0x000000002e0602ca */ /* 0x000fc400000e0000 */
[C---:B------:R-:W-:Y:S02]  /*13330*/  @P0 R2UR UR7, R47.reuse ;  /* 0x000000002f0702ca */ /* 0x040fe400000e0000 */
[C---:B------:R-:W-:Y:S02]  /*13340*/  @P0 R2UR UR8, R46.reuse ;  /* 0x000000002e0802ca */ /* 0x040fe400000e0000 */
[C---:B------:R-:W-:Y:S02]  /*13350*/  @P0 R2UR UR9, R47.reuse ;  /* 0x000000002f0902ca */ /* 0x040fe400000e0000 */
[C---:B------:R-:W-:Y:S02]  /*13360*/  @P0 R2UR UR10, R46.reuse ;  /* 0x000000002e0a02ca */ /* 0x040fe400000e0000 */
[----:B------:R-:W-:Y:S02]  /*13370*/  @P0 R2UR UR11, R47 ;  /* 0x000000002f0b02ca */ /* 0x000fe400000e0000 */
[----:B------:R-:W-:-:S02]  /*13380*/  @P0 R2UR UR14, R46 ;  /* 0x000000002e0e02ca */ /* 0x000fc400000e0000 */
[C---:B------:R-:W-:Y:S02]  /*13390*/  @P0 R2UR UR15, R47.reuse ;  /* 0x000000002f0f02ca */ /* 0x040fe400000e0000 */
[----:B------:R-:W-:Y:S02]  /*133a0*/  @P0 R2UR UR12, R46 ;  /* 0x000000002e0c02ca */ /* 0x000fe400000e0000 */
[----:B------:R-:W-:Y:S02]  /*133b0*/  @P0 R2UR UR13, R47 ;  /* 0x000000002f0d02ca */ /* 0x000fe400000e0000 */
[----:B------:R-:W-:Y:S01]  /*133c0*/  @P0 PRMT R28, R0, 0x7610, R28 ;  /* 0x00007610001c0816 */ /* 0x000fe2000000001c */
[----:B--2---:R0:W-:Y:S04]  /*133d0*/  @P0 ST.E.64 desc[UR4][R36.64], R24 ;  /* 0x0000001824000985 */ /* 0x0041e8000c101b04 */
[----:B---3--:R0:W-:Y:S04]  /*133e0*/  @P0 ST.E.64 desc[UR6][R36.64+0x8], R14 ;  /* 0x0000080e24000985 */ /* 0x0081e8000c101b06 */
[----:B----4-:R0:W-:Y:S04]  /*133f0*/  @P0 ST.E.64 desc[UR8][R36.64+0x10], R16 ;  /* 0x0000101024000985 */ /* 0x0101e8000c101b08 */
[----:B-----5:R0:W-:Y:S04]  /*13400*/  @P0 ST.E.64 desc[UR10][R36.64+0x18], R18 ;  /* 0x0000181224000985 */ /* 0x0201e8000c101b0a */
[----:B------:R0:W-:Y:S04]  /*13410*/  @P0 ST.E.64 desc[UR14][R36.64+0x28], R22 ;  /* 0x0000281624000985 */ /* 0x0001e8000c101b0e */
[----:B------:R0:W-:Y:S01]  /*13420*/  @P0 ST.E desc[UR12][R36.64+0x20], R3 ;  /* 0x0000200324000985 */ /* 0x0001e2000c10190c */
[----:B------:R-:W-:Y:S05]  /*13430*/  BRA `(.L_x_298) ;  /* 0x0000000000dc7947 */ /* 0x000fea0003800000 */
.L_x_309:
[----:B------:R-:W-:-:S13]  /*13440*/  ISETP.NE.AND P0, PT, R0, RZ, PT ;  /* 0x000000ff0000720c */ /* 0x000fda0003f05270 */
[----:B------:R-:W-:Y:S05]  /*13450*/  @!P0 BRA `(.L_x_310) ;  /* 0x0000000000688947 */ /* 0x000fea0003800000 */
[----:B------:R-:W2:Y:S04]  /*13460*/  LDL.64 R12, [R1] ;  /* 0x00000000010c7983 */ /* 0x000ea80000100a00 */
[----:B------:R-:W3:Y:S04]  /*13470*/  LDL.64 R2, [R1+0x8] ;  /* 0x0000080001027983 */ /* 0x000ee80000100a00 */
[----:B------:R-:W4:Y:S04]  /*13480*/  LDL.64 R4, [R1+0x10] ;  /* 0x0000100001047983 */ /* 0x000f280000100a00 */
[----:B------:R-:W5:Y:S04]  /*13490*/  LDL.64 R6, [R1+0x18] ;  /* 0x0000180001067983 */ /* 0x000f680000100a00 */
[----:B------:R-:W5:Y:S04]  /*134a0*/  LDL.64 R10, [R1+0x28] ;  /* 0x00002800010a7983 */ /* 0x000f680000100a00 */
[----:B------:R-:W5:Y:S01]  /*134b0*/  LDL R9, [R1+0x20] ;  /* 0x0000200001097983 */ /* 0x000f620000100800 */
[----:B------:R-:W-:Y:S01]  /*134c0*/  R2UR UR4, R46 ;  /* 0x000000002e0472ca */ /* 0x000fe200000e0000 */
[----:B------:R-:W-:Y:S01]  /*134d0*/  IMAD.MOV.U32 R28, RZ, RZ, 0x1 ;  /* 0x00000001ff1c7424 */ /* 0x000fe200078e00ff */
        /* <DEDUP_REMOVED lines=11> */
[----:B--2---:R0:W-:Y:S04]  /*13590*/  ST.E.64 desc[UR4][R36.64], R12 ;  /* 0x0000000c24007985 */ /* 0x0041e8000c101b04 */
[----:B---3--:R0:W-:Y:S04]  /*135a0*/  ST.E.64 desc[UR6][R36.64+0x8], R2 ;  /* 0x0000080224007985 */ /* 0x0081e8000c101b06 */
[----:B----4-:R0:W-:Y:S04]  /*135b0*/  ST.E.64 desc[UR8][R36.64+0x10], R4 ;  /* 0x0000100424007985 */ /* 0x0101e8000c101b08 */
[----:B-----5:R0:W-:Y:S04]  /*135c0*/  ST.E.64 desc[UR10][R36.64+0x18], R6 ;  /* 0x0000180624007985 */ /* 0x0201e8000c101b0a */
[----:B------:R0:W-:Y:S04]  /*135d0*/  ST.E.64 desc[UR14][R36.64+0x28], R10 ;  /* 0x0000280a24007985 */ /* 0x0001e8000c101b0e */
[----:B------:R0:W-:Y:S01]  /*135e0*/  ST.E desc[UR12][R36.64+0x20], R9 ;  /* 0x0000200924007985 */ /* 0x0001e2000c10190c */
[----:B------:R-:W-:Y:S05]  /*135f0*/  BRA `(.L_x_298) ;  /* 0x00000000006c7947 */ /* 0x000fea0003800000 */
.L_x_310:
[----:B------:R-:W-:-:S13]  /*13600*/  ISETP.NE.AND P0, PT, R4, RZ, PT ;  /* 0x000000ff0400720c */ /* 0x000fda0003f05270 */
[----:B------:R-:W-:Y:S05]  /*13610*/  @!P0 BRA `(.L_x_298) ;  /* 0x0000000000648947 */ /* 0x000fea0003800000 */
[----:B------:R-:W2:Y:S04]  /*13620*/  LDL.64 R12, [R1+0x30] ;  /* 0x00003000010c7983 */ /* 0x000ea80000100a00 */
        /* <DEDUP_REMOVED lines=23> */
[----:B------:R1:W-:Y:S02]  /*137a0*/  ST.E desc[UR12][R36.64+0x20], R9 ;  /* 0x0000200924007985 */ /* 0x0003e4000c10190c */
.L_x_298:
[----:B------:R-:W-:Y:S05]  /*137b0*/  BSYNC.RECONVERGENT B6 ;  /* 0x0000000000067941 */ /* 0x000fea0003800200 */
.L_x_297:
[----:B------:R-:W2:Y:S01]  /*137c0*/  LDL R20, [R1+0x74] ;  /* 0x0000740001147983 */ /* 0x000ea20000100800 */
[----:B------:R3:W-:Y:S05]  /*137d0*/  BMOV.32 B6, R29 ;  /* 0x0000001d06007356 */ /* 0x0007ea0000000000 */
[----:B------:R-:W2:Y:S01]  /*137e0*/  LDL R21, [R1+0x78] ;  /* 0x0000780001157983 */ /* 0x000ea20000100800 */
[----:B------:R4:W-:Y:S05]  /*137f0*/  BMOV.32 B7, R30 ;  /* 0x0000001e07007356 */ /* 0x0009ea0000000000 */
[----:B01----:R-:W-:Y:S01]  /*13800*/  LOP3.LUT R4, R28, 0xffff, RZ, 0xc0, !PT ;  /* 0x0000ffff1c047812 */ /* 0x003fe200078ec0ff */
        /* <DEDUP_REMOVED lines=12> */
[----:B---3--:R-:W2:Y:S04]  /*138d0*/  LDL R29, [R1+0x98] ;  /* 0x00009800011d7983 */ /* 0x008ea80000100800 */
[----:B----4-:R-:W2:Y:S04]  /*138e0*/  LDL R30, [R1+0x9c] ;  /* 0x00009c00011e7983 */ /* 0x010ea80000100800 */
        /* <DEDUP_REMOVED lines=10> */
        .type           $_Z10build_meshPP7HitablePP6CameraS1_P4vec3S6_iiP17curandStateXORWOWiii$_ZNK8Triangle12bounding_boxEffR4AABB,@function
        .size           $_Z10build_meshPP7HitablePP6CameraS1_P4vec3S6_iiP17curandStateXORWOWiii$_ZNK8Triangle12bounding_boxEffR4AABB,($_Z10build_meshPP7HitablePP6CameraS1_P4vec3S6_iiP17curandStateXORWOWiii$_ZNK8Triangle3hitERK3RayffR9HitRecord - $_Z10build_meshPP7HitablePP6CameraS1_P4vec3S6_iiP17curandStateXORWOWiii$_ZNK8Triangle12bounding_boxEffR4AABB)
$_Z10build_meshPP7HitablePP6CameraS1_P4vec3S6_iiP17curandStateXORWOWiii$_ZNK8Triangle12bounding_boxEffR4AABB:
[----:B------:R-:W-:Y:S02]  /*13990*/  VIADD R1, R1, 0xfffffff8 ;  /* 0xfffffff801017836 */ /* 0x000fe40000000000 */
[----:B------:R-:W-:Y:S02]  /*139a0*/  IMAD.MOV.U32 R7, RZ, RZ, R9 ;  /* 0x000000ffff077224 */ /* 0x000fe400078e0009 */
[----:B------:R-:W-:Y:S01]  /*139b0*/  IMAD.MOV.U32 R6, RZ, RZ, R8 ;  /* 0x000000ffff067224 */ /* 0x000fe200078e0008 */
[----:B------:R-:W-:Y:S01]  /*139c0*/  STL [R1+0x4], R17 ;  /* 0x0000041101007387 */ /* 0x000fe20000100800 */
[----:B------:R-:W-:-:S03]  /*139d0*/  IMAD.MOV.U32 R3, RZ, RZ, R5 ;  /* 0x000000ffff037224 */ /* 0x000fc600078e0005 */
[----:B------:R0:W-:Y:S02]  /*139e0*/  STL [R1], R2 ;  /* 0x0000000201007387 */ /* 0x0001e40000100800 */
[----:B0-----:R-:W-:Y:S01]  /*139f0*/  IMAD.MOV.U32 R2, RZ, RZ, R4 ;  /* 0x000000ffff027224 */ /* 0x001fe200078e0004 */
[----:B------:R-:W0:Y:S04]  /*13a00*/  LDCU.64 UR4, c[0x0][0x358] ;  /* 0x00006b00ff0477ac */ /* 0x000e280008000a00 */
[----:B0-----:R-:W2:Y:S04]  /*13a10*/  LD.E R13, desc[UR4][R2.64+0xc] ;  /* 0x00000c04020d7980 */ /* 0x001ea8000c101900 */
[----:B------:R-:W2:Y:S04]  /*13a20*/  LD.E R0, desc[UR4][R2.64+0x18] ;  /* 0x0000180402007980 */ /* 0x000ea8000c101900 */
[----:B------:R-:W2:Y:S04]  /*13a30*/  LD.E R4, desc[UR4][R2.64+0x24] ;  /* 0x0000240402047980 */ /* 0x000ea8000c101900 */
[----:B------:R-:W3:Y:S04]  /*13a40*/  LD.E R15, desc[UR4][R2.64+0x10] ;  /* 0x00001004020f7980 */ /* 0x000ee8000c101900 */
[----:B------:R-:W3:Y:S04]  /*13a50*/  LD.E R8, desc[UR4][R2.64+0x1c] ;  /* 0x00001c0402087980 */ /* 0x000ee8000c101900 */
[----:B------:R-:W3:Y:S04]  /*13a60*/  LD.E R10, desc[UR4][R2.64+0x28] ;  /* 0x00002804020a7980 */ /* 0x000ee8000c101900 */
[----:B------:R-:W4:Y:S04]  /*13a70*/  LD.E R17, desc[UR4][R2.64+0x14] ;  /* 0x0000140402117980 */ /* 0x000f28000c101900 */
[----:B------:R-:W4:Y:S04]  /*13a80*/  LD.E R12, desc[UR4][R2.64+0x20] ;  /* 0x00002004020c7980 */ /* 0x000f28000c101900 */
[----:B------:R-:W4:Y:S01]  /*13a90*/  LD.E R14, desc[UR4][R2.64+0x2c] ;  /* 0x00002c04020e7980 */ /* 0x000f22000c101900 */
[----:B--2---:R-:W-:-:S02]  /*13aa0*/  FMNMX3 R5, R0, R4, R13, PT ;  /* 0x0000000400057276 */ /* 0x004fc4000380000d */
[----:B------:R-:W-:Y:S01]  /*13ab0*/  FMNMX3 R13, R0, R4, R13, !PT ;  /* 0x00000004000d7276 */ /* 0x000fe2000780000d */
[----:B------:R-:W-:Y:S02]  /*13ac0*/  IMAD.MOV.U32 R4, RZ, RZ, 0x1 ;  /* 0x00000001ff047424 */ /* 0x000fe400078e00ff */
[----:B------:R-:W-:Y:S04]  /*13ad0*/  ST.E desc[UR4][R6.64], R5 ;  /* 0x0000000506007985 */ /* 0x000fe8000c101904 */
[----:B------:R-:W-:Y:S01]  /*13ae0*/  ST.E desc[UR4][R6.64+0xc], R13 ;  /* 0x00000c0d06007985 */ /* 0x000fe2000c101904 */
[CCC-:B---3--:R-:W-:Y:S02]  /*13af0*/  FMNMX3 R9, R8.reuse, R10.reuse, R15.reuse, PT ;  /* 0x0000000a08097276 */ /* 0x1c8fe4000380000f */
[----:B------:R-:W-:-:S03]  /*13b00*/  FMNMX3 R15, R8, R10, R15, !PT ;  /* 0x0000000a080f7276 */ /* 0x000fc6000780000f */
[----:B------:R-:W-:Y:S04]  /*13b10*/  ST.E desc[UR4][R6.64+0x4], R9 ;  /* 0x0000040906007985 */ /* 0x000fe8000c101904 */
[----:B------:R-:W-:Y:S01]  /*13b20*/  ST.E desc[UR4][R6.64+0x10], R15 ;  /* 0x0000100f06007985 */ /* 0x000fe2000c101904 */
[CCC-:B----4-:R-:W-:Y:S02]  /*13b30*/  FMNMX3 R11, R12.reuse, R14.reuse, R17.reuse, PT ;  /* 0x0000000e0c0b7276 */ /* 0x1d0fe40003800011 */
[----:B------:R-:W-:-:S03]  /*13b40*/  FMNMX3 R17, R12, R14, R17, !PT ;  /* 0x0000000e0c117276 */ /* 0x000fc60007800011 */
[----:B------:R-:W-:Y:S04]  /*13b50*/  ST.E desc[UR4][R6.64+0x8], R11 ;  /* 0x0000080b06007985 */ /* 0x000fe8000c101904 */
[----:B------:R0:W-:Y:S04]  /*13b60*/  ST.E desc[UR4][R6.64+0x14], R17 ;  /* 0x0000141106007985 */ /* 0x0001e8000c101904 */
[----:B------:R-:W2:Y:S04]  /*13b70*/  LDL R2, [R1] ;  /* 0x0000000001027983 */ /* 0x000ea80000100800 */
[----:B0-----:R0:W2:Y:S02]  /*13b80*/  LDL R17, [R1+0x4] ;  /* 0x0000040001117983 */ /* 0x0010a40000100800 */
[----:B0-----:R-:W-:Y:S01]  /*13b90*/  VIADD R1, R1, 0x8 ;  /* 0x0000000801017836 */ /* 0x001fe20000000000 */
[----:B--2---:R-:W-:Y:S06]  /*13ba0*/  RET.REL.NODEC R20 `(_Z10build_meshPP7HitablePP6CameraS1_P4vec3S6_iiP17curandStateXORWOWiii) ;  /* 0xfffffec414147950 */ /* 0x004fec0003c3ffff */
        .type           $_Z10build_meshPP7HitablePP6CameraS1_P4vec3S6_iiP17curandStateXORWOWiii$_ZNK8Triangle3hitERK3RayffR9HitRecord,@function
        .size           $_Z10build_meshPP7HitablePP6CameraS1_P4vec3S6_iiP17curandStateXORWOWiii$_ZNK8Triangle3hitERK3RayffR9HitRecord,($__internal_0_$__cuda_sm20_rcp_rn_f32_slowpath - $_Z10build_meshPP7HitablePP6CameraS1_P4vec3S6_iiP17curandStateXORWOWiii$_ZNK8Triangle3hitERK3RayffR9HitRecord)
$_Z10build_meshPP7HitablePP6CameraS1_P4vec3S6_iiP17curandStateXORWOWiii$_ZNK8Triangle3hitERK3RayffR9HitRecord:
        /* <DEDUP_REMOVED lines=23> */
[----:B------:R1:W-:Y:S04]  /*13d20*/  STL [R1], R2 ;  /* 0x0000000201007387 */ /* 0x0003e80000100800 */
        /* <DEDUP_REMOVED lines=11> */
[----:B----4-:R-:W-:Y:S02]  /*13de0*/  IMAD.MOV.U32 R46, RZ, RZ, R4 ;  /* 0x000000ffff2e7224 */ /* 0x010fe400078e0004 */
[----:B---3--:R-:W-:Y:S02]  /*13df0*/  IMAD.MOV.U32 R45, RZ, RZ, R11 ;  /* 0x000000ffff2d7224 */ /* 0x008fe400078e000b */
[----:B--2---:R-:W-:Y:S01]  /*13e00*/  IMAD.MOV.U32 R44, RZ, RZ, R10 ;  /* 0x000000ffff2c7224 */ /* 0x004fe200078e000a */
[----:B------:R-:W2:Y:S02]  /*13e10*/  LDC.64 R52, c[0x0][0x358] ;  /* 0x0000d600ff347b82 */ /* 0x000ea40000000a00 */
[----:B--2---:R-:W-:Y:S02]  /*13e20*/  R2UR UR4, R52 ;  /* 0x00000000340472ca */ /* 0x004fe400000e0000 */
[----:B------:R-:W-:-:S02]  /*13e30*/  R2UR UR5, R53 ;  /* 0x00000000350572ca */ /* 0x000fc400000e0000 */
[C---:B------:R-:W-:Y:S02]  /*13e40*/  R2UR UR10, R52.reuse ;  /* 0x00000000340a72ca */ /* 0x040fe400000e0000 */
[C---:B------:R-:W-:Y:S02]  /*13e50*/  R2UR UR11, R53.reuse ;  /* 0x00000000350b72ca */ /* 0x040fe400000e0000 */
[C---:B------:R-:W-:Y:S02]  /*13e60*/  R2UR UR6, R52.reuse ;  /* 0x00000000340672ca */ /* 0x040fe400000e0000 */
[C---:B------:R-:W-:Y:S02]  /*13e70*/  R2UR UR7, R53.reuse ;  /* 0x00000000350772ca */ /* 0x040fe400000e0000 */
[C---:B------:R-:W-:Y:S02]  /*13e80*/  R2UR UR12, R52.reuse ;  /* 0x00000000340c72ca */ /* 0x040fe400000e0000 */
[----:B------:R-:W-:Y:S01]  /*13e90*/  R2UR UR13, R53 ;  /* 0x00000000350d72ca */ /* 0x000fe200000e0000 */
[----:B------:R-:W2:Y:S01]  /*13ea0*/  LD.E.64 R18, desc[UR4][R46.64+0x8] ;  /* 0x000008042e127980 */ /* 0x000ea2000c101b00 */
[----:B------:R-:W-:-:S02]  /*13eb0*/  R2UR UR18, R52 ;  /* 0x00000000341272ca */ /* 0x000fc400000e0000 */
[C---:B------:R-:W-:Y:S01]  /*13ec0*/  R2UR UR19, R53.reuse ;  /* 0x00000000351372ca */ /* 0x040fe200000e0000 */
[----:B------:R-:W2:Y:S01]  /*13ed0*/  LD.E.64 R4, desc[UR10][R46.64+0x20] ;  /* 0x0000200a2e047980 */ /* 0x000ea2000c101b00 */
[C---:B------:R-:W-:Y:S02]  /*13ee0*/  R2UR UR8, R52.reuse ;  /* 0x00000000340872ca */ /* 0x040fe400000e0000 */
[C---:B------:R-:W-:Y:S01]  /*13ef0*/  R2UR UR9, R53.reuse ;  /* 0x00000000350972ca */ /* 0x040fe200000e0000 */
[----:B------:R-:W3:Y:S01]  /*13f00*/  LD.E.64 R16, desc[UR6][R46.64+0x10] ;  /* 0x000010062e107980 */ /* 0x000ee2000c101b00 */
[C---:B------:R-:W-:Y:S02]  /*13f10*/  R2UR UR14, R52.reuse ;  /* 0x00000000340e72ca */ /* 0x040fe400000e0000 */
[----:B------:R-:W-:Y:S01]  /*13f20*/  R2UR UR15, R53 ;  /* 0x00000000350f72ca */ /* 0x000fe200000e0000 */
[----:B------:R-:W3:Y:S01]  /*13f30*/  LD.E.64 R6, desc[UR12][R46.64+0x28] ;  /* 0x0000280c2e067980 */ /* 0x000ee2000c101b00 */
[----:B------:R-:W-:-:S02]  /*13f40*/  R2UR UR16, R52 ;  /* 0x00000000341072ca */ /* 0x000fc400000e0000 */
[----:B------:R-:W-:Y:S01]  /*13f50*/  R2UR UR17, R53 ;  /* 0x00000000351172ca */ /* 0x000fe200000e0000 */
[----:B------:R-:W4:Y:S04]  /*13f60*/  LD.E R26, desc[UR18][R54.64+0x18] ;  /* 0x00001812361a7980 */ /* 0x000f28000c101900 */
[----:B------:R-:W5:Y:S04]  /*13f70*/  LD.E.64 R36, desc[UR8][R46.64+0x18] ;  /* 0x000018082e247980 */ /* 0x000f68000c101b00 */
[----:B------:R-:W5:Y:S04]  /*13f80*/  LD.E R28, desc[UR14][R54.64+0x10] ;  /* 0x0000100e361c7980 */ /* 0x000f68000c101900 */
[----:B------:R-:W5:Y:S01]  /*13f90*/  LD.E R27, desc[UR16][R54.64+0x14] ;  /* 0x00001410361b7980 */ /* 0x000f62000c101900 */
[----:B------:R-:W-:Y:S04]  /*13fa0*/  BSSY.RECONVERGENT B6, `(.L_x_311) ;  /* 0x00000bf000067945 */ /* 0x000fe80003800200 */
[----:B------:R-:W-:Y:S01]  /*13fb0*/  BSSY.RELIABLE B0, `(.L_x_312) ;  /* 0x0000019000007945 */ /* 0x000fe20003800100 */
[----:B--2---:R-:W-:Y:S01]  /*13fc0*/  FADD R30, -R19, R5 ;  /* 0x00000005131e7221 */ /* 0x004fe20000000100 */
[----:B---3--:R-:W-:Y:S01]  /*13fd0*/  FADD R31, -R16, R6 ;  /* 0x00000006101f7221 */ /* 0x008fe20000000100 */
[----:B------:R-:W-:-:S02]  /*13fe0*/  FADD R29, -R17, R7 ;  /* 0x00000007111d7221 */ /* 0x000fc40000000100 */
[-C--:B----4-:R-:W-:Y:S01]  /*13ff0*/  FMUL R24, R30, R26.reuse ;  /* 0x0000001a1e187220 */ /* 0x090fe20000400000 */
[----:B------:R-:W-:Y:S01]  /*14000*/  FMUL R0, R31, R26 ;  /* 0x0000001a1f007220 */ /* 0x000fe20000400000 */
[----:B-----5:R-:W-:Y:S02]  /*14010*/  FADD R37, -R16, R37 ;  /* 0x0000002510257221 */ /* 0x020fe40000000100 */
[----:B------:R-:W-:Y:S01]  /*14020*/  FFMA R24, R29, R28, -R24 ;  /* 0x0000001c1d187223 */ /* 0x000fe20000000818 */
[----:B------:R-:W-:Y:S01]  /*14030*/  FADD R38, -R19, R36 ;  /* 0x0000002413267221 */ /* 0x000fe20000000100 */
[-C--:B------:R-:W-:Y:S01]  /*14040*/  FMUL R6, R30, R27.reuse ;  /* 0x0000001b1e067220 */ /* 0x080fe20000400000 */
[----:B------:R-:W-:Y:S01]  /*14050*/  FFMA R25, R29, R27, -R0 ;  /* 0x0000001b1d197223 */ /* 0x000fe20000000800 */
[----:B------:R-:W-:Y:S01]  /*14060*/  FMUL R3, R37, R24 ;  /* 0x0000001825037220 */ /* 0x000fe20000400000 */
[----:B------:R-:W-:Y:S01]  /*14070*/  FADD R36, -R17, R4 ;  /* 0x0000000411247221 */ /* 0x000fe20000000100 */
[----:B------:R-:W-:-:S02]  /*14080*/  FFMA R23, R31, R28, -R6 ;  /* 0x0000001c1f177223 */ /* 0x000fc40000000806 */
[----:B------:R-:W-:-:S04]  /*14090*/  FFMA R3, R38, R25, -R3 ;  /* 0x0000001926037223 */ /* 0x000fc80000000803 */
[----:B------:R-:W-:-:S05]  /*140a0*/  FFMA R3, R36, R23, R3 ;  /* 0x0000001724037223 */ /* 0x000fca0000000003 */
[----:B------:R-:W-:-:S13]  /*140b0*/  FSETP.GEU.AND P0, PT, R3, R18, PT ;  /* 0x000000120300720b */ /* 0x000fda0003f0e000 */
[----:B01----:R-:W-:Y:S05]  /*140c0*/  @P0 BRA `(.L_x_313) ;  /* 0x00000000001c0947 */ /* 0x003fea0003800000 */
[----:B------:R-:W-:Y:S02]  /*140d0*/  R2UR UR4, R52 ;  /* 0x00000000340472ca */ /* 0x000fe400000e0000 */
[----:B------:R-:W-:-:S13]  /*140e0*/  R2UR UR5, R53 ;  /* 0x00000000350572ca */ /* 0x000fda00000e0000 */
[----:B------:R-:W2:Y:S01]  /*140f0*/  LD.E.U8 R0, desc[UR4][R46.64+0x30] ;  /* 0x000030042e007980 */ /* 0x000ea2000c101100 */
[----:B------:R-:W-:Y:S02]  /*14100*/  PRMT R39, RZ, 0x7610, R39 ;  /* 0x00007610ff277816 */ /* 0x000fe40000000027 */
[----:B--2---:R-:W-:-:S13]  /*14110*/  ISETP.NE.AND P1, PT, R0, RZ, PT ;  /* 0x000000ff0000720c */ /* 0x004fda0003f25270 */
[----:B------:R-:W-:Y:S05]  /*14120*/  @P1 BREAK.RELIABLE B0 ;  /* 0x0000000000001942 */ /* 0x000fea0003800100 */
[----:B------:R-:W-:Y:S05]  /*14130*/  @P1 BRA `(.L_x_314) ;  /* 0x0000000800941947 */ /* 0x000fea0003800000 */
.L_x_313:
[----:B------:R-:W-:Y:S05]  /*14140*/  BSYNC.RELIABLE B0 ;  /* 0x0000000000007941 */ /* 0x000fea0003800100 */
.L_x_312:
[----:B------:R-:W-:Y:S02]  /*14150*/  FSETP.GT.AND P1, PT, R3, -R18, PT ;  /* 0x800000120300720b */ /* 0x000fe40003f24000 */
[----:B------:R-:W-:-:S11]  /*14160*/  PRMT R39, RZ, 0x7610, R39 ;  /* 0x00007610ff277816 */ /* 0x000fd60000000027 */
[----:B------:R-:W-:Y:S05]  /*14170*/  @!P0 BRA P1, `(.L_x_314) ;  /* 0x0000000800848947 */ /* 0x000fea0000800000 */
[----:B------:R-:W-:Y:S01]  /*14180*/  VIADD R0, R3, 0x1800000 ;  /* 0x0180000003007836 */ /* 0x000fe20000000000 */
[----:B------:R-:W-:Y:S04]  /*14190*/  BSSY.RECONVERGENT B7, `(.L_x_315) ;  /* 0x000000d000077945 */ /* 0x000fe80003800200 */
[----:B------:R-:W-:-:S04]  /*141a0*/  LOP3.LUT R0, R0, 0x7f800000, RZ, 0xc0, !PT ;  /* 0x7f80000000007812 */ /* 0x000fc800078ec0ff */
[----:B------:R-:W-:-:S13]  /*141b0*/  ISETP.GT.U32.AND P0, PT, R0, 0x1ffffff, PT ;  /* 0x01ffffff0000780c */ /* 0x000fda0003f04070 */
[----:B------:R-:W-:Y:S05]  /*141c0*/  @P0 BRA `(.L_x_316) ;  /* 0x0000000000140947 */ /* 0x000fea0003800000 */
[----:B------:R-:W-:Y:S01]  /*141d0*/  IMAD.MOV.U32 R4, RZ, RZ, R3 ;  /* 0x000000ffff047224 */ /* 0x000fe200078e0003 */
[----:B------:R-:W-:Y:S01]  /*141e0*/  MOV R20, 0x14210 ;  /* 0x0001421000147802 */ /* 0x000fe20000000f00 */
[----:B------:R-:W-:-:S07]  /*141f0*/  IMAD.MOV.U32 R21, RZ, RZ, 0x0 ;  /* 0x00000000ff157424 */ /* 0x000fce00078e00ff */
[----:B------:R-:W-:Y:S05]  /*14200*/  CALL.REL.NOINC `($__internal_0_$__cuda_sm20_rcp_rn_f32_slowpath) ;  /* 0x0000000800ec7944 */ /* 0x000fea0003c00000 */
[----:B------:R-:W-:Y:S05]  /*14210*/  BRA `(.L_x_317) ;  /* 0x0000000000107947 */ /* 0x000fea0003800000 */
.L_x_316:
[----:B------:R-:W0:Y:S02]  /*14220*/  MUFU.RCP R4, R3 ;  /* 0x0000000300047308 */ /* 0x000e240000001000 */
[----:B0-----:R-:W-:-:S04]  /*14230*/  FFMA R0, R3, R4, -1 ;  /* 0xbf80000003007423 */ /* 0x001fc80000000004 */
[----:B------:R-:W-:-:S04]  /*14240*/  FADD.FTZ R5, -R0, -RZ ;  /* 0x800000ff00057221 */ /* 0x000fc80000010100 */
[----:B------:R-:W-:-:S07]  /*14250*/  FFMA R4, R4, R5, R4 ;  /* 0x0000000504047223 */ /* 0x000fce0000000004 */
.L_x_317:
[----:B------:R-:W-:Y:S05]  /*14260*/  BSYNC.RECONVERGENT B7 ;  /* 0x0000000000077941 */ /* 0x000fea0003800200 */
.L_x_315:
[C---:B------:R-:W-:Y:S02]  /*14270*/  R2UR UR4, R52.reuse ;  /* 0x00000000340472ca */ /* 0x040fe400000e0000 */
[C---:B------:R-:W-:Y:S02]  /*14280*/  R2UR UR5, R53.reuse ;  /* 0x00000000350572ca */ /* 0x040fe400000e0000 */
[C---:B------:R-:W-:Y:S02]  /*14290*/  R2UR UR6, R52.reuse ;  /* 0x00000000340672ca */ /* 0x040fe400000e0000 */
[C---:B------:R-:W-:Y:S02]  /*142a0*/  R2UR UR7, R53.reuse ;  /* 0x00000000350772ca */ /* 0x040fe400000e0000 */
[----:B------:R-:W-:Y:S02]  /*142b0*/  R2UR UR8, R52 ;  /* 0x00000000340872ca */ /* 0x000fe400000e0000 */
[----:B------:R-:W-:-:S05]  /*142c0*/  R2UR UR9, R53 ;  /* 0x00000000350972ca */ /* 0x000fca00000e0000 */
[----:B------:R-:W2:Y:S04]  /*142d0*/  LD.E R0, desc[UR4][R54.64+0x4] ;  /* 0x0000040436007980 */ /* 0x000ea8000c101900 */
[----:B------:R-:W3:Y:S04]  /*142e0*/  LD.E R3, desc[UR6][R54.64+0x8] ;  /* 0x0000080636037980 */ /* 0x000ee8000c101900 */
[----:B------:R-:W4:Y:S01]  /*142f0*/  LD.E R6, desc[UR8][R54.64+0xc] ;  /* 0x00000c0836067980 */ /* 0x000f22000c101900 */
[----:B--2---:R-:W-:Y:S01]  /*14300*/  FADD R19, -R19, R0 ;  /* 0x0000000013137221 */ /* 0x004fe20000000100 */
[----:B---3--:R-:W-:-:S04]  /*14310*/  FADD R0, -R16, R3 ;  /* 0x0000000310007221 */ /* 0x008fc80000000100 */
[----:B------:R-:W-:Y:S01]  /*14320*/  FMUL R24, R24, R0 ;  /* 0x0000000018187220 */ /* 0x000fe20000400000 */
[----:B----4-:R-:W-:-:S03]  /*14330*/  FADD R6, -R17, R6 ;  /* 0x0000000611067221 */ /* 0x010fc60000000100 */
[----:B------:R-:W-:-:S04]  /*14340*/  FFMA R24, R25, R19, -R24 ;  /* 0x0000001319187223 */ /* 0x000fc80000000818 */
[----:B------:R-:W-:-:S04]  /*14350*/  FFMA R23, R23, R6, R24 ;  /* 0x0000000617177223 */ /* 0x000fc80000000018 */
[----:B------:R-:W-:-:S05]  /*14360*/  FMUL R8, R23, R4 ;  /* 0x0000000417087220 */ /* 0x000fca0000400000 */
[----:B------:R-:W-:-:S04]  /*14370*/  FSETP.GT.AND P0, PT, R8, 1, PT ;  /* 0x3f8000000800780b */ /* 0x000fc80003f04000 */
[----:B------:R-:W-:-:S13]  /*14380*/  FSETP.LT.OR P0, PT, R8, RZ, P0 ;  /* 0x000000ff0800720b */ /* 0x000fda0000701400 */
[----:B------:R-:W-:Y:S05]  /*14390*/  @P0 BRA `(.L_x_314) ;  /* 0x0000000400fc0947 */ /* 0x000fea0003800000 */
[-C--:B------:R-:W-:Y:S01]  /*143a0*/  FMUL R5, R38, R6.reuse ;  /* 0x0000000626057220 */ /* 0x080fe20000400000 */
[----:B------:R-:W-:-:S03]  /*143b0*/  FMUL R3, R37, R6 ;  /* 0x0000000625037220 */ /* 0x000fc60000400000 */
[CC--:B------:R-:W-:Y:S01]  /*143c0*/  FFMA R6, R36.reuse, R19.reuse, -R5 ;  /* 0x0000001324067223 */ /* 0x0c0fe20000000805 */
[-C--:B------:R-:W-:Y:S01]  /*143d0*/  FFMA R5, R36, R0.reuse, -R3 ;  /* 0x0000000024057223 */ /* 0x080fe20000000803 */
[----:B------:R-:W-:Y:S02]  /*143e0*/  FMUL R0, R38, R0 ;  /* 0x0000000026007220 */ /* 0x000fe40000400000 */
[----:B------:R-:W-:Y:S02]  /*143f0*/  FMUL R27, R27, R6 ;  /* 0x000000061b1b7220 */ /* 0x000fe40000400000 */
[----:B------:R-:W-:Y:S02]  /*14400*/  FFMA R19, R37, R19, -R0 ;  /* 0x0000001325137223 */ /* 0x000fe40000000800 */
[----:B------:R-:W-:-:S04]  /*14410*/  FFMA R27, R28, R5, -R27 ;  /* 0x000000051c1b7223 */ /* 0x000fc8000000081b */
[----:B------:R-:W-:-:S04]  /*14420*/  FFMA R27, R26, R19, R27 ;  /* 0x000000131a1b7223 */ /* 0x000fc8000000001b */
[----:B------:R-:W-:-:S04]  /*14430*/  FMUL R27, R27, R4 ;  /* 0x000000041b1b7220 */ /* 0x000fc80000400000 */
[----:B------:R-:W-:-:S05]  /*14440*/  FADD R0, R8, R27 ;  /* 0x0000001b08007221 */ /* 0x000fca0000000000 */
[----:B------:R-:W-:-:S04]  /*14450*/  FSETP.GT.AND P0, PT, R0, 1, PT ;  /* 0x3f8000000000780b */ /* 0x000fc80003f04000 */
[----:B------:R-:W-:-:S13]  /*14460*/  FSETP.LT.OR P0, PT, R27, RZ, P0 ;  /* 0x000000ff1b00720b */ /* 0x000fda0000701400 */
[----:B------:R-:W-:Y:S05]  /*14470*/  @P0 BRA `(.L_x_314) ;  /* 0x0000000400c40947 */ /* 0x000fea0003800000 */
[----:B------:R-:W-:Y:S01]  /*14480*/  FMUL R3, R31, R6 ;  /* 0x000000061f037220 */ /* 0x000fe20000400000 */
[----:B------:R-:W-:Y:S02]  /*14490*/  R2UR UR4, R52 ;  /* 0x00000000340472ca */ /* 0x000fe400000e0000 */
[C---:B------:R-:W-:Y:S01]  /*144a0*/  R2UR UR5, R53.reuse ;  /* 0x00000000350572ca */ /* 0x040fe200000e0000 */
[----:B------:R-:W-:Y:S01]  /*144b0*/  FFMA R0, R30, R5, -R3 ;  /* 0x000000051e007223 */ /* 0x000fe20000000803 */
[C---:B------:R-:W-:Y:S02]  /*144c0*/  R2UR UR6, R52.reuse ;  /* 0x00000000340672ca */ /* 0x040fe400000e0000 */
[----:B------:R-:W-:Y:S01]  /*144d0*/  R2UR UR7, R53 ;  /* 0x00000000350772ca */ /* 0x000fe200000e0000 */
[----:B------:R-:W-:Y:S01]  /*144e0*/  FFMA R3, R29, R19, R0 ;  /* 0x000000131d037223 */ /* 0x000fe20000000000 */
[C---:B------:R-:W-:Y:S02]  /*144f0*/  R2UR UR12, R52.reuse ;  /* 0x00000000340c72ca */ /* 0x040fe400000e0000 */
[----:B------:R-:W-:Y:S01]  /*14500*/  R2UR UR13, R53 ;  /* 0x00000000350d72ca */ /* 0x000fe200000e0000 */
[----:B------:R-:W-:Y:S01]  /*14510*/  FMUL R3, R3, R4 ;  /* 0x0000000403037220 */ /* 0x000fe20000400000 */
[----:B------:R-:W-:-:S02]  /*14520*/  R2UR UR8, R52 ;  /* 0x00000000340872ca */ /* 0x000fc400000e0000 */
[C---:B------:R-:W-:Y:S02]  /*14530*/  R2UR UR9, R53.reuse ;  /* 0x00000000350972ca */ /* 0x040fe400000e0000 */
[C---:B------:R-:W-:Y:S01]  /*14540*/  R2UR UR14, R52.reuse ;  /* 0x00000000340e72ca */ /* 0x040fe200000e0000 */
[----:B------:R0:W-:Y:S01]  /*14550*/  ST.E desc[UR4][R44.64], R3 ;  /* 0x000000032c007985 */ /* 0x0001e2000c101904 */
[C---:B------:R-:W-:Y:S02]  /*14560*/  R2UR UR15, R53.reuse ;  /* 0x00000000350f72ca */ /* 0x040fe400000e0000 */
[C---:B------:R-:W-:Y:S01]  /*14570*/  R2UR UR10, R52.reuse ;  /* 0x00000000340a72ca */ /* 0x040fe200000e0000 */
[----:B------:R-:W2:Y:S01]  /*14580*/  LD.E R0, desc[UR6][R54.64+0x10] ;  /* 0x0000100636007980 */ /* 0x000ea2000c101900 */
[C---:B------:R-:W-:Y:S02]  /*14590*/  R2UR UR11, R53.reuse ;  /* 0x00000000350b72ca */ /* 0x040fe400000e0000 */
[----:B------:R-:W-:Y:S01]  /*145a0*/  R2UR UR16, R52 ;  /* 0x00000000341072ca */ /* 0x000fe200000e0000 */
[----:B------:R-:W2:Y:S01]  /*145b0*/  LD.E R8, desc[UR12][R54.64+0x4] ;  /* 0x0000040c36087980 */ /* 0x000ea2000c101900 */
[----:B------:R-:W-:-:S03]  /*145c0*/  R2UR UR17, R53 ;  /* 0x00000000351172ca */ /* 0x000fc600000e0000 */
[----:B------:R-:W3:Y:S04]  /*145d0*/  LD.E R4, desc[UR8][R54.64+0x14] ;  /* 0x0000140836047980 */ /* 0x000ee8000c101900 */
[----:B------:R-:W3:Y:S04]  /*145e0*/  LD.E R7, desc[UR14][R54.64+0x8] ;  /* 0x0000080e36077980 */ /* 0x000ee8000c101900 */
[----:B------:R-:W4:Y:S04]  /*145f0*/  LD.E R6, desc[UR10][R54.64+0x18] ;  /* 0x0000180a36067980 */ /* 0x000f28000c101900 */
[----:B------:R-:W4:Y:S01]  /*14600*/  LD.E R9, desc[UR16][R54.64+0xc] ;  /* 0x00000c1036097980 */ /* 0x000f22000c101900 */
[C---:B------:R-:W-:Y:S01]  /*14610*/  FMUL R5, R36.reuse, R30 ;  /* 0x0000001e24057220 */ /* 0x040fe20000400000 */
[----:B------:R-:W-:-:S03]  /*14620*/  FMUL R36, R36, R31 ;  /* 0x0000001f24247220 */ /* 0x000fc60000400000 */
[-C--:B------:R-:W-:Y:S01]  /*14630*/  FFMA R18, R38, R29.reuse, -R5 ;  /* 0x0000001d26127223 */ /* 0x080fe20000000805 */
[C---:B------:R-:W-:Y:S01]  /*14640*/  FMUL R11, R37.reuse, R30 ;  /* 0x0000001e250b7220 */ /* 0x040fe20000400000 */
[----:B------:R-:W-:-:S03]  /*14650*/  FFMA R29, R37, R29, -R36 ;  /* 0x0000001d251d7223 */ /* 0x000fc60000000824 */
[----:B------:R-:W-:Y:S01]  /*14660*/  FFMA R31, R38, R31, -R11 ;  /* 0x0000001f261f7223 */ /* 0x000fe2000000080b */
[----:B------:R-:W-:Y:S01]  /*14670*/  BSSY.RECONVERGENT B7, `(.L_x_318) ;  /* 0x0000017000077945 */ /* 0x000fe20003800200 */
[----:B--2---:R-:W-:Y:S01]  /*14680*/  FFMA R5, R3, R0, R8 ;  /* 0x0000000003057223 */ /* 0x004fe20000000008 */
[----:B------:R-:W-:-:S04]  /*14690*/  FMUL R0, R18, R18 ;  /* 0x0000001212007220 */ /* 0x000fc80000400000 */
[----:B------:R-:W-:Y:S01]  /*146a0*/  FFMA R0, R29, R29, R0 ;  /* 0x0000001d1d007223 */ /* 0x000fe20000000000 */
[----:B---3--:R-:W-:-:S03]  /*146b0*/  FFMA R7, R3, R4, R7 ;  /* 0x0000000403077223 */ /* 0x008fc60000000007 */
[----:B------:R-:W-:-:S04]  /*146c0*/  FFMA R4, R31, R31, R0 ;  /* 0x0000001f1f047223 */ /* 0x000fc80000000000 */
[----:B------:R-:W-:Y:S01]  /*146d0*/  VIADD R0, R4, 0xf3000000 ;  /* 0xf300000004007836 */ /* 0x000fe20000000000 */
[----:B------:R0:W1:Y:S04]  /*146e0*/  MUFU.RSQ R11, R4 ;  /* 0x00000004000b7308 */ /* 0x0000680000001400 */
[----:B------:R-:W-:Y:S01]  /*146f0*/  ISETP.GT.U32.AND P0, PT, R0, 0x727fffff, PT ;  /* 0x727fffff0000780c */ /* 0x000fe20003f04070 */
[----:B----4-:R-:W-:Y:S01]  /*14700*/  FFMA R9, R3, R6, R9 ;  /* 0x0000000603097223 */ /* 0x010fe20000000009 */
[----:B------:R0:W-:Y:S04]  /*14710*/  ST.E desc[UR4][R44.64+0xc], R5 ;  /* 0x00000c052c007985 */ /* 0x0001e8000c101904 */
[----:B------:R0:W-:Y:S04]  /*14720*/  ST.E desc[UR6][R44.64+0x10], R7 ;  /* 0x000010072c007985 */ /* 0x0001e8000c101906 */
[----:B------:R0:W-:Y:S03]  /*14730*/  ST.E desc[UR8][R44.64+0x14], R9 ;  /* 0x000014092c007985 */ /* 0x0001e6000c101908 */
[----:B-1----:R-:W-:Y:S05]  /*14740*/  @!P0 BRA `(.L_x_319) ;  /* 0x0000000000148947 */ /* 0x002fea0003800000 */
[----:B------:R-:W-:Y:S01]  /*14750*/  MOV R20, 0x14780 ;  /* 0x0001478000147802 */ /* 0x000fe20000000f00 */
[----:B------:R-:W-:-:S07]  /*14760*/  IMAD.MOV.U32 R21, RZ, RZ, 0x0 ;  /* 0x00000000ff157424 */ /* 0x000fce00078e00ff */
[----:B0-----:R-:W-:Y:S05]  /*14770*/  CALL.REL.NOINC `($__internal_1_$__cuda_sm20_sqrt_rn_f32_slowpath) ;  /* 0x0000000800687944 */ /* 0x001fea0003c00000 */
[----:B------:R-:W-:Y:S01]  /*14780*/  IMAD.MOV.U32 R24, RZ, RZ, R4 ;  /* 0x000000ffff187224 */ /* 0x000fe200078e0004 */
[----:B------:R-:W-:Y:S06]  /*14790*/  BRA `(.L_x_320) ;  /* 0x0000000000107947 */ /* 0x000fec0003800000 */
.L_x_319:
[----:B0-----:R-:W-:Y:S01]  /*147a0*/  FMUL.FTZ R3, R4, R11 ;  /* 0x0000000b04037220 */ /* 0x001fe20000410000 */
[----:B------:R-:W-:-:S03]  /*147b0*/  FMUL.FTZ R24, R11, 0.5 ;  /* 0x3f0000000b187820 */ /* 0x000fc60000410000 */
[----:B------:R-:W-:-:S04]  /*147c0*/  FFMA R4, -R3, R3, R4 ;  /* 0x0000000303047223 */ /* 0x000fc80000000104 */
[----:B------:R-:W-:-:S07]  /*147d0*/  FFMA R24, R4, R24, R3 ;  /* 0x0000001804187223 */ /* 0x000fce0000000003 */
.L_x_320:
[----:B------:R-:W-:Y:S05]  /*147e0*/  BSYNC.RECONVERGENT B7 ;  /* 0x0000000000077941 */ /* 0x000fea0003800200 */
.L_x_318:
[----:B------:R-:W0:Y:S01]  /*147f0*/  MUFU.RCP R3, R24 ;  /* 0x0000001800037308 */ /* 0x000e220000001000 */
[----:B------:R-:W-:Y:S07]  /*14800*/  BSSY.RECONVERGENT B7, `(.L_x_321) ;  /* 0x000000e000077945 */ /* 0x000fee0003800200 */
[----:B------:R-:W1:Y:S01]  /*14810*/  FCHK P0, R29, R24 ;  /* 0x000000181d007302 */ /* 0x000e620000000000 */
[----:B0-----:R-:W-:-:S04]  /*14820*/  FFMA R0, R3, -R24, 1 ;  /* 0x3f80000003007423 */ /* 0x001fc80000000818 */
[----:B------:R-:W-:-:S04]  /*14830*/  FFMA R0, R3, R0, R3 ;  /* 0x0000000003007223 */ /* 0x000fc80000000003 */
[----:B------:R-:W-:-:S04]  /*14840*/  FFMA R3, R29, R0, RZ ;  /* 0x000000001d037223 */ /* 0x000fc800000000ff */
[----:B------:R-:W-:-:S04]  /*14850*/  FFMA R16, R3, -R24, R29 ;  /* 0x8000001803107223 */ /* 0x000fc8000000001d */
        /* <DEDUP_REMOVED lines=8> */
.L_x_322:
[----:B------:R-:W-:Y:S05]  /*148e0*/  BSYNC.RECONVERGENT B7 ;  /* 0x0000000000077941 */ /* 0x000fea0003800200 */
.L_x_321:
[----:B------:R-:W0:Y:S01]  /*148f0*/  MUFU.RCP R3, R24 ;  /* 0x0000001800037308 */ /* 0x000e220000001000 */
[----:B------:R-:W-:Y:S07]  /*14900*/  BSSY.RECONVERGENT B7, `(.L_x_323) ;  /* 0x000000e000077945 */ /* 0x000fee0003800200 */
[----:B------:R-:W1:Y:S01]  /*14910*/  FCHK P0, -R18, R24 ;  /* 0x0000001812007302 */ /* 0x000e620000000100 */
[----:B0-----:R-:W-:-:S04]  /*14920*/  FFMA R0, R3, -R24, 1 ;  /* 0x3f80000003007423 */ /* 0x001fc80000000818 */
[----:B------:R-:W-:-:S04]  /*14930*/  FFMA R4, R3, R0, R3 ;  /* 0x0000000003047223 */ /* 0x000fc80000000003 */
[----:B------:R-:W-:-:S04]  /*14940*/  FFMA R17, -R18, R4, RZ ;  /* 0x0000000412117223 */ /* 0x000fc800000001ff */
[----:B------:R-:W-:-:S04]  /*14950*/  FFMA R0, R17, -R24, -R18 ;  /* 0x8000001811007223 */ /* 0x000fc80000000812 */
[----:B------:R-:W-:Y:S01]  /*14960*/  FFMA R17, R4, R0, R17 ;  /* 0x0000000004117223 */ /* 0x000fe20000000011 */
[----:B-1----:R-:W-:Y:S06]  /*14970*/  @!P0 BRA `(.L_x_324) ;  /* 0x0000000000188947 */ /* 0x002fec0003800000 */
[----:B------:R-:W-:Y:S01]  /*14980*/  FADD R4, -R18, -RZ ;  /* 0x800000ff12047221 */ /* 0x000fe20000000100 */
[----:B------:R-:W-:Y:S01]  /*14990*/  IMAD.MOV.U32 R5, RZ, RZ, R24 ;  /* 0x000000ffff057224 */ /* 0x000fe200078e0018 */
[----:B------:R-:W-:Y:S01]  /*149a0*/  MOV R20, 0x149d0 ;  /* 0x000149d000147802 */ /* 0x000fe20000000f00 */
[----:B------:R-:W-:-:S07]  /*149b0*/  IMAD.MOV.U32 R21, RZ, RZ, 0x0 ;  /* 0x00000000ff157424 */ /* 0x000fce00078e00ff */
[----:B------:R-:W-:Y:S05]  /*149c0*/  CALL.REL.NOINC `($__internal_2_$__cuda_sm3x_div_rn_noftz_f32_slowpath) ;  /* 0x0000000800407944 */ /* 0x000fea0003c00000 */
[----:B------:R-:W-:-:S07]  /*149d0*/  IMAD.MOV.U32 R17, RZ, RZ, R4 ;  /* 0x000000ffff117224 */ /* 0x000fce00078e0004 */
.L_x_324:
[----:B------:R-:W-:Y:S05]  /*149e0*/  BSYNC.RECONVERGENT B7 ;  /* 0x0000000000077941 */ /* 0x000fea0003800200 */
.L_x_323:
        /* <DEDUP_REMOVED lines=14> */
.L_x_326:
[----:B------:R-:W-:Y:S05]  /*14ad0*/  BSYNC.RECONVERGENT B7 ;  /* 0x0000000000077941 */ /* 0x000fea0003800200 */
.L_x_325:
[C---:B------:R-:W-:Y:S02]  /*14ae0*/  R2UR UR4, R52.reuse ;  /* 0x00000000340472ca */ /* 0x040fe400000e0000 */
[C---:B------:R-:W-:Y:S02]  /*14af0*/  R2UR UR5, R53.reuse ;  /* 0x00000000350572ca */ /* 0x040fe400000e0000 */
[C---:B------:R-:W-:Y:S02]  /*14b00*/  R2UR UR6, R52.reuse ;  /* 0x00000000340672ca */ /* 0x040fe400000e0000 */
[C---:B------:R-:W-:Y:S02]  /*14b10*/  R2UR UR7, R53.reuse ;  /* 0x00000000350772ca */ /* 0x040fe400000e0000 */
[----:B------:R-:W-:Y:S02]  /*14b20*/  R2UR UR8, R52 ;  /* 0x00000000340872ca */ /* 0x000fe400000e0000 */
[----:B------:R-:W-:-:S05]  /*14b30*/  R2UR UR9, R53 ;  /* 0x00000000350972ca */ /* 0x000fca00000e0000 */
[----:B------:R0:W-:Y:S04]  /*14b40*/  ST.E.64 desc[UR4][R44.64+0x18], R16 ;  /* 0x000018102c007985 */ /* 0x0001e8000c101b04 */
[----:B------:R0:W-:Y:S04]  /*14b50*/  ST.E desc[UR6][R44.64+0x20], R4 ;  /* 0x000020042c007985 */ /* 0x0001e8000c101906 */
[----:B------:R-:W2:Y:S01]  /*14b60*/  LD.E.64 R46, desc[UR8][R46.64+0x38] ;  /* 0x000038082e2e7980 */ /* 0x000ea2000c101b00 */
[----:B------:R-:W-:-:S03]  /*14b70*/  IMAD.MOV.U32 R39, RZ, RZ, 0x1 ;  /* 0x00000001ff277424 */ /* 0x000fc600078e00ff */
[----:B--2---:R0:W-:Y:S04]  /*14b80*/  ST.E.64 desc[UR4][R44.64+0x28], R46 ;  /* 0x0000282e2c007985 */ /* 0x0041e8000c101b04 */
.L_x_314:
[----:B------:R-:W-:Y:S05]  /*14b90*/  BSYNC.RECONVERGENT B6 ;  /* 0x0000000000067941 */ /* 0x000fea0003800200 */
.L_x_311:
[----:B------:R-:W2:Y:S01]  /*14ba0*/  LDL R20, [R1+0x14] ;  /* 0x0000140001147983 */ /* 0x000ea20000100800 */
[----:B------:R1:W-:Y:S05]  /*14bb0*/  BMOV.32 B6, R2 ;  /* 0x0000000206007356 */ /* 0x0003ea0000000000 */
[----:B------:R-:W2:Y:S01]  /*14bc0*/  LDL R21, [R1+0x18] ;  /* 0x0000180001157983 */ /* 0x000ea20000100800 */
[----:B------:R3:W-:Y:S05]  /*14bd0*/  BMOV.32 B7, R22 ;  /* 0x0000001607007356 */ /* 0x0007ea0000000000 */
[----:B0-----:R-:W-:Y:S01]  /*14be0*/  LOP3.LUT R4, R39, 0xffff, RZ, 0xc0, !PT ;  /* 0x0000ffff27047812 */ /* 0x001fe200078ec0ff */
[----:B-1----:R-:W2:Y:S04]  /*14bf0*/  LDL R2, [R1] ;  /* 0x0000000001027983 */ /* 0x002ea80000100800 */
[----:B------:R-:W2:Y:S04]  /*14c00*/  LDL R16, [R1+0x4] ;  /* 0x0000040001107983 */ /* 0x000ea80000100800 */
[----:B------:R-:W2:Y:S04]  /*14c10*/  LDL R17, [R1+0x8] ;  /* 0x0000080001117983 */ /* 0x000ea80000100800 */
[----:B------:R-:W2:Y:S04]  /*14c20*/  LDL R18, [R1+0xc] ;  /* 0x00000c0001127983 */ /* 0x000ea80000100800 */
[----:B------:R-:W2:Y:S04]  /*14c30*/  LDL R19, [R1+0x10] ;  /* 0x0000100001137983 */ /* 0x000ea80000100800 */
[----:B---3--:R-:W2:Y:S04]  /*14c40*/  LDL R22, [R1+0x1c] ;  /* 0x00001c0001167983 */ /* 0x008ea80000100800 */
        /* <DEDUP_REMOVED lines=23> */
        .weak           $__internal_0_$__cuda_sm20_rcp_rn_f32_slowpath
        .type           $__internal_0_$__cuda_sm20_rcp_rn_f32_slowpath,@function
        .size           $__internal_0_$__cuda_sm20_rcp_rn_f32_slowpath,($__internal_1_$__cuda_sm20_sqrt_rn_f32_slowpath - $__internal_0_$__cuda_sm20_rcp_rn_f32_slowpath)
$__internal_0_$__cuda_sm20_rcp_rn_f32_slowpath:
[----:B------:R-:W-:-:S05]  /*14dc0*/  VIADD R1, R1, 0xfffffff8 ;  /* 0xfffffff801017836 */ /* 0x000fca0000000000 */
[----:B------:R0:W-:Y:S01]  /*14dd0*/  STL [R1], R2 ;  /* 0x0000000201007387 */ /* 0x0001e20000100800 */
[----:B------:R-:W-:Y:S01]  /*14de0*/  IMAD.SHL.U32 R0, R4, 0x2, RZ ;  /* 0x0000000204007824 */ /* 0x000fe200078e00ff */
[----:B------:R-:W-:Y:S04]  /*14df0*/  BSSY.RECONVERGENT B0, `(.L_x_327) ;  /* 0x000002f000007945 */ /* 0x000fe80003800200 */
[----:B------:R-:W-:-:S04]  /*14e00*/  SHF.R.U32.HI R8, RZ, 0x18, R0 ;  /* 0x00000018ff087819 */ /* 0x000fc80000011600 */
[----:B------:R-:W-:-:S13]  /*14e10*/  ISETP.NE.U32.AND P0, PT, R8, RZ, PT ;  /* 0x000000ff0800720c */ /* 0x000fda0003f05070 */
[----:B0-----:R-:W-:Y:S05]  /*14e20*/  @P0 BRA `(.L_x_328) ;  /* 0x0000000000240947 */ /* 0x001fea0003800000 */
[----:B------:R-:W-:-:S13]  /*14e30*/  ISETP.NE.AND P0, PT, R0, RZ, PT ;  /* 0x000000ff0000720c */ /* 0x000fda0003f05270 */
[----:B------:R-:W-:Y:S02]  /*14e40*/  @P0 FFMA R2, R4, 1.84467440737095516160e+19, RZ ;  /* 0x5f80000004020823 */ /* 0x000fe400000000ff */
[----:B------:R-:W-:Y:S08]  /*14e50*/  @!P0 MUFU.RCP R4, R4 ;  /* 0x0000000400048308 */ /* 0x000ff00000001000 */
[----:B------:R-:W0:Y:S02]  /*14e60*/  @P0 MUFU.RCP R3, R2 ;  /* 0x0000000200030308 */ /* 0x000e240000001000 */
[----:B0-----:R-:W-:-:S04]  /*14e70*/  @P0 FFMA R0, R2, R3, -1 ;  /* 0xbf80000002000423 */ /* 0x001fc80000000003 */
[----:B------:R-:W-:-:S04]  /*14e80*/  @P0 FADD.FTZ R0, -R0, -RZ ;  /* 0x800000ff00000221 */ /* 0x000fc80000010100 */
[----:B------:R-:W-:-:S04]  /*14e90*/  @P0 FFMA R0, R3, R0, R3 ;  /* 0x0000000003000223 */ /* 0x000fc80000000003 */
[----:B------:R-:W-:Y:S01]  /*14ea0*/  @P0 FFMA R4, R0, 1.84467440737095516160e+19, RZ ;  /* 0x5f80000000040823 */ /* 0x000fe200000000ff */
[----:B------:R-:W-:Y:S06]  /*14eb0*/  BRA `(.L_x_329) ;  /* 0x0000000000887947 */ /* 0x000fec0003800000 */
.L_x_328:
[----:B------:R-:W-:-:S05]  /*14ec0*/  VIADD R10, R8, 0xffffff03 ;  /* 0xffffff03080a7836 */ /* 0x000fca0000000000 */
[----:B------:R-:W-:-:S13]  /*14ed0*/  ISETP.GT.U32.AND P0, PT, R10, 0x1, PT ;  /* 0x000000010a00780c */ /* 0x000fda0003f04070 */
[----:B------:R-:W-:Y:S05]  /*14ee0*/  @P0 BRA `(.L_x_330) ;  /* 0x0000000000780947 */ /* 0x000fea0003800000 */
[----:B------:R-:W-:Y:S01]  /*14ef0*/  LOP3.LUT R0, R4, 0x7fffff, RZ, 0xc0, !PT ;  /* 0x007fffff04007812 */ /* 0x000fe200078ec0ff */
[----:B------:R-:W-:-:S03]  /*14f00*/  IMAD.MOV.U32 R7, RZ, RZ, 0x3 ;  /* 0x00000003ff077424 */ /* 0x000fc600078e00ff */
[----:B------:R-:W-:Y:S02]  /*14f10*/  LOP3.LUT R0, R0, 0x3f800000, RZ, 0xfc, !PT ;  /* 0x3f80000000007812 */ /* 0x000fe400078efcff */
[----:B------:R-:W-:Y:S02]  /*14f20*/  SHF.L.U32 R7, R7, R10, RZ ;  /* 0x0000000a07077219 */ /* 0x000fe400000006ff */
[----:B------:R-:W0:Y:S02]  /*14f30*/  MUFU.RCP R3, R0 ;  /* 0x0000000000037308 */ /* 0x000e240000001000 */
[----:B0-----:R-:W-:-:S04]  /*14f40*/  FFMA R2, R0, R3, -1 ;  /* 0xbf80000000027423 */ /* 0x001fc80000000003 */
[----:B------:R-:W-:-:S04]  /*14f50*/  FADD.FTZ R2, -R2, -RZ ;  /* 0x800000ff02027221 */ /* 0x000fc80000010100 */
[CCC-:B------:R-:W-:Y:S01]  /*14f60*/  FFMA.RM R5, R3.reuse, R2.reuse, R3.reuse ;  /* 0x0000000203057223 */ /* 0x1c0fe20000004003 */
[----:B------:R-:W-:-:S04]  /*14f70*/  FFMA.RP R6, R3, R2, R3 ;  /* 0x0000000203067223 */ /* 0x000fc80000008003 */
[C---:B------:R-:W-:Y:S02]  /*14f80*/  LOP3.LUT R2, R5.reuse, 0x7fffff, RZ, 0xc0, !PT ;  /* 0x007fffff05027812 */ /* 0x040fe400078ec0ff */
[----:B------:R-:W-:Y:S02]  /*14f90*/  FSETP.NEU.FTZ.AND P0, PT, R5, R6, PT ;  /* 0x000000060500720b */ /* 0x000fe40003f1d000 */
[----:B------:R-:W-:Y:S02]  /*14fa0*/  LOP3.LUT R2, R2, 0x800000, RZ, 0xfc, !PT ;  /* 0x0080000002027812 */ /* 0x000fe400078efcff */
[----:B------:R-:W-:Y:S02]  /*14fb0*/  SEL R3, RZ, 0xffffffff, !P0 ;  /* 0xffffffffff037807 */ /* 0x000fe40004000000 */
[----:B------:R-:W-:-:S03]  /*14fc0*/  LOP3.LUT R7, R7, R2, RZ, 0xc0, !PT ;  /* 0x0000000207077212 */ /* 0x000fc600078ec0ff */
[----:B------:R-:W-:Y:S01]  /*14fd0*/  IMAD.MOV R3, RZ, RZ, -R3 ;  /* 0x000000ffff037224 */ /* 0x000fe200078e0a03 */
[----:B------:R-:W-:-:S04]  /*14fe0*/  SHF.R.U32.HI R7, RZ, R10, R7 ;  /* 0x0000000aff077219 */ /* 0x000fc80000011607 */
[--C-:B------:R-:W-:Y:S01]  /*14ff0*/  LOP3.LUT P1, RZ, R3, R10, R2.reuse, 0xf8, !PT ;  /* 0x0000000a03ff7212 */ /* 0x100fe2000782f802 */
[----:B------:R-:W-:Y:S01]  /*15000*/  VIADD R3, R8, 0xffffff04 ;  /* 0xffffff0408037836 */ /* 0x000fe20000000000 */
[C---:B------:R-:W-:Y:S02]  /*15010*/  LOP3.LUT P0, RZ, R7.reuse, 0x1, RZ, 0xc0, !PT ;  /* 0x0000000107ff7812 */ /* 0x040fe4000780c0ff */
[----:B------:R-:W-:Y:S02]  /*15020*/  LOP3.LUT P2, RZ, R7, 0x2, RZ, 0xc0, !PT ;  /* 0x0000000207ff7812 */ /* 0x000fe4000784c0ff */
[----:B------:R-:W-:Y:S02]  /*15030*/  SHF.R.U32.HI R3, RZ, R3, R2 ;  /* 0x00000003ff037219 */ /* 0x000fe40000011602 */
[----:B------:R-:W-:Y:S02]  /*15040*/  PLOP3.LUT P0, PT, P0, P1, P2, 0xe0, 0x0 ;  /* 0x000000000000781c */ /* 0x000fe40000703c20 */
[----:B------:R-:W-:-:S02]  /*15050*/  LOP3.LUT P1, RZ, R4, 0x7fffff, RZ, 0xc0, !PT ;  /* 0x007fffff04ff7812 */ /* 0x000fc4000782c0ff */
[----:B------:R-:W-:-:S05]  /*15060*/  SEL R0, RZ, 0x1, !P0 ;  /* 0x00000001ff007807 */ /* 0x000fca0004000000 */
[----:B------:R-:W-:-:S05]  /*15070*/  IMAD.MOV R0, RZ, RZ, -R0 ;  /* 0x000000ffff007224 */ /* 0x000fca00078e0a00 */
[----:B------:R-:W-:-:S13]  /*15080*/  ISETP.GE.AND P0, PT, R0, RZ, PT ;  /* 0x000000ff0000720c */ /* 0x000fda0003f06270 */
[----:B------:R-:W-:-:S04]  /*15090*/  @!P0 VIADD R3, R3, 0x1 ;  /* 0x0000000103038836 */ /* 0x000fc80000000000 */
[----:B------:R-:W-:-:S05]  /*150a0*/  @!P1 IMAD.SHL.U32 R3, R3, 0x2, RZ ;  /* 0x0000000203039824 */ /* 0x000fca00078e00ff */
[----:B------:R-:W-:Y:S01]  /*150b0*/  LOP3.LUT R4, R3, 0x80000000, R4, 0xf8, !PT ;  /* 0x8000000003047812 */ /* 0x000fe200078ef804 */
[----:B------:R-:W-:Y:S06]  /*150c0*/  BRA `(.L_x_329) ;  /* 0x0000000000047947 */ /* 0x000fec0003800000 */
.L_x_330:
[----:B------:R-:W0:Y:S02]  /*150d0*/  MUFU.RCP R4, R4 ;  /* 0x0000000400047308 */ /* 0x000e240000001000 */
.L_x_329:
[----:B------:R-:W-:Y:S05]  /*150e0*/  BSYNC.RECONVERGENT B0 ;  /* 0x0000000000007941 */ /* 0x000fea0003800200 */
.L_x_327:
[----:B------:R1:W0:Y:S02]  /*150f0*/  LDL R2, [R1] ;  /* 0x0000000001027983 */ /* 0x0002240000100800 */
[----:B-1----:R-:W-:Y:S01]  /*15100*/  VIADD R1, R1, 0x8 ;  /* 0x0000000801017836 */ /* 0x002fe20000000000 */
[----:B0-----:R-:W-:Y:S06]  /*15110*/  RET.REL.NODEC R20 `(_Z10build_meshPP7HitablePP6CameraS1_P4vec3S6_iiP17curandStateXORWOWiii) ;  /* 0xfffffeac14b87950 */ /* 0x001fec0003c3ffff */
        .weak           $__internal_1_$__cuda_sm20_sqrt_rn_f32_slowpath
        .type           $__internal_1_$__cuda_sm20_sqrt_rn_f32_slowpath,@function
        .size           $__internal_1_$__cuda_sm20_sqrt_rn_f32_slowpath,($__internal_2_$__cuda_sm3x_div_rn_noftz_f32_slowpath - $__internal_1_$__cuda_sm20_sqrt_rn_f32_slowpath)
$__internal_1_$__cuda_sm20_sqrt_rn_f32_slowpath:
[----:B------:R-:W-:Y:S02]  /*15120*/  VIADD R1, R1, 0xfffffff8 ;  /* 0xfffffff801017836 */ /* 0x000fe40000000000 */
[----:B------:R-:W-:-:S03]  /*15130*/  IMAD.MOV.U32 R0, RZ, RZ, R4 ;  /* 0x000000ffff007224 */ /* 0x000fc600078e0004 */
[----:B------:R0:W-:Y:S02]  /*15140*/  STL [R1], R2 ;  /* 0x0000000201007387 */ /* 0x0001e40000100800 */
[----:B------:R-:W-:Y:S01]  /*15150*/  LOP3.LUT P0, RZ, R0, 0x7fffffff, RZ, 0xc0, !PT ;  /* 0x7fffffff00ff7812 */ /* 0x000fe2000780c0ff */
[----:B------:R-:W-:-:S12]  /*15160*/  BSSY.RECONVERGENT B0, `(.L_x_331) ;  /* 0x0000013000007945 */ /* 0x000fd80003800200 */
[----:B------:R-:W-:Y:S01]  /*15170*/  @!P0 IMAD.MOV.U32 R4, RZ, RZ, R0 ;  /* 0x000000ffff048224 */ /* 0x000fe200078e0000 */
[----:B0-----:R-:W-:Y:S06]  /*15180*/  @!P0 BRA `(.L_x_332) ;  /* 0x0000000000408947 */ /* 0x001fec0003800000 */
[----:B------:R-:W-:-:S13]  /*15190*/  FSETP.GEU.FTZ.AND P0, PT, R0, RZ, PT ;  /* 0x000000ff0000720b */ /* 0x000fda0003f1e000 */
[----:B------:R-:W-:Y:S01]  /*151a0*/  @!P0 IMAD.MOV.U32 R4, RZ, RZ, 0x7fffffff ;  /* 0x7fffffffff048424 */ /* 0x000fe200078e00ff */
[----:B------:R-:W-:Y:S06]  /*151b0*/  @!P0 BRA `(.L_x_332) ;  /* 0x0000000000348947 */ /* 0x000fec0003800000 */
[----:B------:R-:W-:-:S13]  /*151c0*/  FSETP.GTU.FTZ.AND P0, PT, |R0|, +INF , PT ;  /* 0x7f8000000000780b */ /* 0x000fda0003f1c200 */
[----:B------:R-:W-:Y:S01]  /*151d0*/  @P0 FADD.FTZ R4, R0, 1 ;  /* 0x3f80000000040421 */ /* 0x000fe20000010000 */
[----:B------:R-:W-:Y:S06]  /*151e0*/  @P0 BRA `(.L_x_332) ;  /* 0x0000000000280947 */ /* 0x000fec0003800000 */
[----:B------:R-:W-:-:S13]  /*151f0*/  FSETP.NEU.FTZ.AND P0, PT, |R0|, +INF , PT ;  /* 0x7f8000000000780b */ /* 0x000fda0003f1d200 */
[----:B------:R-:W-:-:S04]  /*15200*/  @P0 FFMA R2, R0, 1.84467440737095516160e+19, RZ ;  /* 0x5f80000000020823 */ /* 0x000fc800000000ff */
[----:B------:R-:W0:Y:S02]  /*15210*/  @P0 MUFU.RSQ R3, R2 ;  /* 0x0000000200030308 */ /* 0x000e240000001400 */
[----:B0-----:R-:W-:Y:S01]  /*15220*/  @P0 FMUL.FTZ R5, R2, R3 ;  /* 0x0000000302050220 */ /* 0x001fe20000410000 */
[----:B------:R-:W-:-:S03]  /*15230*/  @P0 FMUL.FTZ R3, R3, 0.5 ;  /* 0x3f00000003030820 */ /* 0x000fc60000410000 */
[----:B------:R-:W-:-:S04]  /*15240*/  @P0 FADD.FTZ R4, -R5, -RZ ;  /* 0x800000ff05040221 */ /* 0x000fc80000010100 */
[----:B------:R-:W-:Y:S01]  /*15250*/  @P0 FFMA R6, R5, R4, R2 ;  /* 0x0000000405060223 */ /* 0x000fe20000000002 */
[----:B------:R-:W-:-:S03]  /*15260*/  @!P0 IMAD.MOV.U32 R4, RZ, RZ, R0 ;  /* 0x000000ffff048224 */ /* 0x000fc600078e0000 */
[----:B------:R-:W-:-:S04]  /*15270*/  @P0 FFMA R3, R6, R3, R5 ;  /* 0x0000000306030223 */ /* 0x000fc80000000005 */
[----:B------:R-:W-:-:S07]  /*15280*/  @P0 FMUL.FTZ R4, R3, 2.3283064365386962891e-10 ;  /* 0x2f80000003040820 */ /* 0x000fce0000410000 */
.L_x_332:
[----:B------:R-:W-:Y:S05]  /*15290*/  BSYNC.RECONVERGENT B0 ;  /* 0x0000000000007941 */ /* 0x000fea0003800200 */
.L_x_331:
[----:B------:R0:W2:Y:S02]  /*152a0*/  LDL R2, [R1] ;  /* 0x0000000001027983 */ /* 0x0000a40000100800 */
[----:B0-----:R-:W-:Y:S01]  /*152b0*/  VIADD R1, R1, 0x8 ;  /* 0x0000000801017836 */ /* 0x001fe20000000000 */
[----:B--2---:R-:W-:Y:S06]  /*152c0*/  RET.REL.NODEC R20 `(_Z10build_meshPP7HitablePP6CameraS1_P4vec3S6_iiP17curandStateXORWOWiii) ;  /* 0xfffffeac144c7950 */ /* 0x004fec0003c3ffff */
        .weak           $__internal_2_$__cuda_sm3x_div_rn_noftz_f32_slowpath
        .type           $__internal_2_$__cuda_sm3x_div_rn_noftz_f32_slowpath,@function
        .size           $__internal_2_$__cuda_sm3x_div_rn_noftz_f32_slowpath,(.L_x_487 - $__internal_2_$__cuda_sm3x_div_rn_noftz_f32_slowpath)
$__internal_2_$__cuda_sm3x_div_rn_noftz_f32_slowpath:
[----:B------:R-:W-:-:S05]  /*152d0*/  VIADD R1, R1, 0xfffffff8 ;  /* 0xfffffff801017836 */ /* 0x000fca0000000000 */
[----:B------:R0:W-:Y:S02]  /*152e0*/  STL [R1], R2 ;  /* 0x0000000201007387 */ /* 0x0001e40000100800 */
[----:B0-----:R-:W-:Y:S01]  /*152f0*/  SHF.R.U32.HI R2, RZ, 0x17, R5 ;  /* 0x00000017ff027819 */ /* 0x001fe20000011605 */
[----:B------:R-:W-:Y:S01]  /*15300*/  BSSY.RECONVERGENT B0, `(.L_x_333) ;  /* 0x0000062000007945 */ /* 0x000fe20003800200 */
[----:B------:R-:W-:Y:S02]  /*15310*/  SHF.R.U32.HI R0, RZ, 0x17, R4 ;  /* 0x00000017ff007819 */ /* 0x000fe40000011604 */
[----:B------:R-:W-:Y:S02]  /*15320*/  LOP3.LUT R8, R2, 0xff, RZ, 0xc0, !PT ;  /* 0x000000ff02087812 */ /* 0x000fe400078ec0ff */
[----:B------:R-:W-:-:S03]  /*15330*/  LOP3.LUT R3, R0, 0xff, RZ, 0xc0, !PT ;  /* 0x000000ff00037812 */ /* 0x000fc600078ec0ff */
[----:B------:R-:W-:Y:S02]  /*15340*/  VIADD R6, R8, 0xffffffff ;  /* 0xffffffff08067836 */ /* 0x000fe40000000000 */
[----:B------:R-:W-:-:S03]  /*15350*/  VIADD R0, R3, 0xffffffff ;  /* 0xffffffff03007836 */ /* 0x000fc60000000000 */
[----:B------:R-:W-:-:S04]  /*15360*/  ISETP.GT.U32.AND P0, PT, R6, 0xfd, PT ;  /* 0x000000fd0600780c */ /* 0x000fc80003f04070 */
[----:B------:R-:W-:-:S13]  /*15370*/  ISETP.GT.U32.OR P0, PT, R0, 0xfd, P0 ;  /* 0x000000fd0000780c */ /* 0x000fda0000704470 */
[----:B------:R-:W-:Y:S01]  /*15380*/  @!P0 IMAD.MOV.U32 R2, RZ, RZ, RZ ;  /* 0x000000ffff028224 */ /* 0x000fe200078e00ff */
[----:B------:R-:W-:Y:S06]  /*15390*/  @!P0 BRA `(.L_x_334) ;  /* 0x00000000005c8947 */ /* 0x000fec0003800000 */
[----:B------:R-:W-:Y:S02]  /*153a0*/  FSETP.GTU.FTZ.AND P0, PT, |R4|, +INF , PT ;  /* 0x7f8000000400780b */ /* 0x000fe40003f1c200 */
[----:B------:R-:W-:-:S04]  /*153b0*/  FSETP.GTU.FTZ.AND P1, PT, |R5|, +INF , PT ;  /* 0x7f8000000500780b */ /* 0x000fc80003f3c200 */
[----:B------:R-:W-:-:S13]  /*153c0*/  PLOP3.LUT P0, PT, P0, P1, PT, 0xf8, 0x8f ;  /* 0x00000000008f781c */ /* 0x000fda0000703f70 */
[----:B------:R-:W-:Y:S05]  /*153d0*/  @P0 BRA `(.L_x_335) ;  /* 0x00000004004c0947 */ /* 0x000fea0003800000 */
[----:B------:R-:W-:-:S13]  /*153e0*/  LOP3.LUT P0, RZ, R5, 0x7fffffff, R4, 0xc8, !PT ;  /* 0x7fffffff05ff7812 */ /* 0x000fda000780c804 */
[----:B------:R-:W-:Y:S05]  /*153f0*/  @!P0 BRA `(.L_x_336) ;  /* 0x00000004003c8947 */ /* 0x000fea0003800000 */
[C---:B------:R-:W-:Y:S02]  /*15400*/  FSETP.NEU.FTZ.AND P0, PT, |R4|.reuse, +INF , PT ;  /* 0x7f8000000400780b */ /* 0x040fe40003f1d200 */
[----:B------:R-:W-:Y:S02]  /*15410*/  FSETP.NEU.FTZ.AND P2, PT, |R5|, +INF , PT ;  /* 0x7f8000000500780b */ /* 0x000fe40003f5d200 */
[----:B------:R-:W-:-:S11]  /*15420*/  FSETP.NEU.FTZ.AND P1, PT, |R4|, +INF , PT ;  /* 0x7f8000000400780b */ /* 0x000fd60003f3d200 */
[----:B------:R-:W-:Y:S05]  /*15430*/  @!P2 BRA !P0, `(.L_x_336) ;  /* 0x00000004002ca947 */ /* 0x000fea0004000000 */
[----:B------:R-:W-:-:S04]  /*15440*/  LOP3.LUT P0, RZ, R4, 0x7fffffff, RZ, 0xc0, !PT ;  /* 0x7fffffff04ff7812 */ /* 0x000fc8000780c0ff */
[----:B------:R-:W-:-:S13]  /*15450*/  PLOP3.LUT P0, PT, P2, P0, PT, 0x2f, 0xf2 ;  /* 0x0000000000f2781c */ /* 0x000fda0001700577 */
[----:B------:R-:W-:Y:S05]  /*15460*/  @P0 BRA `(.L_x_337) ;  /* 0x0000000400180947 */ /* 0x000fea0003800000 */
[----:B------:R-:W-:-:S04]  /*15470*/  LOP3.LUT P0, RZ, R5, 0x7fffffff, RZ, 0xc0, !PT ;  /* 0x7fffffff05ff7812 */ /* 0x000fc8000780c0ff */
[----:B------:R-:W-:-:S13]  /*15480*/  PLOP3.LUT P0, PT, P1, P0, PT, 0x2f, 0xf2 ;  /* 0x0000000000f2781c */ /* 0x000fda0000f00577 */
[----:B------:R-:W-:Y:S05]  /*15490*/  @P0 BRA `(.L_x_338) ;  /* 0x0000000400000947 */ /* 0x000fea0003800000 */
[----:B------:R-:W-:Y:S02]  /*154a0*/  ISETP.GE.AND P0, PT, R0, RZ, PT ;  /* 0x000000ff0000720c */ /* 0x000fe40003f06270 */
[----:B------:R-:W-:-:S11]  /*154b0*/  ISETP.GE.AND P1, PT, R6, RZ, PT ;  /* 0x000000ff0600720c */ /* 0x000fd60003f26270 */
[----:B------:R-:W-:Y:S02]  /*154c0*/  @P0 IMAD.MOV.U32 R2, RZ, RZ, RZ ;  /* 0x000000ffff020224 */ /* 0x000fe400078e00ff */
[----:B------:R-:W-:Y:S01]  /*154d0*/  @!P0 FFMA R4, R4, 1.84467440737095516160e+19, RZ ;  /* 0x5f80000004048823 */ /* 0x000fe200000000ff */
[----:B------:R-:W-:Y:S02]  /*154e0*/  @!P0 IMAD.MOV.U32 R2, RZ, RZ, -0x40 ;  /* 0xffffffc0ff028424 */ /* 0x000fe400078e00ff */
[----:B------:R-:W-:Y:S02]  /*154f0*/  @!P1 FFMA R5, R5, 1.84467440737095516160e+19, RZ ;  /* 0x5f80000005059823 */ /* 0x000fe400000000ff */
[----:B------:R-:W-:-:S07]  /*15500*/  @!P1 VIADD R2, R2, 0x40 ;  /* 0x0000004002029836 */ /* 0x000fce0000000000 */
.L_x_334:
[----:B------:R-:W-:Y:S01]  /*15510*/  LEA R0, R8, 0xc0800000, 0x17 ;  /* 0xc080000008007811 */ /* 0x000fe200078eb8ff */
[----:B------:R-:W-:Y:S01]  /*15520*/  VIADD R3, R3, 0xffffff81 ;  /* 0xffffff8103037836 */ /* 0x000fe20000000000 */
[----:B------:R-:W-:Y:S03]  /*15530*/  BSSY.RECONVERGENT B1, `(.L_x_339) ;  /* 0x0000035000017945 */ /* 0x000fe60003800200 */
[----:B------:R-:W-:Y:S02]  /*15540*/  IMAD.IADD R5, R5, 0x1, -R0 ;  /* 0x0000000105057824 */ /* 0x000fe400078e0a00 */
[C---:B------:R-:W-:Y:S01]  /*15550*/  IMAD R0, R3.reuse, -0x800000, R4 ;  /* 0xff80000003007824 */ /* 0x040fe200078e0204 */
[----:B------:R-:W-:Y:S01]  /*15560*/  IADD3 R3, PT, PT, R3, 0x7f, -R8 ;  /* 0x0000007f03037810 */ /* 0x000fe20007ffe808 */
[----:B------:R-:W0:Y:S01]  /*15570*/  MUFU.RCP R6, R5 ;  /* 0x0000000500067308 */ /* 0x000e220000001000 */
[----:B------:R-:W-:-:S03]  /*15580*/  FADD.FTZ R7, -R5, -RZ ;  /* 0x800000ff05077221 */ /* 0x000fc60000010100 */
[----:B------:R-:W-:Y:S02]  /*15590*/  IMAD.IADD R3, R3, 0x1, R2 ;  /* 0x0000000103037824 */ /* 0x000fe400078e0202 */
[----:B0-----:R-:W-:-:S04]  /*155a0*/  FFMA R9, R6, R7, 1 ;  /* 0x3f80000006097423 */ /* 0x001fc80000000007 */
[----:B------:R-:W-:-:S04]  /*155b0*/  FFMA R11, R6, R9, R6 ;  /* 0x00000009060b7223 */ /* 0x000fc80000000006 */
[----:B------:R-:W-:-:S04]  /*155c0*/  FFMA R4, R0, R11, RZ ;  /* 0x0000000b00047223 */ /* 0x000fc800000000ff */
[----:B------:R-:W-:-:S04]  /*155d0*/  FFMA R9, R7, R4, R0 ;  /* 0x0000000407097223 */ /* 0x000fc80000000000 */
[----:B------:R-:W-:-:S04]  /*155e0*/  FFMA R6, R11, R9, R4 ;  /* 0x000000090b067223 */ /* 0x000fc80000000004 */
[----:B------:R-:W-:-:S04]  /*155f0*/  FFMA R7, R7, R6, R0 ;  /* 0x0000000607077223 */ /* 0x000fc80000000000 */
[----:B------:R-:W-:-:S05]  /*15600*/  FFMA R4, R11, R7, R6 ;  /* 0x000000070b047223 */ /* 0x000fca0000000006 */
[----:B------:R-:W-:-:S04]  /*15610*/  SHF.R.U32.HI R0, RZ, 0x17, R4 ;  /* 0x00000017ff007819 */ /* 0x000fc80000011604 */
[----:B------:R-:W-:-:S05]  /*15620*/  LOP3.LUT R0, R0, 0xff, RZ, 0xc0, !PT ;  /* 0x000000ff00007812 */ /* 0x000fca00078ec0ff */
[----:B------:R-:W-:-:S04]  /*15630*/  IMAD.IADD R8, R0, 0x1, R3 ;  /* 0x0000000100087824 */ /* 0x000fc800078e0203 */
[----:B------:R-:W-:-:S05]  /*15640*/  VIADD R0, R8, 0xffffffff ;  /* 0xffffffff08007836 */ /* 0x000fca0000000000 */
[----:B------:R-:W-:-:S13]  /*15650*/  ISETP.GE.U32.AND P0, PT, R0, 0xfe, PT ;  /* 0x000000fe0000780c */ /* 0x000fda0003f06070 */
[----:B------:R-:W-:Y:S05]  /*15660*/  @!P0 BRA `(.L_x_340) ;  /* 0x0000000000808947 */ /* 0x000fea0003800000 */
[----:B------:R-:W-:-:S13]  /*15670*/  ISETP.GT.AND P0, PT, R8, 0xfe, PT ;  /* 0x000000fe0800780c */ /* 0x000fda0003f04270 */
[----:B------:R-:W-:Y:S05]  /*15680*/  @P0 BRA `(.L_x_341) ;  /* 0x00000000006c0947 */ /* 0x000fea0003800000 */
[----:B------:R-:W-:-:S13]  /*15690*/  ISETP.GE.AND P0, PT, R8, 0x1, PT ;  /* 0x000000010800780c */ /* 0x000fda0003f06270 */
[----:B------:R-:W-:Y:S05]  /*156a0*/  @P0 BRA `(.L_x_342) ;  /* 0x0000000000740947 */ /* 0x000fea0003800000 */
[----:B------:R-:W-:Y:S02]  /*156b0*/  ISETP.GE.AND P0, PT, R8, -0x18, PT ;  /* 0xffffffe80800780c */ /* 0x000fe40003f06270 */
[----:B------:R-:W-:-:S11]  /*156c0*/  LOP3.LUT R4, R4, 0x80000000, RZ, 0xc0, !PT ;  /* 0x8000000004047812 */ /* 0x000fd600078ec0ff */
[----:B------:R-:W-:Y:S05]  /*156d0*/  @!P0 BRA `(.L_x_342) ;  /* 0x0000000000688947 */ /* 0x000fea0003800000 */
[CCC-:B------:R-:W-:Y:S01]  /*156e0*/  FFMA.RZ R0, R11.reuse, R7.reuse, R6.reuse ;  /* 0x000000070b007223 */ /* 0x1c0fe2000000c006 */
[C---:B------:R-:W-:Y:S02]  /*156f0*/  VIADD R5, R8.reuse, 0x20 ;  /* 0x0000002008057836 */ /* 0x040fe40000000000 */
[CCC-:B------:R-:W-:Y:S01]  /*15700*/  FFMA.RM R3, R11.reuse, R7.reuse, R6.reuse ;  /* 0x000000070b037223 */ /* 0x1c0fe20000004006 */
[----:B------:R-:W-:Y:S02]  /*15710*/  ISETP.NE.AND P2, PT, R8, RZ, PT ;  /* 0x000000ff0800720c */ /* 0x000fe40003f45270 */
[----:B------:R-:W-:Y:S01]  /*15720*/  LOP3.LUT R2, R0, 0x7fffff, RZ, 0xc0, !PT ;  /* 0x007fffff00027812 */ /* 0x000fe200078ec0ff */
[----:B------:R-:W-:Y:S01]  /*15730*/  FFMA.RP R0, R11, R7, R6 ;  /* 0x000000070b007223 */ /* 0x000fe20000008006 */
[----:B------:R-:W-:Y:S01]  /*15740*/  IMAD.MOV R6, RZ, RZ, -R8 ;  /* 0x000000ffff067224 */ /* 0x000fe200078e0a08 */
[----:B------:R-:W-:Y:S02]  /*15750*/  ISETP.NE.AND P1, PT, R8, RZ, PT ;  /* 0x000000ff0800720c */ /* 0x000fe40003f25270 */
[----:B------:R-:W-:-:S02]  /*15760*/  LOP3.LUT R2, R2, 0x800000, RZ, 0xfc, !PT ;  /* 0x0080000002027812 */ /* 0x000fc400078efcff */
[----:B------:R-:W-:Y:S02]  /*15770*/  FSETP.NEU.FTZ.AND P0, PT, R0, R3, PT ;  /* 0x000000030000720b */ /* 0x000fe40003f1d000 */
[----:B------:R-:W-:Y:S02]  /*15780*/  SHF.L.U32 R5, R2, R5, RZ ;  /* 0x0000000502057219 */ /* 0x000fe400000006ff */
[----:B------:R-:W-:Y:S02]  /*15790*/  SEL R3, R6, RZ, P2 ;  /* 0x000000ff06037207 */ /* 0x000fe40001000000 */
[----:B------:R-:W-:Y:S02]  /*157a0*/  ISETP.NE.AND P1, PT, R5, RZ, P1 ;  /* 0x000000ff0500720c */ /* 0x000fe40000f25270 */
[----:B------:R-:W-:Y:S02]  /*157b0*/  SHF.R.U32.HI R3, RZ, R3, R2 ;  /* 0x00000003ff037219 */ /* 0x000fe40000011602 */
[----:B------:R-:W-:-:S02]  /*157c0*/  PLOP3.LUT P0, PT, P0, P1, PT, 0xf8, 0x8f ;  /* 0x00000000008f781c */ /* 0x000fc40000703f70 */
[----:B------:R-:W-:Y:S02]  /*157d0*/  SHF.R.U32.HI R5, RZ, 0x1, R3 ;  /* 0x00000001ff057819 */ /* 0x000fe40000011603 */
[----:B------:R-:W-:-:S04]  /*157e0*/  SEL R0, RZ, 0x1, !P0 ;  /* 0x00000001ff007807 */ /* 0x000fc80004000000 */
[----:B------:R-:W-:-:S04]  /*157f0*/  LOP3.LUT R0, R0, 0x1, R5, 0xf8, !PT ;  /* 0x0000000100007812 */ /* 0x000fc800078ef805 */
[----:B------:R-:W-:-:S05]  /*15800*/  LOP3.LUT R0, R0, R3, RZ, 0xc0, !PT ;  /* 0x0000000300007212 */ /* 0x000fca00078ec0ff */
[----:B------:R-:W-:-:S05]  /*15810*/  IMAD.IADD R5, R5, 0x1, R0 ;  /* 0x0000000105057824 */ /* 0x000fca00078e0200 */
[----:B------:R-:W-:Y:S01]  /*15820*/  LOP3.LUT R4, R5, R4, RZ, 0xfc, !PT ;  /* 0x0000000405047212 */ /* 0x000fe200078efcff */
[----:B------:R-:W-:Y:S06]  /*15830*/  BRA `(.L_x_342) ;  /* 0x0000000000107947 */ /* 0x000fec0003800000 */
.L_x_341:
[----:B------:R-:W-:-:S04]  /*15840*/  LOP3.LUT R4, R4, 0x80000000, RZ, 0xc0, !PT ;  /* 0x8000000004047812 */ /* 0x000fc800078ec0ff */
[----:B------:R-:W-:Y:S01]  /*15850*/  LOP3.LUT R4, R4, 0x7f800000, RZ, 0xfc, !PT ;  /* 0x7f80000004047812 */ /* 0x000fe200078efcff */
[----:B------:R-:W-:Y:S06]  /*15860*/  BRA `(.L_x_342) ;  /* 0x0000000000047947 */ /* 0x000fec0003800000 */
.L_x_340:
[----:B------:R-:W-:-:S07]  /*15870*/  IMAD R4, R3, 0x800000, R4 ;  /* 0x0080000003047824 */ /* 0x000fce00078e0204 */
.L_x_342:
[----:B------:R-:W-:Y:S05]  /*15880*/  BSYNC.RECONVERGENT B1 ;  /* 0x0000000000017941 */ /* 0x000fea0003800200 */
.L_x_339:
[----:B------:R-:W-:Y:S05]  /*15890*/  BRA `(.L_x_343) ;  /* 0x0000000000207947 */ /* 0x000fea0003800000 */
.L_x_338:
[----:B------:R-:W-:-:S04]  /*158a0*/  LOP3.LUT R4, R5, 0x80000000, R4, 0x48, !PT ;  /* 0x8000000005047812 */ /* 0x000fc800078e4804 */
[----:B------:R-:W-:Y:S01]  /*158b0*/  LOP3.LUT R4, R4, 0x7f800000, RZ, 0xfc, !PT ;  /* 0x7f80000004047812 */ /* 0x000fe200078efcff */
[----:B------:R-:W-:Y:S06]  /*158c0*/  BRA `(.L_x_343) ;  /* 0x0000000000147947 */ /* 0x000fec0003800000 */
.L_x_337:
[----:B------:R-:W-:Y:S01]  /*158d0*/  LOP3.LUT R4, R5, 0x80000000, R4, 0x48, !PT ;  /* 0x8000000005047812 */ /* 0x000fe200078e4804 */
[----:B------:R-:W-:Y:S06]  /*158e0*/  BRA `(.L_x_343) ;  /* 0x00000000000c7947 */ /* 0x000fec0003800000 */
.L_x_336:
[----:B------:R-:W0:Y:S01]  /*158f0*/  MUFU.RSQ R4, -QNAN ;  /* 0xffc0000000047908 */ /* 0x000e220000001400 */
[----:B------:R-:W-:Y:S05]  /*15900*/  BRA `(.L_x_343) ;  /* 0x0000000000047947 */ /* 0x000fea0003800000 */
.L_x_335:
[----:B------:R-:W-:-:S07]  /*15910*/  FADD.FTZ R4, R4, R5 ;  /* 0x0000000504047221 */ /* 0x000fce0000010000 */
.L_x_343:
[----:B------:R-:W-:Y:S05]  /*15920*/  BSYNC.RECONVERGENT B0 ;  /* 0x0000000000007941 */ /* 0x000fea0003800200 */
.L_x_333:
[----:B------:R1:W0:Y:S02]  /*15930*/  LDL R2, [R1] ;  /* 0x0000000001027983 */ /* 0x0002240000100800 */
[----:B-1----:R-:W-:Y:S01]  /*15940*/  VIADD R1, R1, 0x8 ;  /* 0x0000000801017836 */ /* 0x002fe20000000000 */
[----:B0-----:R-:W-:Y:S06]  /*15950*/  RET.REL.NODEC R20 `(_Z10build_meshPP7HitablePP6CameraS1_P4vec3S6_iiP17curandStateXORWOWiii) ;  /* 0xfffffea414a87950 */ /* 0x001fec0003c3ffff */
.L_x_344:
[----:B------:R-:W-:-:S00]  /*15960*/  BRA `(.L_x_344) ;  /* 0xfffffffc00fc7947 */ /* 0x000fc0000383ffff */
[----:B------:R-:W-:-:S00]  /*15970*/  NOP ;  /* 0x0000000000007918 */ /* 0x000fc00000000000 */
        /* <DEDUP_REMOVED lines=8> */
.L_x_487:


//--------------------- .text._Z6renderP4vec3PP7HitablePP6CameraP17curandStateXORWOWiii --------------------------
	.section	.text._Z6renderP4vec3PP7HitablePP6CameraP17curandStateXORWOWiii,"ax",@progbits
	.align	128
        .global         _Z6renderP4vec3PP7HitablePP6CameraP17curandStateXORWOWiii
        .type           _Z6renderP4vec3PP7HitablePP6CameraP17curandStateXORWOWiii,@function
        .size           _Z6renderP4vec3PP7HitablePP6CameraP17curandStateXORWOWiii,(.L_x_498 - _Z6renderP4vec3PP7HitablePP6CameraP17curandStateXORWOWiii)
        .other          _Z6renderP4vec3PP7HitablePP6CameraP17curandStateXORWOWiii,@"STO_CUDA_ENTRY STV_DEFAULT"
_Z6renderP4vec3PP7HitablePP6CameraP17curandStateXORWOWiii:
.text._Z6renderP4vec3PP7HitablePP6CameraP17curandStateXORWOWiii:
[----:B------:R-:W0:Y:S01]  /*0000*/  LDC R1, c[0x0][0x37c] ;  /* 0x0000df00ff017b82 */ /* 0x000e220000000800 */
[----:B------:R-:W1:Y:S01]  /*0010*/  S2R R0, SR_TID.Y ;  /* 0x0000000000007919 */ /* 0x000e620000002200 */
[----:B------:R-:W2:Y:S06]  /*0020*/  LDCU UR5, c[0x0][0x2fc] ;  /* 0x00005f80ff0577ac */ /* 0x000eac0008000800 */
[----:B------:R-:W3:Y:S01]  /*0030*/  LDC R2, c[0x0][0x360] ;  /* 0x0000d800ff027b82 */ /* 0x000ee20000000800 */
[----:B0-----:R-:W-:Y:S01]  /*0040*/  VIADD R1, R1, 0xffffffe0 ;  /* 0xffffffe001017836 */ /* 0x001fe20000000000 */
[----:B------:R-:W3:Y:S01]  /*0050*/  S2R R37, SR_TID.X ;  /* 0x0000000000257919 */ /* 0x000ee20000002100 */
[----:B------:R-:W0:Y:S01]  /*0060*/  LDCU.64 UR38, c[0x0][0x3a0] ;  /* 0x00007400ff2677ac */ /* 0x000e220008000a00 */
[----:B------:R-:W4:Y:S04]  /*0070*/  LDCU UR4, c[0x0][0x2f8] ;  /* 0x00005f00ff0477ac */ /* 0x000f280008000800 */
[----:B------:R-:W1:Y:S08]  /*0080*/  S2UR UR7, SR_CTAID.Y ;  /* 0x00000000000779c3 */ /* 0x000e700000002600 */
[----:B------:R-:W1:Y:S08]  /*0090*/  LDC R3, c[0x0][0x364] ;  /* 0x0000d900ff037b82 */ /* 0x000e700000000800 */
[----:B------:R-:W3:Y:S01]  /*00a0*/  S2UR UR6, SR_CTAID.X ;  /* 0x00000000000679c3 */ /* 0x000ee20000002500 */
[----:B----4-:R-:W-:-:S05]  /*00b0*/  IADD3 R27, P1, PT, R1, UR4, RZ ;  /* 0x00000004011b7c10 */ /* 0x010fca000ff3e0ff */
[----:B--2---:R-:W-:Y:S02]  /*00c0*/  IMAD.X R26, RZ, RZ, UR5, P1 ;  /* 0x00000005ff1a7e24 */ /* 0x004fe400088e06ff */
[----:B-1----:R-:W-:-:S05]  /*00d0*/  IMAD R0, R3, UR7, R0 ;  /* 0x0000000703007c24 */ /* 0x002fca000f8e0200 */
[----:B0-----:R-:W-:Y:S01]  /*00e0*/  ISETP.GE.AND P0, PT, R0, UR39, PT ;  /* 0x0000002700007c0c */ /* 0x001fe2000bf06270 */
[----:B---3--:R-:W-:-:S05]  /*00f0*/  IMAD R37, R2, UR6, R37 ;  /* 0x0000000602257c24 */ /* 0x008fca000f8e0225 */
[----:B------:R-:W-:-:S13]  /*0100*/  ISETP.GE.OR P0, PT, R37, UR38, P0 ;  /* 0x0000002625007c0c */ /* 0x000fda0008706670 */
[----:B------:R-:W-:Y:S05]  /*0110*/  @P0 EXIT ;  /* 0x000000000000094d */ /* 0x000fea0003800000 */
[----:B------:R-:W0:Y:S01]  /*0120*/  LDCU UR4, c[0x0][0x3a8] ;  /* 0x00007500ff0477ac */ /* 0x000e220008000800 */
[----:B------:R-:W-:Y:S01]  /*0130*/  IMAD R44, R0, UR38, R37 ;  /* 0x00000026002c7c24 */ /* 0x000fe2000f8e0225 */
[----:B------:R-:W-:Y:S01]  /*0140*/  CS2R R38, SRZ ;  /* 0x0000000000267805 */ /* 0x000fe2000001ff00 */
[----:B------:R-:W-:Y:S01]  /*0150*/  IMAD.MOV.U32 R45, RZ, RZ, RZ ;  /* 0x000000ffff2d7224 */ /* 0x000fe200078e00ff */
[----:B------:R-:W1:Y:S01]  /*0160*/  LDCU.64 UR36, c[0x0][0x358] ;  /* 0x00006b00ff2477ac */ /* 0x000e620008000a00 */
[----:B0-----:R-:W-:-:S09]  /*0170*/  UISETP.GE.AND UP0, UPT, UR4, 0x1, UPT ;  /* 0x000000010400788c */ /* 0x001fd2000bf06270 */
[----:B-1----:R-:W-:Y:S05]  /*0180*/  BRA.U !UP0, `(.L_x_345) ;  /* 0x0000000908e47547 */ /* 0x002fea000b800000 */
[----:B------:R-:W0:Y:S01]  /*0190*/  LDC.64 R54, c[0x0][0x398] ;  /* 0x0000e600ff367b82 */ /* 0x000e220000000a00 */
[----:B------:R-:W-:Y:S01]  /*01a0*/  HFMA2 R29, -RZ, RZ, 0, 0 ;  /* 0x00000000ff1d7431 */ /* 0x000fe200000001ff */
[----:B------:R-:W-:Y:S01]  /*01b0*/  BSSY.RECONVERGENT B7, `(.L_x_345) ;  /* 0x00000b6000077945 */ /* 0x000fe20003800200 */
[----:B------:R-:W-:Y:S02]  /*01c0*/  I2FP.F32.S32 R37, R37 ;  /* 0x0000002500257245 */ /* 0x000fe40000201400 */
[----:B------:R-:W-:Y:S02]  /*01d0*/  CS2R R38, SRZ ;  /* 0x0000000000267805 */ /* 0x000fe4000001ff00 */
[----:B------:R-:W-:Y:S01]  /*01e0*/  I2FP.F32.U32 R31, R0 ;  /* 0x00000000001f7245 */ /* 0x000fe20000201000 */
[----:B------:R-:W-:Y:S01]  /*01f0*/  IMAD.MOV.U32 R45, RZ, RZ, RZ ;  /* 0x000000ffff2d7224 */ /* 0x000fe200078e00ff */
[----:B------:R-:W-:Y:S02]  /*0200*/  I2FP.F32.S32 R36, UR38 ;  /* 0x0000002600247c45 */ /* 0x000fe40008201400 */
[----:B------:R-:W-:Y:S01]  /*0210*/  I2FP.F32.U32 R30, UR39 ;  /* 0x00000027001e7c45 */ /* 0x000fe20008201000 */
[----:B0-----:R-:W-:-:S07]  /*0220*/  IMAD.WIDE R54, R44, 0x30, R54 ;  /* 0x000000302c367825 */ /* 0x001fce00078e0236 */
.L_x_352:
[----:B------:R-:W2:Y:S04]  /*0230*/  LDG.E.64 R2, desc[UR36][R54.64] ;  /* 0x0000002436027981 */ /* 0x000ea8000c1e1b00 */
[----:B------:R-:W3:Y:S04]  /*0240*/  LDG.E.64 R6, desc[UR36][R54.64+0x10] ;  /* 0x0000102436067981 */ /* 0x000ee8000c1e1b00 */
[----:B------:R-:W4:Y:S01]  /*0250*/  LDG.E.64 R4, desc[UR36][R54.64+0x8] ;  /* 0x0000082436047981 */ /* 0x000f22000c1e1b00 */
[----:B------:R-:W0:Y:S01]  /*0260*/  LDC.64 R52, c[0x0][0x390] ;  /* 0x0000e400ff347b82 */ /* 0x000e220000000a00 */
[----:B------:R-:W1:Y:S01]  /*0270*/  LDCU UR4, c[0x0][0x3a8] ;  /* 0x00007500ff0477ac */ /* 0x000e620008000800 */
[----:B--2---:R-:W-:Y:S01]  /*0280*/  SHF.R.U32.HI R0, RZ, 0x2, R3 ;  /* 0x00000002ff007819 */ /* 0x004fe20000011603 */
[----:B------:R-:W-:-:S03]  /*0290*/  VIADD R10, R2, 0xb0f8a ;  /* 0x000b0f8a020a7836 */ /* 0x000fc60000000000 */
[----:B------:R-:W-:Y:S01]  /*02a0*/  LOP3.LUT R0, R0, R3, RZ, 0x3c, !PT ;  /* 0x0000000300007212 */ /* 0x000fe200078e3cff */
[----:B---3--:R-:W-:Y:S01]  /*02b0*/  IMAD.SHL.U32 R3, R7, 0x10, RZ ;  /* 0x0000001007037824 */ /* 0x008fe200078e00ff */
[----:B------:R2:W-:Y:S01]  /*02c0*/  STG.E.64 desc[UR36][R54.64+0x8], R6 ;  /* 0x0000080636007986 */ /* 0x0005e2000c101b24 */
[----:B----4-:R-:W-:Y:S02]  /*02d0*/  SHF.R.U32.HI R9, RZ, 0x2, R4 ;  /* 0x00000002ff097819 */ /* 0x010fe40000011604 */
[C---:B------:R-:W-:Y:S02]  /*02e0*/  IMAD.SHL.U32 R8, R0.reuse, 0x2, RZ ;  /* 0x0000000200087824 */ /* 0x040fe400078e00ff */
[----:B------:R-:W-:Y:S01]  /*02f0*/  IMAD.MOV.U32 R11, RZ, RZ, R5 ;  /* 0x000000ffff0b7224 */ /* 0x000fe200078e0005 */
[----:B------:R-:W-:Y:S02]  /*0300*/  LOP3.LUT R9, R9, R4, RZ, 0x3c, !PT ;  /* 0x0000000409097212 */ /* 0x000fe400078e3cff */
[----:B------:R-:W-:-:S02]  /*0310*/  LOP3.LUT R8, R0, R8, R3, 0x96, !PT ;  /* 0x0000000800087212 */ /* 0x000fc400078e9603 */
[----:B------:R-:W-:Y:S01]  /*0320*/  SHF.L.U32 R3, R9, 0x1, RZ ;  /* 0x0000000109037819 */ /* 0x000fe200000006ff */
[----:B------:R3:W-:Y:S01]  /*0330*/  STG.E.64 desc[UR36][R54.64], R10 ;  /* 0x0000000a36007986 */ /* 0x0007e2000c101b24 */
[----:B------:R-:W-:-:S05]  /*0340*/  LOP3.LUT R8, R8, R7, RZ, 0x3c, !PT ;  /* 0x0000000708087212 */ /* 0x000fca00078e3cff */
[----:B------:R-:W-:-:S05]  /*0350*/  IMAD.SHL.U32 R0, R8, 0x10, RZ ;  /* 0x0000001008007824 */ /* 0x000fca00078e00ff */
[----:B------:R-:W-:-:S04]  /*0360*/  LOP3.LUT R9, R9, R3, R0, 0x96, !PT ;  /* 0x0000000309097212 */ /* 0x000fc800078e9600 */
[----:B------:R-:W-:-:S05]  /*0370*/  LOP3.LUT R9, R9, R8, RZ, 0x3c, !PT ;  /* 0x0000000809097212 */ /* 0x000fca00078e3cff */
[----:B------:R3:W-:Y:S04]  /*0380*/  STG.E.64 desc[UR36][R54.64+0x10], R8 ;  /* 0x0000100836007986 */ /* 0x0007e8000c101b24 */
[----:B0-----:R-:W4:Y:S01]  /*0390*/  LDG.E.64 R52, desc[UR36][R52.64] ;  /* 0x0000002434347981 */ /* 0x001f22000c1e1b00 */
[----:B------:R-:W0:Y:S01]  /*03a0*/  LDC.64 R4, c[0x0][0x398] ;  /* 0x0000e600ff047b82 */ /* 0x000e220000000a00 */
[----:B------:R-:W-:Y:S02]  /*03b0*/  IADD3 R2, PT, PT, R2, 0x587c5, R8 ;  /* 0x000587c502027810 */ /* 0x000fe40007ffe008 */
[----:B------:R-:W-:Y:S01]  /*03c0*/  IADD3 R0, PT, PT, R9, R10, RZ ;  /* 0x0000000a09007210 */ /* 0x000fe20007ffe0ff */
[----:B------:R-:W-:Y:S01]  /*03d0*/  VIADD R29, R29, 0x1 ;  /* 0x000000011d1d7836 */ /* 0x000fe20000000000 */
[----:B------:R-:W-:Y:S01]  /*03e0*/  I2FP.F32.U32 R2, R2 ;  /* 0x0000000200027245 */ /* 0x000fe20000201000 */
[----:B--2---:R-:W-:Y:S01]  /*03f0*/  IMAD.MOV.U32 R7, RZ, RZ, 0x2f800000 ;  /* 0x2f800000ff077424 */ /* 0x004fe200078e00ff */
[----:B------:R-:W-:Y:S01]  /*0400*/  I2FP.F32.U32 R0, R0 ;  /* 0x0000000000007245 */ /* 0x000fe20000201000 */
[----:B----4-:R-:W5:Y:S01]  /*0410*/  LD.E R28, desc[UR36][R52.64+0x54] ;  /* 0x00005424341c7980 */ /* 0x010f62000c101900 */
[----:B-1----:R-:W-:Y:S01]  /*0420*/  ISETP.NE.AND P0, PT, R29, UR4, PT ;  /* 0x000000041d007c0c */ /* 0x002fe2000bf05270 */
[----:B------:R-:W-:-:S02]  /*0430*/  FFMA R2, R2, R7, 1.1641532182693481445e-10 ;  /* 0x2f00000002027423 */ /* 0x000fc40000000007 */
[----:B------:R-:W-:Y:S01]  /*0440*/  FFMA R0, R0, R7, 1.1641532182693481445e-10 ;  /* 0x2f00000000007423 */ /* 0x000fe20000000007 */
[----:B------:R-:W-:Y:S01]  /*0450*/  BSSY.RECONVERGENT B0, `(.L_x_346) ;  /* 0x0000026000007945 */ /* 0x000fe20003800200 */
[----:B0-----:R-:W5:Y:S01]  /*0460*/  LDG.E.64 R16, desc[UR36][R4.64] ;  /* 0x0000002404107981 */ /* 0x001f62000c1e1b00 */
[----:B------:R-:W-:Y:S01]  /*0470*/  P2R R46, PR, RZ, 0x1 ;  /* 0x00000001ff2e7803 */ /* 0x000fe20000000000 */
[----:B------:R-:W-:Y:S02]  /*0480*/  FADD R47, R31, R0 ;  /* 0x000000001f2f7221 */ /* 0x000fe40000000000 */
[----:B------:R-:W5:Y:S04]  /*0490*/  LDG.E.64 R22, desc[UR36][R4.64+0x8] ;  /* 0x0000082404167981 */ /* 0x000f68000c1e1b00 */
[----:B------:R0:W5:Y:S02]  /*04a0*/  LDG.E.64 R18, desc[UR36][R4.64+0x10] ;  /* 0x0000102404127981 */ /* 0x000164000c1e1b00 */
[----:B0--3--:R-:W-:-:S07]  /*04b0*/  FADD R4, R37, R2 ;  /* 0x0000000225047221 */ /* 0x009fce0000000000 */
.L_x_347:
[----:B-----5:R-:W-:Y:S01]  /*04c0*/  SHF.R.U32.HI R0, RZ, 0x2, R17 ;  /* 0x00000002ff007819 */ /* 0x020fe20000011611 */
[----:B------:R-:W-:Y:S02]  /*04d0*/  IMAD.SHL.U32 R3, R19, 0x10, RZ ;  /* 0x0000001013037824 */ /* 0x000fe400078e00ff */
[----:B------:R-:W-:Y:S01]  /*04e0*/  IMAD.MOV.U32 R24, RZ, RZ, 0x40000000 ;  /* 0x40000000ff187424 */ /* 0x000fe200078e00ff */
[----:B------:R-:W-:Y:S01]  /*04f0*/  LOP3.LUT R0, R0, R17, RZ, 0x3c, !PT ;  /* 0x0000001100007212 */ /* 0x000fe200078e3cff */
[----:B------:R-:W-:Y:S01]  /*0500*/  IMAD.MOV.U32 R17, RZ, RZ, R23 ;  /* 0x000000ffff117224 */ /* 0x000fe200078e0017 */
[----:B------:R-:W-:Y:S02]  /*0510*/  MOV R23, R19 ;  /* 0x0000001300177202 */ /* 0x000fe40000000f00 */
[----:B------:R-:W-:-:S04]  /*0520*/  SHF.L.U32 R2, R0, 0x1, RZ ;  /* 0x0000000100027819 */ /* 0x000fc800000006ff */
[----:B------:R-:W-:Y:S01]  /*0530*/  LOP3.LUT R0, R0, R2, R3, 0x96, !PT ;  /* 0x0000000200007212 */ /* 0x000fe200078e9603 */
[----:B------:R-:W-:Y:S01]  /*0540*/  IMAD.MOV.U32 R2, RZ, RZ, R18 ;  /* 0x000000ffff027224 */ /* 0x000fe200078e0012 */
[----:B------:R-:W-:Y:S02]  /*0550*/  SHF.R.U32.HI R3, RZ, 0x2, R22 ;  /* 0x00000002ff037819 */ /* 0x000fe40000011616 */
[----:B------:R-:W-:Y:S02]  /*0560*/  LOP3.LUT R18, R0, R19, RZ, 0x3c, !PT ;  /* 0x0000001300127212 */ /* 0x000fe400078e3cff */
[----:B------:R-:W-:Y:S01]  /*0570*/  LOP3.LUT R3, R3, R22, RZ, 0x3c, !PT ;  /* 0x0000001603037212 */ /* 0x000fe200078e3cff */
[----:B------:R-:W-:Y:S02]  /*0580*/  IMAD.MOV.U32 R22, RZ, RZ, R2 ;  /* 0x000000ffff167224 */ /* 0x000fe400078e0002 */
[----:B------:R-:W-:Y:S02]  /*0590*/  IMAD.SHL.U32 R0, R18, 0x10, RZ ;  /* 0x0000001012007824 */ /* 0x000fe400078e00ff */
[----:B------:R-:W-:-:S05]  /*05a0*/  IMAD.SHL.U32 R5, R3, 0x2, RZ ;  /* 0x0000000203057824 */ /* 0x000fca00078e00ff */
[----:B------:R-:W-:Y:S02]  /*05b0*/  LOP3.LUT R5, R3, R5, R0, 0x96, !PT ;  /* 0x0000000503057212 */ /* 0x000fe400078e9600 */
[C---:B------:R-:W-:Y:S02]  /*05c0*/  IADD3 R0, PT, PT, R16.reuse, 0x587c5, R18 ;  /* 0x000587c510007810 */ /* 0x040fe40007ffe012 */
[----:B------:R-:W-:Y:S02]  /*05d0*/  IADD3 R16, PT, PT, R16, 0xb0f8a, RZ ;  /* 0x000b0f8a10107810 */ /* 0x000fe40007ffe0ff */
[----:B------:R-:W-:Y:S02]  /*05e0*/  LOP3.LUT R5, R5, R18, RZ, 0x3c, !PT ;  /* 0x0000001205057212 */ /* 0x000fe400078e3cff */
[----:B------:R-:W-:-:S03]  /*05f0*/  I2FP.F32.U32 R0, R0 ;  /* 0x0000000000007245 */ /* 0x000fc60000201000 */
[----:B------:R-:W-:Y:S02]  /*0600*/  IMAD.IADD R3, R5, 0x1, R16 ;  /* 0x0000000105037824 */ /* 0x000fe400078e0210 */
[----:B------:R-:W-:Y:S01]  /*0610*/  FFMA R0, R0, R7, 1.1641532182693481445e-10 ;  /* 0x2f00000000007423 */ /* 0x000fe20000000007 */
[----:B------:R-:W-:Y:S02]  /*0620*/  IMAD.MOV.U32 R19, RZ, RZ, R5 ;  /* 0x000000ffff137224 */ /* 0x000fe400078e0005 */
[----:B------:R-:W-:Y:S01]  /*0630*/  I2FP.F32.U32 R3, R3 ;  /* 0x0000000300037245 */ /* 0x000fe20000201000 */
[----:B------:R-:W-:-:S04]  /*0640*/  FFMA R25, R0, R24, -1 ;  /* 0xbf80000000197423 */ /* 0x000fc80000000018 */
[----:B------:R-:W-:-:S04]  /*0650*/  FFMA R3, R3, R7, 1.1641532182693481445e-10 ;  /* 0x2f00000003037423 */ /* 0x000fc80000000007 */
[----:B------:R-:W-:-:S04]  /*0660*/  FFMA R24, R3, R24, -1 ;  /* 0xbf80000003187423 */ /* 0x000fc80000000018 */
[----:B------:R-:W-:-:S04]  /*0670*/  FMUL R0, R24, R24 ;  /* 0x0000001818007220 */ /* 0x000fc80000400000 */
[----:B------:R-:W-:-:S05]  /*0680*/  FFMA R0, R25, R25, R0 ;  /* 0x0000001919007223 */ /* 0x000fca0000000000 */
[----:B------:R-:W-:-:S13]  /*0690*/  FSETP.GE.AND P0, PT, R0, 1, PT ;  /* 0x3f8000000000780b */ /* 0x000fda0003f06000 */
[----:B------:R-:W-:Y:S05]  /*06a0*/  @P0 BRA `(.L_x_347) ;  /* 0xfffffffc00840947 */ /* 0x000fea000383ffff */
[----:B------:R-:W-:Y:S05]  /*06b0*/  BSYNC.RECONVERGENT B0 ;  /* 0x0000000000007941 */ /* 0x000fea0003800200 */
.L_x_346:
[----:B------:R-:W0:Y:S01]  /*06c0*/  MUFU.RCP R3, R36 ;  /* 0x0000002400037308 */ /* 0x000e220000001000 */
[----:B------:R-:W-:Y:S07]  /*06d0*/  BSSY.RECONVERGENT B6, `(.L_x_348) ;  /* 0x000000d000067945 */ /* 0x000fee0003800200 */
[----:B------:R-:W1:Y:S01]  /*06e0*/  FCHK P0, R4, R36 ;  /* 0x0000002404007302 */ /* 0x000e620000000000 */
[----:B0-----:R-:W-:-:S04]  /*06f0*/  FFMA R0, -R36, R3, 1 ;  /* 0x3f80000024007423 */ /* 0x001fc80000000103 */
[----:B------:R-:W-:-:S04]  /*0700*/  FFMA R3, R3, R0, R3 ;  /* 0x0000000003037223 */ /* 0x000fc80000000003 */
[----:B------:R-:W-:-:S04]  /*0710*/  FFMA R22, R4, R3, RZ ;  /* 0x0000000304167223 */ /* 0x000fc800000000ff */
[----:B------:R-:W-:-:S04]  /*0720*/  FFMA R0, -R36, R22, R4 ;  /* 0x0000001624007223 */ /* 0x000fc80000000104 */
[----:B------:R-:W-:Y:S01]  /*0730*/  FFMA R22, R3, R0, R22 ;  /* 0x0000000003167223 */ /* 0x000fe20000000016 */
[----:B-1----:R-:W-:Y:S06]  /*0740*/  @!P0 BRA `(.L_x_349) ;  /* 0x0000000000148947 */ /* 0x002fec0003800000 */
[----:B------:R-:W-:Y:S02]  /*0750*/  HFMA2 R21, -RZ, RZ, 0, 0 ;  /* 0x00000000ff157431 */ /* 0x000fe400000001ff */
[----:B------:R-:W-:Y:S01]  /*0760*/  IMAD.MOV.U32 R5, RZ, RZ, R36 ;  /* 0x000000ffff057224 */ /* 0x000fe200078e0024 */
[----:B------:R-:W-:-:S07]  /*0770*/  MOV R20, 0x790 ;  /* 0x0000079000147802 */ /* 0x000fce0000000f00 */
[----:B------:R-:W-:Y:S05]  /*0780*/  CALL.REL.NOINC `($__internal_5_$__cuda_sm3x_div_rn_noftz_f32_slowpath) ;  /* 0x0000004800787944 */ /* 0x000fea0003c00000 */
[----:B------:R-:W-:-:S07]  /*0790*/  IMAD.MOV.U32 R22, RZ, RZ, R4 ;  /* 0x000000ffff167224 */ /* 0x000fce00078e0004 */
.L_x_349:
[----:B------:R-:W-:Y:S05]  /*07a0*/  BSYNC.RECONVERGENT B6 ;  /* 0x0000000000067941 */ /* 0x000fea0003800200 */
.L_x_348:
        /* <DEDUP_REMOVED lines=11> */
[----:B------:R-:W-:Y:S01]  /*0860*/  IMAD.MOV.U32 R5, RZ, RZ, R30 ;  /* 0x000000ffff057224 */ /* 0x000fe200078e001e */
[----:B------:R-:W-:-:S07]  /*0870*/  MOV R21, 0x0 ;  /* 0x0000000000157802 */ /* 0x000fce0000000f00 */
[----:B------:R-:W-:Y:S05]  /*0880*/  CALL.REL.NOINC `($__internal_5_$__cuda_sm3x_div_rn_noftz_f32_slowpath) ;  /* 0x0000004800387944 */ /* 0x000fea0003c00000 */
.L_x_351:
[----:B------:R-:W-:Y:S05]  /*0890*/  BSYNC.RECONVERGENT B6 ;  /* 0x0000000000067941 */ /* 0x000fea0003800200 */
.L_x_350:
[----:B------:R-:W0:Y:S01]  /*08a0*/  LDC.64 R6, c[0x0][0x398] ;  /* 0x0000e600ff067b82 */ /* 0x000e220000000a00 */
[----:B------:R-:W-:-:S05]  /*08b0*/  IMAD.MOV.U32 R3, RZ, RZ, R23 ;  /* 0x000000ffff037224 */ /* 0x000fca00078e0017 */
[----:B0-----:R0:W-:Y:S04]  /*08c0*/  STG.E.64 desc[UR36][R6.64+0x8], R2 ;  /* 0x0000080206007986 */ /* 0x0011e8000c101b24 */
[----:B------:R-:W-:Y:S04]  /*08d0*/  STG.E.64 desc[UR36][R6.64+0x10], R18 ;  /* 0x0000101206007986 */ /* 0x000fe8000c101b24 */
[----:B------:R1:W-:Y:S04]  /*08e0*/  STG.E.64 desc[UR36][R6.64], R16 ;  /* 0x0000001006007986 */ /* 0x0003e8000c101b24 */
[----:B------:R-:W2:Y:S04]  /*08f0*/  LD.E R5, desc[UR36][R52.64+0x3c] ;  /* 0x00003c2434057980 */ /* 0x000ea8000c101900 */
[----:B------:R-:W3:Y:S04]  /*0900*/  LD.E R9, desc[UR36][R52.64+0x40] ;  /* 0x0000402434097980 */ /* 0x000ee8000c101900 */
[----:B------:R-:W4:Y:S04]  /*0910*/  LD.E R0, desc[UR36][R52.64+0x30] ;  /* 0x0000302434007980 */ /* 0x000f28000c101900 */
[----:B0-----:R-:W5:Y:S04]  /*0920*/  LD.E R3, desc[UR36][R52.64+0xc] ;  /* 0x00000c2434037980 */ /* 0x001f68000c101900 */
[----:B------:R-:W5:Y:S04]  /*0930*/  LD.E R10, desc[UR36][R52.64] ;  /* 0x00000024340a7980 */ /* 0x000f68000c101900 */
[----:B------:R-:W5:Y:S01]  /*0940*/  LD.E R2, desc[UR36][R52.64+0x34] ;  /* 0x0000342434027980 */ /* 0x000f62000c101900 */
[C---:B------:R-:W-:Y:S01]  /*0950*/  FMUL R24, R28.reuse, R24 ;  /* 0x000000181c187220 */ /* 0x040fe20000400000 */
[----:B------:R-:W-:-:S02]  /*0960*/  FMUL R25, R28, R25 ;  /* 0x000000191c197220 */ /* 0x000fc40000400000 */
[----:B------:R-:W5:Y:S04]  /*0970*/  LD.E R11, desc[UR36][R52.64+0x44] ;  /* 0x00004424340b7980 */ /* 0x000f68000c101900 */
[----:B-1----:R-:W5:Y:S01]  /*0980*/  LD.E R6, desc[UR36][R52.64+0x38] ;  /* 0x0000382434067980 */ /* 0x002f62000c101900 */
[----:B--2---:R-:W-:-:S03]  /*0990*/  FMUL R8, R24, R5 ;  /* 0x0000000518087220 */ /* 0x004fc60000400000 */
[----:B------:R-:W2:Y:S01]  /*09a0*/  LD.E R5, desc[UR36][R52.64+0x14] ;  /* 0x0000142434057980 */ /* 0x000ea2000c101900 */
[----:B---3--:R-:W-:Y:S01]  /*09b0*/  FMUL R9, R24, R9 ;  /* 0x0000000918097220 */ /* 0x008fe20000400000 */
[----:B----4-:R-:W-:Y:S02]  /*09c0*/  FFMA R8, R25, R0, R8 ;  /* 0x0000000019087223 */ /* 0x010fe40000000008 */
[----:B------:R-:W3:Y:S01]  /*09d0*/  LD.E R0, desc[UR36][R52.64+0x4] ;  /* 0x0000042434007980 */ /* 0x000ee2000c101900 */
[----:B-----5:R-:W-:-:S03]  /*09e0*/  FFMA R7, R3, R22, R10 ;  /* 0x0000001603077223 */ /* 0x020fc6000000000a */
[----:B------:R-:W3:Y:S01]  /*09f0*/  LD.E R3, desc[UR36][R52.64+0x10] ;  /* 0x0000102434037980 */ /* 0x000ee2000c101900 */
[----:B------:R-:W-:-:S03]  /*0a00*/  FFMA R12, R25, R2, R9 ;  /* 0x00000002190c7223 */ /* 0x000fc60000000009 */
[----:B------:R-:W2:Y:S01]  /*0a10*/  LD.E R2, desc[UR36][R52.64+0x8] ;  /* 0x0000082434027980 */ /* 0x000ea2000c101900 */
[----:B------:R-:W-:-:S03]  /*0a20*/  FMUL R11, R24, R11 ;  /* 0x0000000b180b7220 */ /* 0x000fc60000400000 */
[----:B------:R-:W4:Y:S01]  /*0a30*/  LD.E R10, desc[UR36][R52.64+0x18] ;  /* 0x00001824340a7980 */ /* 0x000f22000c101900 */
[----:B------:R-:W-:Y:S01]  /*0a40*/  FFMA R6, R25, R6, R11 ;  /* 0x0000000619067223 */ /* 0x000fe2000000000b */
[-C--:B---3--:R-:W-:Y:S02]  /*0a50*/  FFMA R9, R3, R22.reuse, R0 ;  /* 0x0000001603097223 */ /* 0x088fe40000000000 */
[----:B------:R-:W3:Y:S01]  /*0a60*/  LD.E R0, desc[UR36][R52.64+0x1c] ;  /* 0x00001c2434007980 */ /* 0x000ee2000c101900 */
[----:B--2---:R-:W-:-:S03]  /*0a70*/  FFMA R11, R5, R22, R2 ;  /* 0x00000016050b7223 */ /* 0x004fc60000000002 */
[----:B------:R-:W2:Y:S01]  /*0a80*/  LD.E R2, desc[UR36][R52.64+0x20] ;  /* 0x0000202434027980 */ /* 0x000ea2000c101900 */
[----:B----4-:R-:W-:-:S03]  /*0a90*/  FFMA R10, R10, R4, R7 ;  /* 0x000000040a0a7223 */ /* 0x010fc60000000007 */
[----:B------:R-:W4:Y:S04]  /*0aa0*/  LD.E R3, desc[UR36][R52.64+0x24] ;  /* 0x0000242434037980 */ /* 0x000f28000c101900 */
[----:B------:R-:W5:Y:S04]  /*0ab0*/  LD.E R5, desc[UR36][R52.64+0x28] ;  /* 0x0000282434057980 */ /* 0x000f68000c101900 */
[----:B------:R-:W5:Y:S01]  /*0ac0*/  LD.E R7, desc[UR36][R52.64+0x2c] ;  /* 0x00002c2434077980 */ /* 0x000f62000c101900 */
[----:B------:R-:W0:Y:S01]  /*0ad0*/  LDCU UR4, c[0x0][0x2f8] ;  /* 0x00005f00ff0477ac */ /* 0x000e220008000800 */
[----:B------:R-:W-:Y:S01]  /*0ae0*/  MOV R20, 0xcc0 ;  /* 0x00000cc000147802 */ /* 0x000fe20000000f00 */
[----:B------:R-:W-:-:S02]  /*0af0*/  IMAD.MOV.U32 R21, RZ, RZ, 0x0 ;  /* 0x00000000ff157424 */ /* 0x000fc400078e00ff */
[-C--:B---3--:R-:W-:Y:S01]  /*0b00*/  FFMA R14, R0, R4.reuse, R9 ;  /* 0x00000004000e7223 */ /* 0x088fe20000000009 */
[----:B--2---:R-:W-:Y:S01]  /*0b10*/  FFMA R2, R2, R4, R11 ;  /* 0x0000000402027223 */ /* 0x004fe2000000000b */
[----:B----4-:R-:W-:Y:S01]  /*0b20*/  FADD R9, -R3, R10 ;  /* 0x0000000a03097221 */ /* 0x010fe20000000100 */
[----:B------:R-:W-:Y:S01]  /*0b30*/  FADD R0, R8, R3 ;  /* 0x0000000308007221 */ /* 0x000fe20000000000 */
[----:B-----5:R-:W-:Y:S01]  /*0b40*/  FADD R3, -R5, R14 ;  /* 0x0000000e05037221 */ /* 0x020fe20000000100 */
[----:B------:R-:W-:Y:S01]  /*0b50*/  FADD R13, -R7, R2 ;  /* 0x00000002070d7221 */ /* 0x000fe20000000100 */
[C---:B------:R-:W-:Y:S02]  /*0b60*/  FADD R2, R12.reuse, R5 ;  /* 0x000000050c027221 */ /* 0x040fe40000000000 */
[----:B------:R-:W-:Y:S01]  /*0b70*/  FADD R12, -R12, R3 ;  /* 0x000000030c0c7221 */ /* 0x000fe20000000100 */
[----:B------:R-:W-:Y:S01]  /*0b80*/  FADD R9, -R8, R9 ;  /* 0x0000000908097221 */ /* 0x000fe20000000100 */
[----:B0-----:R-:W-:-:S02]  /*0b90*/  VIADD R14, R27, -UR4 ;  /* 0x800000041b0e7c36 */ /* 0x001fc40008000000 */
[C---:B------:R-:W-:Y:S01]  /*0ba0*/  FADD R3, R6.reuse, R7 ;  /* 0x0000000706037221 */ /* 0x040fe20000000000 */
[----:B------:R-:W-:Y:S01]  /*0bb0*/  FADD R13, -R6, R13 ;  /* 0x0000000d060d7221 */ /* 0x000fe20000000100 */
[----:B------:R-:W0:Y:S01]  /*0bc0*/  LDCU.64 UR4, c[0x0][0x388] ;  /* 0x00007100ff0477ac */ /* 0x000e220008000a00 */
[----:B------:R1:W-:Y:S04]  /*0bd0*/  STL [R14+0x4], R0 ;  /* 0x000004000e007387 */ /* 0x0003e80000100800 */
[----:B------:R1:W-:Y:S04]  /*0be0*/  STL [R14+0x8], R2 ;  /* 0x000008020e007387 */ /* 0x0003e80000100800 */
[----:B------:R1:W-:Y:S04]  /*0bf0*/  STL [R14+0xc], R3 ;  /* 0x00000c030e007387 */ /* 0x0003e80000100800 */
[----:B------:R1:W-:Y:S04]  /*0c00*/  STL [R14+0x10], R9 ;  /* 0x000010090e007387 */ /* 0x0003e80000100800 */
[----:B------:R1:W-:Y:S04]  /*0c10*/  STL [R14+0x14], R12 ;  /* 0x0000140c0e007387 */ /* 0x0003e80000100800 */
[----:B------:R1:W-:Y:S04]  /*0c20*/  STL [R14], RZ ;  /* 0x000000ff0e007387 */ /* 0x0003e80000100800 */
[----:B------:R1:W-:Y:S01]  /*0c30*/  STL [R14+0x18], R13 ;  /* 0x0000180d0e007387 */ /* 0x0003e20000100800 */
[----:B0-----:R-:W-:Y:S01]  /*0c40*/  IMAD.U32 R6, RZ, RZ, UR4 ;  /* 0x00000004ff067e24 */ /* 0x001fe2000f8e00ff */
[----:B------:R-:W-:Y:S01]  /*0c50*/  MOV R7, UR5 ;  /* 0x0000000500077c02 */ /* 0x000fe20008000f00 */
[----:B------:R-:W-:Y:S01]  /*0c60*/  IMAD.MOV.U32 R4, RZ, RZ, R27 ;  /* 0x000000ffff047224 */ /* 0x000fe200078e001b */
[----:B------:R-:W-:Y:S01]  /*0c70*/  MOV R10, R54 ;  /* 0x00000036000a7202 */ /* 0x000fe20000000f00 */
[----:B------:R-:W-:-:S02]  /*0c80*/  IMAD.MOV.U32 R5, RZ, RZ, R26 ;  /* 0x000000ffff057224 */ /* 0x000fc400078e001a */
[----:B------:R-:W-:Y:S02]  /*0c90*/  IMAD.MOV.U32 R8, RZ, RZ, RZ ;  /* 0x000000ffff087224 */ /* 0x000fe400078e00ff */
[----:B------:R-:W-:-:S07]  /*0ca0*/  IMAD.MOV.U32 R11, RZ, RZ, R55 ;  /* 0x000000ffff0b7224 */ /* 0x000fce00078e0037 */
[----:B-1----:R-:W-:Y:S05]  /*0cb0*/  CALL.REL.NOINC `($_Z6renderP4vec3PP7HitablePP6CameraP17curandStateXORWOWiii$_Z5shadeRK3RayPP7HitableiP17curandStateXORWOW) ;  /* 0x0000000400907944 */ /* 0x002fea0003c00000 */
[----:B------:R-:W-:Y:S01]  /*0cc0*/  ISETP.NE.AND P6, PT, R46, RZ, PT ;  /* 0x000000ff2e00720c */ /* 0x000fe20003fc5270 */
[----:B------:R-:W-:Y:S01]  /*0cd0*/  FADD R39, R39, R4 ;  /* 0x0000000427277221 */ /* 0x000fe20000000000 */
[----:B------:R-:W-:Y:S01]  /*0ce0*/  FADD R38, R38, R5 ;  /* 0x0000000526267221 */ /* 0x000fe20000000000 */
[----:B------:R-:W-:-:S10]  /*0cf0*/  FADD R45, R45, R6 ;  /* 0x000000062d2d7221 */ /* 0x000fd40000000000 */
[----:B------:R-:W-:Y:S05]  /*0d00*/  @P6 BRA `(.L_x_352) ;  /* 0xfffffff400486947 */ /* 0x000fea000383ffff */
[----:B------:R-:W-:Y:S05]  /*0d10*/  BSYNC.RECONVERGENT B7 ;  /* 0x0000000000077941 */ /* 0x000fea0003800200 */
.L_x_345:
[----:B------:R-:W0:Y:S02]  /*0d20*/  LDCU UR4, c[0x0][0x3a8] ;  /* 0x00007500ff0477ac */ /* 0x000e240008000800 */
[----:B0-----:R-:W-:-:S05]  /*0d30*/  I2FP.F32.S32 R4, UR4 ;  /* 0x0000000400047c45 */ /* 0x001fca0008201400 */
[----:B------:R-:W-:-:S05]  /*0d40*/  VIADD R0, R4, 0x1800000 ;  /* 0x0180000004007836 */ /* 0x000fca0000000000 */
[----:B------:R-:W-:-:S04]  /*0d50*/  LOP3.LUT R0, R0, 0x7f800000, RZ, 0xc0, !PT ;  /* 0x7f80000000007812 */ /* 0x000fc800078ec0ff */
[----:B------:R-:W-:-:S13]  /*0d60*/  ISETP.GT.U32.AND P0, PT, R0, 0x1ffffff, PT ;  /* 0x01ffffff0000780c */ /* 0x000fda0003f04070 */
[----:B------:R-:W-:Y:S05]  /*0d70*/  @P0 BRA `(.L_x_353) ;  /* 0x0000000000100947 */ /* 0x000fea0003800000 */
[----:B------:R-:W-:Y:S01]  /*0d80*/  HFMA2 R21, -RZ, RZ, 0, 0 ;  /* 0x00000000ff157431 */ /* 0x000fe200000001ff */
[----:B------:R-:W-:-:S07]  /*0d90*/  MOV R20, 0xdb0 ;  /* 0x00000db000147802 */ /* 0x000fce0000000f00 */
[----:B------:R-:W-:Y:S05]  /*0da0*/  CALL.REL.NOINC `($__internal_3_$__cuda_sm20_rcp_rn_f32_slowpath) ;  /* 0x0000003c00ac7944 */ /* 0x000fea0003c00000 */
[----:B------:R-:W-:Y:S05]  /*0db0*/  BRA `(.L_x_354) ;  /* 0x0000000000107947 */ /* 0x000fea0003800000 */
.L_x_353:
[----:B------:R-:W0:Y:S02]  /*0dc0*/  MUFU.RCP R3, R4 ;  /* 0x0000000400037308 */ /* 0x000e240000001000 */
[----:B0-----:R-:W-:-:S04]  /*0dd0*/  FFMA R0, R4, R3, -1 ;  /* 0xbf80000004007423 */ /* 0x001fc80000000003 */
[----:B------:R-:W-:-:S04]  /*0de0*/  FADD.FTZ R0, -R0, -RZ ;  /* 0x800000ff00007221 */ /* 0x000fc80000010100 */
[----:B------:R-:W-:-:S07]  /*0df0*/  FFMA R4, R3, R0, R3 ;  /* 0x0000000003047223 */ /* 0x000fce0000000003 */
.L_x_354:
[C---:B------:R-:W-:Y:S01]  /*0e00*/  FMUL R39, R4.reuse, R39 ;  /* 0x0000002704277220 */ /* 0x040fe20000400000 */
[----:B------:R-:W-:Y:S01]  /*0e10*/  BSSY.RECONVERGENT B6, `(.L_x_355) ;  /* 0x0000011000067945 */ /* 0x000fe20003800200 */
[C---:B------:R-:W-:Y:S01]  /*0e20*/  FMUL R38, R4.reuse, R38 ;  /* 0x0000002604267220 */ /* 0x040fe20000400000 */
[----:B------:R-:W-:Y:S01]  /*0e30*/  FMUL R45, R4, R45 ;  /* 0x0000002d042d7220 */ /* 0x000fe20000400000 */
[----:B------:R-:W-:Y:S01]  /*0e40*/  VIADD R2, R39, 0xf3000000 ;  /* 0xf300000027027836 */ /* 0x000fe20000000000 */
[----:B------:R0:W1:Y:S04]  /*0e50*/  MUFU.RSQ R0, R39 ;  /* 0x0000002700007308 */ /* 0x0000680000001400 */
[----:B------:R-:W-:-:S13]  /*0e60*/  ISETP.GT.U32.AND P0, PT, R2, 0x727fffff, PT ;  /* 0x727fffff0200780c */ /* 0x000fda0003f04070 */
[----:B01----:R-:W-:Y:S05]  /*0e70*/  @!P0 BRA `(.L_x_356) ;  /* 0x0000000000188947 */ /* 0x003fea0003800000 */
[----:B------:R-:W-:Y:S01]  /*0e80*/  IMAD.MOV.U32 R4, RZ, RZ, R39 ;  /* 0x000000ffff047224 */ /* 0x000fe200078e0027 */
[----:B------:R-:W-:Y:S01]  /*0e90*/  MOV R20, 0xec0 ;  /* 0x00000ec000147802 */ /* 0x000fe20000000f00 */
[----:B------:R-:W-:-:S07]  /*0ea0*/  IMAD.MOV.U32 R21, RZ, RZ, 0x0 ;  /* 0x00000000ff157424 */ /* 0x000fce00078e00ff */
[----:B------:R-:W-:Y:S05]  /*0eb0*/  CALL.REL.NOINC `($__internal_4_$__cuda_sm20_sqrt_rn_f32_slowpath) ;  /* 0x0000004000407944 */ /* 0x000fea0003c00000 */
[----:B------:R-:W-:Y:S01]  /*0ec0*/  MOV R2, R4 ;  /* 0x0000000400027202 */ /* 0x000fe20000000f00 */
[----:B------:R-:W-:Y:S06]  /*0ed0*/  BRA `(.L_x_357) ;  /* 0x0000000000107947 */ /* 0x000fec0003800000 */
.L_x_356:
[----:B------:R-:W-:Y:S01]  /*0ee0*/  FMUL.FTZ R2, R39, R0 ;  /* 0x0000000027027220 */ /* 0x000fe20000410000 */
[----:B------:R-:W-:-:S03]  /*0ef0*/  FMUL.FTZ R0, R0, 0.5 ;  /* 0x3f00000000007820 */ /* 0x000fc60000410000 */
[----:B------:R-:W-:-:S04]  /*0f00*/  FFMA R39, -R2, R2, R39 ;  /* 0x0000000202277223 */ /* 0x000fc80000000127 */
[----:B------:R-:W-:-:S07]  /*0f10*/  FFMA R2, R39, R0, R2 ;  /* 0x0000000027027223 */ /* 0x000fce0000000002 */
.L_x_357:
[----:B------:R-:W-:Y:S05]  /*0f20*/  BSYNC.RECONVERGENT B6 ;  /* 0x0000000000067941 */ /* 0x000fea0003800200 */
.L_x_355:
[----:B------:R-:W-:Y:S01]  /*0f30*/  VIADD R0, R38, 0xf3000000 ;  /* 0xf300000026007836 */ /* 0x000fe20000000000 */
[----:B------:R0:W1:Y:S01]  /*0f40*/  MUFU.RSQ R5, R38 ;  /* 0x0000002600057308 */ /* 0x0000620000001400 */
[----:B------:R-:W-:Y:S03]  /*0f50*/  BSSY.RECONVERGENT B6, `(.L_x_358) ;  /* 0x000000d000067945 */ /* 0x000fe60003800200 */
        /* <DEDUP_REMOVED lines=8> */
.L_x_359:
[----:B------:R-:W-:Y:S01]  /*0fe0*/  FMUL.FTZ R3, R38, R5 ;  /* 0x0000000526037220 */ /* 0x000fe20000410000 */
[----:B------:R-:W-:-:S03]  /*0ff0*/  FMUL.FTZ R0, R5, 0.5 ;  /* 0x3f00000005007820 */ /* 0x000fc60000410000 */
[----:B------:R-:W-:-:S04]  /*1000*/  FFMA R16, -R3, R3, R38 ;  /* 0x0000000303107223 */ /* 0x000fc80000000126 */
[----:B------:R-:W-:-:S07]  /*1010*/  FFMA R16, R16, R0, R3 ;  /* 0x0000000010107223 */ /* 0x000fce0000000003 */
.L_x_360:
[----:B------:R-:W-:Y:S05]  /*1020*/  BSYNC.RECONVERGENT B6 ;  /* 0x0000000000067941 */ /* 0x000fea0003800200 */
.L_x_358:
        /* <DEDUP_REMOVED lines=9> */
[----:B------:R-:W-:Y:S05]  /*10c0*/  BRA `(.L_x_363) ;  /* 0x0000000000107947 */ /* 0x000fea0003800000 */
.L_x_362:
[----:B------:R-:W-:Y:S01]  /*10d0*/  FMUL.FTZ R4, R45, R0 ;  /* 0x000000002d047220 */ /* 0x000fe20000410000 */
[----:B------:R-:W-:-:S03]  /*10e0*/  FMUL.FTZ R0, R0, 0.5 ;  /* 0x3f00000000007820 */ /* 0x000fc60000410000 */
[----:B------:R-:W-:-:S04]  /*10f0*/  FFMA R45, -R4, R4, R45 ;  /* 0x00000004042d7223 */ /* 0x000fc8000000012d */
[----:B------:R-:W-:-:S07]  /*1100*/  FFMA R4, R45, R0, R4 ;  /* 0x000000002d047223 */ /* 0x000fce0000000004 */
.L_x_363:
[----:B------:R-:W-:Y:S05]  /*1110*/  BSYNC.RECONVERGENT B6 ;  /* 0x0000000000067941 */ /* 0x000fea0003800200 */
.L_x_361:
[----:B------:R-:W0:Y:S01]  /*1120*/  LDC.64 R6, c[0x0][0x380] ;  /* 0x0000e000ff067b82 */ /* 0x000e220000000a00 */
[----:B------:R-:W-:Y:S01]  /*1130*/  FSETP.GT.AND P2, PT, R2, 1, PT ;  /* 0x3f8000000200780b */ /* 0x000fe20003f44000 */
[----:B------:R-:W-:Y:S01]  /*1140*/  BSSY.RECONVERGENT B0, `(.L_x_364) ;  /* 0x0000008000007945 */ /* 0x000fe20003800200 */
[----:B------:R-:W-:Y:S01]  /*1150*/  HFMA2 R3, -RZ, RZ, 1.875, 0 ;  /* 0x3f800000ff037431 */ /* 0x000fe200000001ff */
[----:B------:R-:W-:Y:S02]  /*1160*/  FSETP.GT.AND P0, PT, R16, 1, PT ;  /* 0x3f8000001000780b */ /* 0x000fe40003f04000 */
[----:B------:R-:W-:-:S08]  /*1170*/  FSETP.GT.AND P1, PT, R4, 1, PT ;  /* 0x3f8000000400780b */ /* 0x000fd00003f24000 */
[----:B------:R-:W-:Y:S05]  /*1180*/  @P2 BRA `(.L_x_365) ;  /* 0x00000000000c2947 */ /* 0x000fea0003800000 */
[----:B------:R-:W-:Y:S01]  /*1190*/  FSETP.GEU.AND P2, PT, R2, RZ, PT ;  /* 0x000000ff0200720b */ /* 0x000fe20003f4e000 */
[----:B------:R-:W-:-:S12]  /*11a0*/  IMAD.MOV.U32 R3, RZ, RZ, R2 ;  /* 0x000000ffff037224 */ /* 0x000fd800078e0002 */
[----:B------:R-:W-:-:S07]  /*11b0*/  @!P2 IMAD.MOV.U32 R3, RZ, RZ, RZ ;  /* 0x000000ffff03a224 */ /* 0x000fce00078e00ff */
.L_x_365:
[----:B------:R-:W-:Y:S05]  /*11c0*/  BSYNC.RECONVERGENT B0 ;  /* 0x0000000000007941 */ /* 0x000fea0003800200 */
.L_x_364:
[----:B------:R-:W-:Y:S01]  /*11d0*/  BSSY.RECONVERGENT B0, `(.L_x_366) ;  /* 0x0000007000007945 */ /* 0x000fe20003800200 */
[----:B0-----:R-:W-:-:S04]  /*11e0*/  IMAD.WIDE R44, R44, 0xc, R6 ;  /* 0x0000000c2c2c7825 */ /* 0x001fc800078e0206 */
[----:B------:R-:W-:Y:S01]  /*11f0*/  IMAD.MOV.U32 R5, RZ, RZ, 0x3f800000 ;  /* 0x3f800000ff057424 */ /* 0x000fe200078e00ff */
[----:B------:R-:W-:Y:S06]  /*1200*/  @P0 BRA `(.L_x_367) ;  /* 0x00000000000c0947 */ /* 0x000fec0003800000 */
[----:B------:R-:W-:Y:S02]  /*1210*/  FSETP.GEU.AND P0, PT, R16, RZ, PT ;  /* 0x000000ff1000720b */ /* 0x000fe40003f0e000 */
[----:B------:R-:W-:-:S11]  /*1220*/  MOV R5, R16 ;  /* 0x0000001000057202 */ /* 0x000fd60000000f00 */
[----:B------:R-:W-:-:S07]  /*1230*/  @!P0 IMAD.MOV.U32 R5, RZ, RZ, RZ ;  /* 0x000000ffff058224 */ /* 0x000fce00078e00ff */
.L_x_367:
[----:B------:R-:W-:Y:S05]  /*1240*/  BSYNC.RECONVERGENT B0 ;  /* 0x0000000000007941 */ /* 0x000fea0003800200 */
.L_x_366:
[----:B------:R-:W-:Y:S01]  /*1250*/  BSSY.RECONVERGENT B0, `(.L_x_368) ;  /* 0x0000006000007945 */ /* 0x000fe20003800200 */
[----:B------:R-:W-:-:S03]  /*1260*/  IMAD.MOV.U32 R7, RZ, RZ, 0x3f800000 ;  /* 0x3f800000ff077424 */ /* 0x000fc600078e00ff */
[----:B------:R-:W-:Y:S05]  /*1270*/  @P1 BRA `(.L_x_369) ;  /* 0x00000000000c1947 */ /* 0x000fea0003800000 */
[----:B------:R-:W-:Y:S01]  /*1280*/  FSETP.GEU.AND P0, PT, R4, RZ, PT ;  /* 0x000000ff0400720b */ /* 0x000fe20003f0e000 */
[----:B------:R-:W-:-:S12]  /*1290*/  IMAD.MOV.U32 R7, RZ, RZ, R4 ;  /* 0x000000ffff077224 */ /* 0x000fd800078e0004 */
[----:B------:R-:W-:-:S07]  /*12a0*/  @!P0 MOV R7, RZ ;  /* 0x000000ff00078202 */ /* 0x000fce0000000f00 */
.L_x_369:
[----:B------:R-:W-:Y:S05]  /*12b0*/  BSYNC.RECONVERGENT B0 ;  /* 0x0000000000007941 */ /* 0x000fea0003800200 */
.L_x_368:
[----:B------:R-:W-:Y:S04]  /*12c0*/  STG.E desc[UR36][R44.64], R3 ;  /* 0x000000032c007986 */ /* 0x000fe8000c101924 */
[----:B------:R-:W-:Y:S04]  /*12d0*/  STG.E desc[UR36][R44.64+0x4], R5 ;  /* 0x000004052c007986 */ /* 0x000fe8000c101924 */
[----:B------:R-:W-:Y:S01]  /*12e0*/  STG.E desc[UR36][R44.64+0x8], R7 ;  /* 0x000008072c007986 */ /* 0x000fe2000c101924 */
[----:B------:R-:W-:Y:S05]  /*12f0*/  EXIT ;  /* 0x000000000000794d */ /* 0x000fea0003800000 */
        .type           $_Z6renderP4vec3PP7HitablePP6CameraP17curandStateXORWOWiii$_Z5shadeRK3RayPP7HitableiP17curandStateXORWOW,@function
        .size           $_Z6renderP4vec3PP7HitablePP6CameraP17curandStateXORWOWiii$_Z5shadeRK3RayPP7HitableiP17curandStateXORWOW,($_Z6renderP4vec3PP7HitablePP6CameraP17curandStateXORWOWiii$_ZNK12DiffuseLight7emittedEffRK4vec3 - $_Z6renderP4vec3PP7HitablePP6CameraP17curandStateXORWOWiii$_Z5shadeRK3RayPP7HitableiP17curandStateXORWOW)
$_Z6renderP4vec3PP7HitablePP6CameraP17curandStateXORWOWiii$_Z5shadeRK3RayPP7HitableiP17curandStateXORWOW:
        /* <DEDUP_REMOVED lines=24> */
[----:B--2---:R-:W-:-:S03]  /*1480*/  MOV R19, R4 ;  /* 0x0000000400137202 */ /* 0x004fc60000000f00 */
[----:B------:R2:W-:Y:S01]  /*1490*/  STL [R1+0x5c], R16 ;  /* 0x00005c1001007387 */ /* 0x0005e20000100800 */
[----:B----4-:R-:W-:-:S03]  /*14a0*/  IMAD.MOV.U32 R18, RZ, RZ, R5 ;  /* 0x000000ffff127224 */ /* 0x010fc600078e0005 */
[----:B------:R4:W-:Y:S01]  /*14b0*/  STL [R1+0x58], R2 ;  /* 0x0000580201007387 */ /* 0x0009e20000100800 */
[----:B---3--:R-:W-:Y:S01]  /*14c0*/  MOV R17, R8 ;  /* 0x0000000800117202 */ /* 0x008fe20000000f00 */
[----:B--2---:R-:W-:Y:S02]  /*14d0*/  IMAD.MOV.U32 R16, RZ, RZ, R10 ;  /* 0x000000ffff107224 */ /* 0x004fe400078e000a */
[----:B----4-:R-:W-:Y:S01]  /*14e0*/  IMAD.MOV.U32 R2, RZ, RZ, R11 ;  /* 0x000000ffff027224 */ /* 0x010fe200078e000b */
[----:B------:R-:W2:Y:S02]  /*14f0*/  LDC.64 R38, c[0x0][0x358] ;  /* 0x0000d600ff267b82 */ /* 0x000ea40000000a00 */
[----:B--2---:R-:W-:Y:S02]  /*1500*/  R2UR UR4, R38 ;  /* 0x00000000260472ca */ /* 0x004fe400000e0000 */
[----:B------:R-:W-:-:S13]  /*1510*/  R2UR UR5, R39 ;  /* 0x00000000270572ca */ /* 0x000fda00000e0000 */
[----:B------:R-:W2:Y:S04]  /*1520*/  LDG.E.64 R4, desc[UR4][R36.64] ;  /* 0x0000000424047981 */ /* 0x000ea8000c1e1b00 */
[----:B--2---:R-:W2:Y:S04]  /*1530*/  LD.E.64 R10, desc[UR4][R4.64] ;  /* 0x00000004040a7980 */ /* 0x004ea8000c101b00 */
[----:B--2---:R2:W3:Y:S01]  /*1540*/  LD.E R0, desc[UR4][R10.64] ;  /* 0x000000040a007980 */ /* 0x0044e2000c101900 */
[----:B------:R-:W4:Y:S01]  /*1550*/  LDCU UR4, c[0x0][0x2f8] ;  /* 0x00005f00ff0477ac */ /* 0x000f220008000800 */
[----:B------:R-:W-:Y:S01]  /*1560*/  HFMA2 R8, -RZ, RZ, 0.81396484375, 0.000785350799560546875 ;  /* 0x3a83126fff087431 */ /* 0x000fe200000001ff */
[----:B------:R-:W-:Y:S01]  /*1570*/  BSSY.RECONVERGENT B6, `(.L_x_370) ;  /* 0x000000d000067945 */ /* 0x000fe20003800200 */
[----:B------:R-:W-:Y:S01]  /*1580*/  IMAD.MOV.U32 R6, RZ, RZ, R19 ;  /* 0x000000ffff067224 */ /* 0x000fe200078e0013 */
[----:B------:R-:W5:Y:S01]  /*1590*/  LDCU UR5, c[0x0][0x2fc] ;  /* 0x00005f80ff0577ac */ /* 0x000f620008000800 */
[----:B------:R-:W-:Y:S01]  /*15a0*/  IMAD.MOV.U32 R7, RZ, RZ, R18 ;  /* 0x000000ffff077224 */ /* 0x000fe200078e0012 */
[----:B------:R-:W-:Y:S01]  /*15b0*/  MOV R20, 0x1640 ;  /* 0x0000164000147802 */ /* 0x000fe20000000f00 */
[----:B------:R-:W-:Y:S01]  /*15c0*/  IMAD.MOV.U32 R9, RZ, RZ, 0x7f7fffff ;  /* 0x7f7fffffff097424 */ /* 0x000fe200078e00ff */
[----:B------:R-:W-:-:S02]  /*15d0*/  MOV R21, 0x0 ;  /* 0x0000000000157802 */ /* 0x000fc40000000f00 */
[----:B----4-:R-:W-:-:S05]  /*15e0*/  IADD3 R23, P0, PT, R1, UR4, RZ ;  /* 0x0000000401177c10 */ /* 0x010fca000ff1e0ff */
[----:B-----5:R-:W-:Y:S02]  /*15f0*/  IMAD.X R22, RZ, RZ, UR5, P0 ;  /* 0x00000005ff167e24 */ /* 0x020fe400080e06ff */
[----:B--2---:R-:W-:Y:S02]  /*1600*/  IMAD.MOV.U32 R10, RZ, RZ, R23 ;  /* 0x000000ffff0a7224 */ /* 0x004fe400078e0017 */
[----:B------:R-:W-:Y:S01]  /*1610*/  IMAD.MOV.U32 R11, RZ, RZ, R22 ;  /* 0x000000ffff0b7224 */ /* 0x000fe200078e0016 */
[----:B01-3--:R2:W3:Y:S06]  /*1620*/  LDC.64 R12, c[0x2][R0] ;  /* 0x00800000000c7b82 */ /* 0x00b4ec0000000a00 */
[----:B--23--:R-:W-:Y:S05]  /*1630*/  CALL.REL.NOINC R12 `(_Z6renderP4vec3PP7HitablePP6CameraP17curandStateXORWOWiii) ;  /* 0xffffffe80c707344 */ /* 0x00cfea0003c3ffff */
[----:B------:R-:W-:Y:S05]  /*1640*/  BSYNC.RECONVERGENT B6 ;  /* 0x0000000000067941 */ /* 0x000fea0003800200 */
.L_x_370:
[----:B------:R-:W-:Y:S01]  /*1650*/  PRMT R0, R4, 0x9910, RZ ;  /* 0x0000991004007816 */ /* 0x000fe200000000ff */
[----:B------:R-:W-:Y:S01]  /*1660*/  BSSY.RECONVERGENT B7, `(.L_x_371) ;  /* 0x000004c000077945 */ /* 0x000fe20003800200 */
[----:B------:R-:W-:Y:S01]  /*1670*/  CS2R R28, SRZ ;  /* 0x00000000001c7805 */ /* 0x000fe2000001ff00 */
[----:B------:R-:W-:Y:S01]  /*1680*/  IMAD.MOV.U32 R27, RZ, RZ, RZ ;  /* 0x000000ffff1b7224 */ /* 0x000fe200078e00ff */
[----:B------:R-:W-:-:S13]  /*1690*/  ISETP.NE.AND P0, PT, R0, RZ, PT ;  /* 0x000000ff0000720c */ /* 0x000fda0003f05270 */
[----:B------:R-:W-:Y:S05]  /*16a0*/  @!P0 BRA `(.L_x_372) ;  /* 0x00000004001c8947 */ /* 0x000fea0003800000 */
[----:B------:R-:W0:Y:S01]  /*16b0*/  LDCU UR4, c[0x0][0x2f8] ;  /* 0x00005f00ff0477ac */ /* 0x000e220008000800 */
[----:B------:R1:W-:Y:S04]  /*16c0*/  STL.64 [R1+0x30], RZ ;  /* 0x000030ff01007387 */ /* 0x0003e80000100a00 */
[----:B------:R1:W-:Y:S04]  /*16d0*/  STL.64 [R1+0x38], RZ ;  /* 0x000038ff01007387 */ /* 0x0003e80000100a00 */
[----:B------:R1:W-:Y:S04]  /*16e0*/  STL.64 [R1+0x40], RZ ;  /* 0x000040ff01007387 */ /* 0x0003e80000100a00 */
[----:B------:R1:W-:Y:S01]  /*16f0*/  STL [R1+0x48], RZ ;  /* 0x000048ff01007387 */ /* 0x0003e20000100800 */
[----:B0-----:R-:W-:-:S05]  /*1700*/  VIADD R24, R23, -UR4 ;  /* 0x8000000417187c36 */ /* 0x001fca0008000000 */
[----:B------:R-:W2:Y:S01]  /*1710*/  LDL.64 R4, [R24+0x28] ;  /* 0x0000280018047983 */ /* 0x000ea20000100a00 */
[----:B------:R-:W-:Y:S02]  /*1720*/  R2UR UR4, R38 ;  /* 0x00000000260472ca */ /* 0x000fe400000e0000 */
[----:B------:R-:W-:Y:S01]  /*1730*/  R2UR UR5, R39 ;  /* 0x00000000270572ca */ /* 0x000fe200000e0000 */
[----:B------:R1:W5:Y:S04]  /*1740*/  LDL R6, [R24+0x4] ;  /* 0x0000040018067983 */ /* 0x0003680000100800 */
[----:B------:R1:W5:Y:S08]  /*1750*/  LDL R7, [R24+0x8] ;  /* 0x0000080018077983 */ /* 0x0003700000100800 */
[----:B--2---:R-:W2:Y:S04]  /*1760*/  LD.E.64 R10, desc[UR4][R4.64] ;  /* 0x00000004040a7980 */ /* 0x004ea8000c101b00 */
[----:B--2---:R-:W2:Y:S01]  /*1770*/  LD.E R10, desc[UR4][R10.64+0x8] ;  /* 0x000008040a0a7980 */ /* 0x004ea2000c101900 */
[----:B------:R-:W-:-:S02]  /*1780*/  IADD3 R26, P0, PT, R23, 0x30, RZ ;  /* 0x00000030171a7810 */ /* 0x000fc40007f1e0ff */
[----:B------:R-:W-:Y:S01]  /*1790*/  IADD3 R8, P1, PT, R23, 0xc, RZ ;  /* 0x0000000c17087810 */ /* 0x000fe20007f3e0ff */
[----:B------:R-:W-:Y:S01]  /*17a0*/  BSSY.RECONVERGENT B6, `(.L_x_373) ;  /* 0x0000007000067945 */ /* 0x000fe20003800200 */
[----:B------:R-:W-:Y:S01]  /*17b0*/  MOV R20, 0x1810 ;  /* 0x0000181000147802 */ /* 0x000fe20000000f00 */
[----:B------:R-:W-:Y:S01]  /*17c0*/  IMAD.X R25, RZ, RZ, R22, P0 ;  /* 0x000000ffff197224 */ /* 0x000fe200000e0616 */
[----:B------:R-:W-:Y:S01]  /*17d0*/  IADD3.X R9, PT, PT, RZ, R22, RZ, P1, !PT ;  /* 0x00000016ff097210 */ /* 0x000fe20000ffe4ff */
[----:B------:R-:W-:Y:S01]  /*17e0*/  IMAD.MOV.U32 R21, RZ, RZ, 0x0 ;  /* 0x00000000ff157424 */ /* 0x000fe200078e00ff */
[----:B--2---:R1:W0:Y:S07]  /*17f0*/  LDC.64 R12, c[0x2][R10] ;  /* 0x008000000a0c7b82 */ /* 0x00422e0000000a00 */
[----:B01---5:R-:W-:Y:S05]  /*1800*/  CALL.REL.NOINC R12 `(_Z6renderP4vec3PP7HitablePP6CameraP17curandStateXORWOWiii) ;  /* 0xffffffe40cfc7344 */ /* 0x023fea0003c3ffff */
[----:B------:R-:W-:Y:S05]  /*1810*/  BSYNC.RECONVERGENT B6 ;  /* 0x0000000000067941 */ /* 0x000fea0003800200 */
.L_x_373:
[----:B------:R-:W-:Y:S01]  /*1820*/  ISETP.GT.AND P0, PT, R17, 0xe, PT ;  /* 0x0000000e1100780c */ /* 0x000fe20003f04270 */
[----:B------:R-:W-:Y:S01]  /*1830*/  IMAD.MOV.U32 R29, RZ, RZ, R4 ;  /* 0x000000ffff1d7224 */ /* 0x000fe200078e0004 */
[----:B------:R-:W-:Y:S01]  /*1840*/  MOV R27, R6 ;  /* 0x00000006001b7202 */ /* 0x000fe20000000f00 */
[----:B------:R-:W-:-:S10]  /*1850*/  IMAD.MOV.U32 R28, RZ, RZ, R5 ;  /* 0x000000ffff1c7224 */ /* 0x000fd400078e0005 */
[----:B------:R-:W-:Y:S05]  /*1860*/  @P0 BRA `(.L_x_372) ;  /* 0x0000000000ac0947 */ /* 0x000fea0003800000 */
[----:B------:R-:W2:Y:S01]  /*1870*/  LDL.64 R4, [R24+0x28] ;  /* 0x0000280018047983 */ /* 0x000ea20000100a00 */
[----:B------:R-:W-:Y:S02]  /*1880*/  R2UR UR4, R38 ;  /* 0x00000000260472ca */ /* 0x000fe400000e0000 */
[----:B------:R-:W-:-:S13]  /*1890*/  R2UR UR5, R39 ;  /* 0x00000000270572ca */ /* 0x000fda00000e0000 */
[----:B--2---:R-:W2:Y:S04]  /*18a0*/  LD.E.64 R10, desc[UR4][R4.64] ;  /* 0x00000004040a7980 */ /* 0x004ea8000c101b00 */
[----:B--2---:R0:W2:Y:S01]  /*18b0*/  LD.E R32, desc[UR4][R10.64] ;  /* 0x000000040a207980 */ /* 0x0040a2000c101900 */
[----:B------:R-:W-:Y:S01]  /*18c0*/  IMAD.MOV.U32 R7, RZ, RZ, R18 ;  /* 0x000000ffff077224 */ /* 0x000fe200078e0012 */
[----:B------:R-:W-:Y:S01]  /*18d0*/  IADD3 R18, P0, PT, R23, 0x4c, RZ ;  /* 0x0000004c17127810 */ /* 0x000fe20007f1e0ff */
[----:B------:R-:W-:Y:S01]  /*18e0*/  BSSY.RECONVERGENT B6, `(.L_x_374) ;  /* 0x000000e000067945 */ /* 0x000fe20003800200 */
[----:B------:R-:W-:Y:S01]  /*18f0*/  IMAD.MOV.U32 R6, RZ, RZ, R19 ;  /* 0x000000ffff067224 */ /* 0x000fe200078e0013 */
[----:B------:R-:W-:Y:S01]  /*1900*/  MOV R9, R22 ;  /* 0x0000001600097202 */ /* 0x000fe20000000f00 */
[----:B------:R-:W-:Y:S01]  /*1910*/  IMAD.MOV.U32 R8, RZ, RZ, R23 ;  /* 0x000000ffff087224 */ /* 0x000fe200078e0017 */
[----:B------:R-:W-:Y:S01]  /*1920*/  MOV R15, R2 ;  /* 0x00000002000f7202 */ /* 0x000fe20000000f00 */
[----:B------:R-:W-:Y:S01]  /*1930*/  IMAD.MOV.U32 R12, RZ, RZ, R26 ;  /* 0x000000ffff0c7224 */ /* 0x000fe200078e001a */
[----:B------:R-:W-:Y:S01]  /*1940*/  MOV R20, 0x19c0 ;  /* 0x000019c000147802 */ /* 0x000fe20000000f00 */
[----:B------:R-:W-:-:S02]  /*1950*/  IMAD.MOV.U32 R13, RZ, RZ, R25 ;  /* 0x000000ffff0d7224 */ /* 0x000fc400078e0019 */
[----:B------:R-:W-:Y:S02]  /*1960*/  IMAD.MOV.U32 R14, RZ, RZ, R16 ;  /* 0x000000ffff0e7224 */ /* 0x000fe400078e0010 */
[----:B0-----:R-:W-:Y:S02]  /*1970*/  IMAD.X R11, RZ, RZ, R22, P0 ;  /* 0x000000ffff0b7224 */ /* 0x001fe400000e0616 */
[----:B------:R-:W-:Y:S02]  /*1980*/  IMAD.MOV.U32 R10, RZ, RZ, R18 ;  /* 0x000000ffff0a7224 */ /* 0x000fe400078e0012 */
[----:B------:R-:W-:Y:S01]  /*1990*/  IMAD.MOV.U32 R21, RZ, RZ, 0x0 ;  /* 0x00000000ff157424 */ /* 0x000fe200078e00ff */
[----:B--2---:R-:W0:Y:S06]  /*19a0*/  LDC.64 R32, c[0x2][R32] ;  /* 0x0080000020207b82 */ /* 0x004e2c0000000a00 */
[----:B0-----:R-:W-:Y:S05]  /*19b0*/  CALL.REL.NOINC R32 `(_Z6renderP4vec3PP7HitablePP6CameraP17curandStateXORWOWiii) ;  /* 0xffffffe420907344 */ /* 0x001fea0003c3ffff */
[----:B------:R-:W-:Y:S05]  /*19c0*/  BSYNC.RECONVERGENT B6 ;  /* 0x0000000000067941 */ /* 0x000fea0003800200 */
.L_x_374:
[----:B------:R-:W-:-:S04]  /*19d0*/  PRMT R0, R4, 0x9910, RZ ;  /* 0x0000991004007816 */ /* 0x000fc800000000ff */
[----:B------:R-:W-:-:S13]  /*19e0*/  ISETP.NE.AND P0, PT, R0, RZ, PT ;  /* 0x000000ff0000720c */ /* 0x000fda0003f05270 */
[----:B------:R-:W-:Y:S05]  /*19f0*/  @!P0 BRA `(.L_x_372) ;  /* 0x0000000000488947 */ /* 0x000fea0003800000 */
[----:B------:R-:W0:Y:S01]  /*1a00*/  LDCU UR4, c[0x0][0x2f8] ;  /* 0x00005f00ff0477ac */ /* 0x000e220008000800 */
[----:B------:R-:W-:Y:S02]  /*1a10*/  HFMA2 R21, -RZ, RZ, 0, 0 ;  /* 0x00000000ff157431 */ /* 0x000fe400000001ff */
[----:B------:R-:W-:Y:S01]  /*1a20*/  IMAD.MOV.U32 R11, RZ, RZ, R2 ;  /* 0x000000ffff0b7224 */ /* 0x000fe200078e0002 */
[----:B------:R-:W-:Y:S01]  /*1a30*/  IADD3 R8, PT, PT, R17, 0x1, RZ ;  /* 0x0000000111087810 */ /* 0x000fe20007ffe0ff */
[----:B------:R-:W-:Y:S01]  /*1a40*/  IMAD.MOV.U32 R4, RZ, RZ, R26 ;  /* 0x000000ffff047224 */ /* 0x000fe200078e001a */
[----:B------:R-:W-:Y:S01]  /*1a50*/  MOV R7, R37 ;  /* 0x0000002500077202 */ /* 0x000fe20000000f00 */
[----:B------:R-:W-:Y:S01]  /*1a60*/  IMAD.MOV.U32 R5, RZ, RZ, R25 ;  /* 0x000000ffff057224 */ /* 0x000fe200078e0019 */
[----:B------:R-:W-:Y:S01]  /*1a70*/  MOV R20, 0x1ac0 ;  /* 0x00001ac000147802 */ /* 0x000fe20000000f00 */
[----:B------:R-:W-:Y:S02]  /*1a80*/  IMAD.MOV.U32 R6, RZ, RZ, R36 ;  /* 0x000000ffff067224 */ /* 0x000fe400078e0024 */
[----:B------:R-:W-:-:S02]  /*1a90*/  IMAD.MOV.U32 R10, RZ, RZ, R16 ;  /* 0x000000ffff0a7224 */ /* 0x000fc400078e0010 */
[----:B0-----:R-:W-:-:S07]  /*1aa0*/  VIADD R2, R18, -UR4 ;  /* 0x8000000412027c36 */ /* 0x001fce0008000000 */
[----:B------:R-:W-:Y:S05]  /*1ab0*/  CALL.REL.NOINC `($_Z6renderP4vec3PP7HitablePP6CameraP17curandStateXORWOWiii$_Z5shadeRK3RayPP7HitableiP17curandStateXORWOW) ;  /* 0xfffffff800107944 */ /* 0x000fea0003c3ffff */
[----:B------:R-:W2:Y:S04]  /*1ac0*/  LDL R0, [R2] ;  /* 0x0000000002007983 */ /* 0x000ea80000100800 */
[----:B------:R-:W3:Y:S04]  /*1ad0*/  LDL R3, [R2+0x4] ;  /* 0x0000040002037983 */ /* 0x000ee80000100800 */
[----:B------:R-:W4:Y:S01]  /*1ae0*/  LDL R8, [R2+0x8] ;  /* 0x0000080002087983 */ /* 0x000f220000100800 */
[----:B--2---:R-:W-:Y:S01]  /*1af0*/  FFMA R29, R0, R4, R29 ;  /* 0x00000004001d7223 */ /* 0x004fe2000000001d */
[----:B---3--:R-:W-:Y:S01]  /*1b00*/  FFMA R28, R3, R5, R28 ;  /* 0x00000005031c7223 */ /* 0x008fe2000000001c */
[----:B----4-:R-:W-:-:S07]  /*1b10*/  FFMA R27, R8, R6, R27 ;  /* 0x00000006081b7223 */ /* 0x010fce000000001b */
.L_x_372:
[----:B------:R-:W-:Y:S05]  /*1b20*/  BSYNC.RECONVERGENT B7 ;  /* 0x0000000000077941 */ /* 0x000fea0003800200 */
.L_x_371:
[----:B------:R-:W2:Y:S01]  /*1b30*/  LDL R20, [R1+0x6c] ;  /* 0x00006c0001147983 */ /* 0x000ea20000100800 */
[----:B------:R0:W-:Y:S05]  /*1b40*/  BMOV.32 B6, R30 ;  /* 0x0000001e06007356 */ /* 0x0001ea0000000000 */
[----:B------:R-:W2:Y:S01]  /*1b50*/  LDL R21, [R1+0x70] ;  /* 0x0000700001157983 */ /* 0x000ea20000100800 */
[----:B------:R1:W-:Y:S05]  /*1b60*/  BMOV.32 B7, R31 ;  /* 0x0000001f07007356 */ /* 0x0003ea0000000000 */
[----:B------:R-:W-:Y:S01]  /*1b70*/  IMAD.MOV.U32 R4, RZ, RZ, R29 ;  /* 0x000000ffff047224 */ /* 0x000fe200078e001d */
[----:B------:R-:W2:Y:S01]  /*1b80*/  LDL R2, [R1+0x58] ;  /* 0x0000580001027983 */ /* 0x000ea20000100800 */
[----:B------:R-:W-:-:S02]  /*1b90*/  IMAD.MOV.U32 R5, RZ, RZ, R28 ;  /* 0x000000ffff057224 */ /* 0x000fc400078e001c */
[----:B------:R-:W-:Y:S01]  /*1ba0*/  IMAD.MOV.U32 R6, RZ, RZ, R27 ;  /* 0x000000ffff067224 */ /* 0x000fe200078e001b */
        /* <DEDUP_REMOVED lines=12> */
[----:B0-----:R-:W2:Y:S04]  /*1c70*/  LDL R30, [R1+0x94] ;  /* 0x00009400011e7983 */ /* 0x001ea80000100800 */
[----:B-1----:R-:W2:Y:S04]  /*1c80*/  LDL R31, [R1+0x98] ;  /* 0x00009800011f7983 */ /* 0x002ea80000100800 */
[----:B------:R-:W2:Y:S04]  /*1c90*/  LDL R36, [R1+0x9c] ;  /* 0x00009c0001247983 */ /* 0x000ea80000100800 */
[----:B------:R-:W2:Y:S04]  /*1ca0*/  LDL R37, [R1+0xa0] ;  /* 0x0000a00001257983 */ /* 0x000ea80000100800 */
[----:B------:R-:W2:Y:S04]  /*1cb0*/  LDL R38, [R1+0xa4] ;  /* 0x0000a40001267983 */ /* 0x000ea80000100800 */
[----:B------:R0:W2:Y:S02]  /*1cc0*/  LDL R39, [R1+0xa8] ;  /* 0x0000a80001277983 */ /* 0x0000a40000100800 */
[----:B0-----:R-:W-:Y:S01]  /*1cd0*/  IADD3 R1, PT, PT, R1, 0xb0, RZ ;  /* 0x000000b001017810 */ /* 0x001fe20007ffe0ff */
[----:B--2---:R-:W-:Y:S06]  /*1ce0*/  RET.REL.NODEC R20 `(_Z6renderP4vec3PP7HitablePP6CameraP17curandStateXORWOWiii) ;  /* 0xffffffe014c47950 */ /* 0x004fec0003c3ffff */
        .type           $_Z6renderP4vec3PP7HitablePP6CameraP17curandStateXORWOWiii$_ZNK12DiffuseLight7emittedEffRK4vec3,@function
        .size           $_Z6renderP4vec3PP7HitablePP6CameraP17curandStateXORWOWiii$_ZNK12DiffuseLight7emittedEffRK4vec3,($_Z6renderP4vec3PP7HitablePP6CameraP17curandStateXORWOWiii$_ZNK12DiffuseLight7scatterERK3RayRK9HitRecordR4vec3RS0_P17curandStateXORWOW - $_Z6renderP4vec3PP7HitablePP6CameraP17curandStateXORWOWiii$_ZNK12DiffuseLight7emittedEffRK4vec3)
$_Z6renderP4vec3PP7HitablePP6CameraP17curandStateXORWOWiii$_ZNK12DiffuseLight7emittedEffRK4vec3:
        /* <DEDUP_REMOVED lines=11> */
[----:B------:R-:W-:Y:S01]  /*1da0*/  HFMA2 R21, -RZ, RZ, 0, 0 ;  /* 0x00000000ff157431 */ /* 0x000fe200000001ff */
[----:B------:R-:W-:Y:S01]  /*1db0*/  BSSY.RECONVERGENT B6, `(.L_x_375) ;  /* 0x0000004000067945 */ /* 0x000fe20003800200 */
[----:B------:R-:W-:Y:S01]  /*1dc0*/  MOV R20, 0x1df0 ;  /* 0x00001df000147802 */ /* 0x000fe20000000f00 */
[----:B0-2---:R1:W2:Y:S06]  /*1dd0*/  LDC.64 R14, c[0x2][R12] ;  /* 0x008000000c0e7b82 */ /* 0x0052ac0000000a00 */
[----:B-12---:R-:W-:Y:S05]  /*1de0*/  CALL.REL.NOINC R14 `(_Z6renderP4vec3PP7HitablePP6CameraP17curandStateXORWOWiii) ;  /* 0xffffffe00e847344 */ /* 0x006fea0003c3ffff */
[----:B------:R-:W-:Y:S05]  /*1df0*/  BSYNC.RECONVERGENT B6 ;  /* 0x0000000000067941 */ /* 0x000fea0003800200 */
.L_x_375:
[----:B------:R-:W2:Y:S01]  /*1e00*/  LDL R20, [R1+0x4] ;  /* 0x0000040001147983 */ /* 0x000ea20000100800 */
[----:B------:R0:W-:Y:S05]  /*1e10*/  BMOV.32 B6, R2 ;  /* 0x0000000206007356 */ /* 0x0001ea0000000000 */
[----:B------:R-:W2:Y:S04]  /*1e20*/  LDL R21, [R1+0x8] ;  /* 0x0000080001157983 */ /* 0x000ea80000100800 */
[----:B0-----:R0:W2:Y:S02]  /*1e30*/  LDL R2, [R1] ;  /* 0x0000000001027983 */ /* 0x0010a40000100800 */
[----:B0-----:R-:W-:Y:S01]  /*1e40*/  VIADD R1, R1, 0x10 ;  /* 0x0000001001017836 */ /* 0x001fe20000000000 */
[----:B--2---:R-:W-:Y:S06]  /*1e50*/  RET.REL.NODEC R20 `(_Z6renderP4vec3PP7HitablePP6CameraP17curandStateXORWOWiii) ;  /* 0xffffffe014687950 */ /* 0x004fec0003c3ffff */
        .type           $_Z6renderP4vec3PP7HitablePP6CameraP17curandStateXORWOWiii$_ZNK12DiffuseLight7scatterERK3RayRK9HitRecordR4vec3RS0_P17curandStateXORWOW,@function
        .size           $_Z6renderP4vec3PP7HitablePP6CameraP17curandStateXORWOWiii$_ZNK12DiffuseLight7scatterERK3RayRK9HitRecordR4vec3RS0_P17curandStateXORWOW,($_Z6renderP4vec3PP7HitablePP6CameraP17curandStateXORWOWiii$_ZNK15ConstantTexture5valueEffRK4vec3 - $_Z6renderP4vec3PP7HitablePP6CameraP17curandStateXORWOWiii$_ZNK12DiffuseLight7scatterERK3RayRK9HitRecordR4vec3RS0_P17curandStateXORWOW)
$_Z6renderP4vec3PP7HitablePP6CameraP17curandStateXORWOWiii$_ZNK12DiffuseLight7scatterERK3RayRK9HitRecordR4vec3RS0_P17curandStateXORWOW:
[----:B------:R-:W-:Y:S01]  /*1e60*/  IMAD.MOV.U32 R4, RZ, RZ, RZ ;  /* 0x000000ffff047224 */ /* 0x000fe200078e00ff */
[----:B------:R-:W-:Y:S06]  /*1e70*/  RET.REL.NODEC R20 `(_Z6renderP4vec3PP7HitablePP6CameraP17curandStateXORWOWiii) ;  /* 0xffffffe014607950 */ /* 0x000fec0003c3ffff */
        .type           $_Z6renderP4vec3PP7HitablePP6CameraP17curandStateXORWOWiii$_ZNK15ConstantTexture5valueEffRK4vec3,@function
        .size           $_Z6renderP4vec3PP7HitablePP6CameraP17curandStateXORWOWiii$_ZNK15ConstantTexture5valueEffRK4vec3,($_Z6renderP4vec3PP7HitablePP6CameraP17curandStateXORWOWiii$_ZNK7BVHNode12bounding_boxEffR4AABB - $_Z6renderP4vec3PP7HitablePP6CameraP17curandStateXORWOWiii$_ZNK15ConstantTexture5valueEffRK4vec3)
$_Z6renderP4vec3PP7HitablePP6CameraP17curandStateXORWOWiii$_ZNK15ConstantTexture5valueEffRK4vec3:
[----:B------:R-:W-:Y:S01]  /*1e80*/  VIADD R1, R1, 0xfffffff8 ;  /* 0xfffffff801017836 */ /* 0x000fe20000000000 */
[----:B------:R-:W-:-:S04]  /*1e90*/  MOV R3, R5 ;  /* 0x0000000500037202 */ /* 0x000fc80000000f00 */
        /* <DEDUP_REMOVED lines=8> */
[----:B--2---:R-:W-:Y:S06]  /*1f20*/  RET.REL.NODEC R20 `(_Z6renderP4vec3PP7HitablePP6CameraP17curandStateXORWOWiii) ;  /* 0xffffffe014347950 */ /* 0x004fec0003c3ffff */
        .type           $_Z6renderP4vec3PP7HitablePP6CameraP17curandStateXORWOWiii$_ZNK7BVHNode12bounding_boxEffR4AABB,@function
        .size           $_Z6renderP4vec3PP7HitablePP6CameraP17curandStateXORWOWiii$_ZNK7BVHNode12bounding_boxEffR4AABB,($_Z6renderP4vec3PP7HitablePP6CameraP17curandStateXORWOWiii$_ZNK7BVHNode3hitERK3RayffR9HitRecord - $_Z6renderP4vec3PP7HitablePP6CameraP17curandStateXORWOWiii$_ZNK7BVHNode12bounding_boxEffR4AABB)
$_Z6renderP4vec3PP7HitablePP6CameraP17curandStateXORWOWiii$_ZNK7BVHNode12bounding_boxEffR4AABB:
[----:B------:R-:W-:Y:S01]  /*1f30*/  VIADD R1, R1, 0xfffffff8 ;  /* 0xfffffff801017836 */ /* 0x000fe20000000000 */
[----:B------:R-:W-:Y:S01]  /*1f40*/  MOV R7, R9 ;  /* 0x0000000900077202 */ /* 0x000fe20000000f00 */
[----:B------:R-:W-:Y:S02]  /*1f50*/  IMAD.MOV.U32 R6, RZ, RZ, R8 ;  /* 0x000000ffff067224 */ /* 0x000fe400078e0008 */
[----:B------:R-:W-:Y:S01]  /*1f60*/  IMAD.MOV.U32 R3, RZ, RZ, R5 ;  /* 0x000000ffff037224 */ /* 0x000fe200078e0005 */
[----:B------:R0:W-:Y:S02]  /*1f70*/  STL [R1], R2 ;  /* 0x0000000201007387 */ /* 0x0001e40000100800 */
[----:B0-----:R-:W-:Y:S01]  /*1f80*/  IMAD.MOV.U32 R2, RZ, RZ, R4 ;  /* 0x000000ffff027224 */ /* 0x001fe200078e0004 */
[----:B------:R-:W0:Y:S04]  /*1f90*/  LDCU.64 UR4, c[0x0][0x358] ;  /* 0x00006b00ff0477ac */ /* 0x000e280008000a00 */
[----:B0-----:R-:W2:Y:S04]  /*1fa0*/  LD.E.64 R8, desc[UR4][R2.64+0x18] ;  /* 0x0000180402087980 */ /* 0x001ea8000c101b00 */
[----:B------:R-:W3:Y:S04]  /*1fb0*/  LD.E.64 R10, desc[UR4][R2.64+0x20] ;  /* 0x00002004020a7980 */ /* 0x000ee8000c101b00 */
[----:B------:R-:W4:Y:S01]  /*1fc0*/  LD.E.64 R12, desc[UR4][R2.64+0x28] ;  /* 0x00002804020c7980 */ /* 0x000f22000c101b00 */
[----:B------:R-:W-:-:S03]  /*1fd0*/  HFMA2 R4, -RZ, RZ, 0, 5.9604644775390625e-08 ;  /* 0x00000001ff047431 */ /* 0x000fc600000001ff */
        /* <DEDUP_REMOVED lines=8> */
[----:B0-----:R-:W-:Y:S06]  /*2060*/  RET.REL.NODEC R20 `(_Z6renderP4vec3PP7HitablePP6CameraP17curandStateXORWOWiii) ;  /* 0xffffffdc14e47950 */ /* 0x001fec0003c3ffff */
        .type           $_Z6renderP4vec3PP7HitablePP6CameraP17curandStateXORWOWiii$_ZNK7BVHNode3hitERK3RayffR9HitRecord,@function
        .size           $_Z6renderP4vec3PP7HitablePP6CameraP17curandStateXORWOWiii$_ZNK7BVHNode3hitERK3RayffR9HitRecord,($_Z6renderP4vec3PP7HitablePP6CameraP17curandStateXORWOWiii$_ZNK8Triangle12bounding_boxEffR4AABB - $_Z6renderP4vec3PP7HitablePP6CameraP17curandStateXORWOWiii$_ZNK7BVHNode3hitERK3RayffR9HitRecord)
$_Z6renderP4vec3PP7HitablePP6CameraP17curandStateXORWOWiii$_ZNK7BVHNode3hitERK3RayffR9HitRecord:
        /* <DEDUP_REMOVED lines=28> */
[----:B----4-:R-:W-:-:S03]  /*2230*/  MOV R38, R6 ;  /* 0x0000000600267202 */ /* 0x010fc60000000f00 */
[----:B------:R4:W-:Y:S01]  /*2240*/  STL [R1+0x7c], R22 ;  /* 0x00007c1601007387 */ /* 0x0009e20000100800 */
[----:B---3--:R-:W-:-:S03]  /*2250*/  IMAD.MOV.U32 R37, RZ, RZ, R11 ;  /* 0x000000ffff257224 */ /* 0x008fc600078e000b */
[----:B------:R3:W-:Y:S01]  /*2260*/  STL [R1+0x70], R19 ;  /* 0x0000701301007387 */ /* 0x0007e20000100800 */
[----:B--2---:R-:W-:Y:S01]  /*2270*/  MOV R36, R10 ;  /* 0x0000000a00247202 */ /* 0x004fe20000000f00 */
[----:B----4-:R-:W-:Y:S02]  /*2280*/  IMAD.MOV.U32 R22, RZ, RZ, R8 ;  /* 0x000000ffff167224 */ /* 0x010fe400078e0008 */
[----:B---3--:R-:W-:Y:S01]  /*2290*/  IMAD.MOV.U32 R19, RZ, RZ, R9 ;  /* 0x000000ffff137224 */ /* 0x008fe200078e0009 */
[----:B------:R-:W2:Y:S02]  /*22a0*/  LDC.64 R46, c[0x0][0x358] ;  /* 0x0000d600ff2e7b82 */ /* 0x000ea40000000a00 */
[C---:B--2---:R-:W-:Y:S02]  /*22b0*/  R2UR UR4, R46.reuse ;  /* 0x000000002e0472ca */ /* 0x044fe400000e0000 */
[----:B------:R-:W-:Y:S02]  /*22c0*/  R2UR UR5, R47 ;  /* 0x000000002f0572ca */ /* 0x000fe400000e0000 */
[----:B------:R-:W-:-:S02]  /*22d0*/  R2UR UR6, R46 ;  /* 0x000000002e0672ca */ /* 0x000fc400000e0000 */
        /* <DEDUP_REMOVED lines=9> */
[----:B-----5:R-:W-:-:S05]  /*2370*/  IMAD.X R23, RZ, RZ, UR5, P1 ;  /* 0x00000005ff177e24 */ /* 0x020fca00088e06ff */
[----:B------:R-:W-:Y:S01]  /*2380*/  IADD3.X R25, PT, PT, RZ, R23, RZ, P2, !PT ;  /* 0x00000017ff197210 */ /* 0x000fe200017fe4ff */
        /* <DEDUP_REMOVED lines=12> */
[----:B------:R-:W-:Y:S05]  /*2450*/  CALL.REL.NOINC `($__internal_5_$__cuda_sm3x_div_rn_noftz_f32_slowpath) ;  /* 0x0000002c00447944 */ /* 0x000fea0003c00000 */
[----:B------:R-:W-:-:S07]  /*2460*/  IMAD.MOV.U32 R17, RZ, RZ, R4 ;  /* 0x000000ffff117224 */ /* 0x000fce00078e0004 */
.L_x_377:
[----:B------:R-:W-:Y:S05]  /*2470*/  BSYNC.RECONVERGENT B6 ;  /* 0x0000000000067941 */ /* 0x000fea0003800200 */
.L_x_376:
        /* <DEDUP_REMOVED lines=13> */
[----:B------:R-:W-:Y:S01]  /*2550*/  MOV R4, R3 ;  /* 0x0000000300047202 */ /* 0x000fe20000000f00 */
[----:B------:R-:W-:Y:S01]  /*2560*/  IMAD.MOV.U32 R5, RZ, RZ, R2 ;  /* 0x000000ffff057224 */ /* 0x000fe200078e0002 */
[----:B------:R-:W-:Y:S01]  /*2570*/  MOV R20, 0x25a0 ;  /* 0x000025a000147802 */ /* 0x000fe20000000f00 */
[----:B------:R-:W-:-:S07]  /*2580*/  IMAD.MOV.U32 R21, RZ, RZ, 0x0 ;  /* 0x00000000ff157424 */ /* 0x000fce00078e00ff */
[----:B------:R-:W-:Y:S05]  /*2590*/  CALL.REL.NOINC `($__internal_5_$__cuda_sm3x_div_rn_noftz_f32_slowpath) ;  /* 0x0000002800f47944 */ /* 0x000fea0003c00000 */
.L_x_379:
[----:B------:R-:W-:Y:S05]  /*25a0*/  BSYNC.RECONVERGENT B6 ;  /* 0x0000000000067941 */ /* 0x000fea0003800200 */
.L_x_378:
        /* <DEDUP_REMOVED lines=34> */
.L_x_383:
[----:B------:R-:W-:Y:S05]  /*27d0*/  BSYNC.RECONVERGENT B6 ;  /* 0x0000000000067941 */ /* 0x000fea0003800200 */
.L_x_382:
        /* <DEDUP_REMOVED lines=15> */
[----:B------:R-:W-:Y:S01]  /*28d0*/  IMAD.MOV.U32 R5, RZ, RZ, R16 ;  /* 0x000000ffff057224 */ /* 0x000fe200078e0010 */
[----:B------:R-:W-:-:S07]  /*28e0*/  MOV R21, 0x0 ;  /* 0x0000000000157802 */ /* 0x000fce0000000f00 */
[----:B------:R-:W-:Y:S05]  /*28f0*/  CALL.REL.NOINC `($__internal_5_$__cuda_sm3x_div_rn_noftz_f32_slowpath) ;  /* 0x00000028001c7944 */ /* 0x000fea0003c00000 */
.L_x_385:
[----:B------:R-:W-:Y:S05]  /*2900*/  BSYNC.RECONVERGENT B6 ;  /* 0x0000000000067941 */ /* 0x000fea0003800200 */
.L_x_384:
        /* <DEDUP_REMOVED lines=30> */
[----:B------:R-:W-:Y:S05]  /*2af0*/  CALL.REL.NOINC `($__internal_5_$__cuda_sm3x_div_rn_noftz_f32_slowpath) ;  /* 0x00000024009c7944 */ /* 0x000fea0003c00000 */
[----:B------:R-:W-:-:S07]  /*2b00*/  IMAD.MOV.U32 R27, RZ, RZ, R4 ;  /* 0x000000ffff1b7224 */ /* 0x000fce00078e0004 */
.L_x_387:
[----:B------:R-:W-:Y:S05]  /*2b10*/  BSYNC.RECONVERGENT B6 ;  /* 0x0000000000067941 */ /* 0x000fea0003800200 */
.L_x_386:
        /* <DEDUP_REMOVED lines=18> */
.L_x_389:
[----:B------:R-:W-:Y:S05]  /*2c40*/  BSYNC.RECONVERGENT B6 ;  /* 0x0000000000067941 */ /* 0x000fea0003800200 */
.L_x_388:
        /* <DEDUP_REMOVED lines=23> */
[----:B------:R-:W-:Y:S01]  /*2dc0*/  IMAD.MOV.U32 R21, RZ, RZ, 0x0 ;  /* 0x00000000ff157424 */ /* 0x000fe200078e00ff */
[----:B--2---:R0:W1:Y:S06]  /*2dd0*/  LDC.64 R12, c[0x2][R2] ;  /* 0x00800000020c7b82 */ /* 0x00406c0000000a00 */
[----:B01----:R-:W-:Y:S05]  /*2de0*/  CALL.REL.NOINC R12 `(_Z6renderP4vec3PP7HitablePP6CameraP17curandStateXORWOWiii) ;  /* 0xffffffd00c847344 */ /* 0x003fea0003c3ffff */
[----:B------:R-:W-:Y:S05]  /*2df0*/  BSYNC.RECONVERGENT B6 ;  /* 0x0000000000067941 */ /* 0x000fea0003800200 */
.L_x_390:
        /* <DEDUP_REMOVED lines=14> */
[----:B------:R-:W-:Y:S02]  /*2ee0*/  IMAD.MOV.U32 R10, RZ, RZ, R26 ;  /* 0x000000ffff0a7224 */ /* 0x000fe400078e001a */
[----:B------:R-:W-:Y:S02]  /*2ef0*/  IMAD.MOV.U32 R11, RZ, RZ, R25 ;  /* 0x000000ffff0b7224 */ /* 0x000fe400078e0019 */
[----:B------:R-:W-:Y:S01]  /*2f00*/  IMAD.MOV.U32 R21, RZ, RZ, 0x0 ;  /* 0x00000000ff157424 */ /* 0x000fe200078e00ff */
[----:B--2---:R0:W1:Y:S06]  /*2f10*/  LDC.64 R14, c[0x2][R12] ;  /* 0x008000000c0e7b82 */ /* 0x00406c0000000a00 */
[----:B01----:R-:W-:Y:S05]  /*2f20*/  CALL.REL.NOINC R14 `(_Z6renderP4vec3PP7HitablePP6CameraP17curandStateXORWOWiii) ;  /* 0xffffffd00e347344 */ /* 0x003fea0003c3ffff */
[----:B------:R-:W-:Y:S05]  /*2f30*/  BSYNC.RECONVERGENT B6 ;  /* 0x0000000000067941 */ /* 0x000fea0003800200 */
.L_x_391:
        /* <DEDUP_REMOVED lines=37> */
[----:B------:R-:W-:Y:S01]  /*3190*/  HFMA2 R28, -RZ, RZ, 0, 5.9604644775390625e-08 ;  /* 0x00000001ff1c7431 */ /* 0x000fe200000001ff */
        /* <DEDUP_REMOVED lines=20> */
.L_x_392:
        /* <DEDUP_REMOVED lines=28> */
.L_x_393:
        /* <DEDUP_REMOVED lines=27> */
.L_x_381:
[----:B------:R-:W-:Y:S05]  /*3650*/  BSYNC.RECONVERGENT B7 ;  /* 0x0000000000077941 */ /* 0x000fea0003800200 */
.L_x_380:
        /* <DEDUP_REMOVED lines=27> */
[----:B0-----:R-:W-:Y:S01]  /*3810*/  IADD3 R1, PT, PT, R1, 0xc0, RZ ;  /* 0x000000c001017810 */ /* 0x001fe20007ffe0ff */
[----:B--2---:R-:W-:Y:S06]  /*3820*/  RET.REL.NODEC R20 `(_Z6renderP4vec3PP7HitablePP6CameraP17curandStateXORWOWiii) ;  /* 0xffffffc414f47950 */ /* 0x004fec0003c3ffff */
        .type           $_Z6renderP4vec3PP7HitablePP6CameraP17curandStateXORWOWiii$_ZNK8Triangle12bounding_boxEffR4AABB,@function
        .size           $_Z6renderP4vec3PP7HitablePP6CameraP17curandStateXORWOWiii$_ZNK8Triangle12bounding_boxEffR4AABB,($_Z6renderP4vec3PP7HitablePP6CameraP17curandStateXORWOWiii$_ZNK8Triangle3hitERK3RayffR9HitRecord - $_Z6renderP4vec3PP7HitablePP6CameraP17curandStateXORWOWiii$_ZNK8Triangle12bounding_boxEffR4AABB)
$_Z6renderP4vec3PP7HitablePP6CameraP17curandStateXORWOWiii$_ZNK8Triangle12bounding_boxEffR4AABB:
[----:B------:R-:W-:Y:S01]  /*3830*/  VIADD R1, R1, 0xfffffff8 ;  /* 0xfffffff801017836 */ /* 0x000fe20000000000 */
[----:B------:R-:W-:Y:S01]  /*3840*/  MOV R3, R5 ;  /* 0x0000000500037202 */ /* 0x000fe20000000f00 */
[----:B------:R-:W-:Y:S02]  /*3850*/  IMAD.MOV.U32 R7, RZ, RZ, R9 ;  /* 0x000000ffff077224 */ /* 0x000fe400078e0009 */
[----:B------:R-:W-:Y:S01]  /*3860*/  IMAD.MOV.U32 R6, RZ, RZ, R8 ;  /* 0x000000ffff067224 */ /* 0x000fe200078e0008 */
[----:B------:R-:W-:Y:S04]  /*3870*/  STL [R1+0x4], R17 ;  /* 0x0000041101007387 */ /* 0x000fe80000100800 */
        /* <DEDUP_REMOVED lines=28> */
[----:B--2---:R-:W-:Y:S06]  /*3a40*/  RET.REL.NODEC R20 `(_Z6renderP4vec3PP7HitablePP6CameraP17curandStateXORWOWiii) ;  /* 0xffffffc4146c7950 */ /* 0x004fec0003c3ffff */
        .type           $_Z6renderP4vec3PP7HitablePP6CameraP17curandStateXORWOWiii$_ZNK8Triangle3hitERK3RayffR9HitRecord,@function
        .size           $_Z6renderP4vec3PP7HitablePP6CameraP17curandStateXORWOWiii$_ZNK8Triangle3hitERK3RayffR9HitRecord,($__internal_3_$__cuda_sm20_rcp_rn_f32_slowpath - $_Z6renderP4vec3PP7HitablePP6CameraP17curandStateXORWOWiii$_ZNK8Triangle3hitERK3RayffR9HitRecord)
$_Z6renderP4vec3PP7HitablePP6CameraP17curandStateXORWOWiii$_ZNK8Triangle3hitERK3RayffR9HitRecord:
[----:B------:R-:W-:-:S05]  /*3a50*/  IADD3 R1, PT, PT, R1, -0x78, RZ ;  /* 0xffffff8801017810 */ /* 0x000fca0007ffe0ff */
        /* <DEDUP_REMOVED lines=30> */
[----:B---3--:R-:W-:-:S03]  /*3c40*/  MOV R54, R6 ;  /* 0x0000000600367202 */ /* 0x008fc60000000f00 */
        /* <DEDUP_REMOVED lines=57> */
.L_x_396:
[----:B------:R-:W-:Y:S05]  /*3fe0*/  BSYNC.RELIABLE B0 ;  /* 0x0000000000007941 */ /* 0x000fea0003800100 */
.L_x_395:
        /* <DEDUP_REMOVED lines=8> */
[----:B------:R-:W-:Y:S01]  /*4070*/  MOV R4, R3 ;  /* 0x0000000300047202 */ /* 0x000fe20000000f00 */
[----:B------:R-:W-:Y:S01]  /*4080*/  IMAD.MOV.U32 R21, RZ, RZ, 0x0 ;  /* 0x00000000ff157424 */ /* 0x000fe200078e00ff */
[----:B------:R-:W-:-:S07]  /*4090*/  MOV R20, 0x40b0 ;  /* 0x000040b000147802 */ /* 0x000fce0000000f00 */
[----:B------:R-:W-:Y:S05]  /*40a0*/  CALL.REL.NOINC `($__internal_3_$__cuda_sm20_rcp_rn_f32_slowpath) ;  /* 0x0000000800ec7944 */ /* 0x000fea0003c00000 */
[----:B------:R-:W-:Y:S05]  /*40b0*/  BRA `(.L_x_400) ;  /* 0x0000000000107947 */ /* 0x000fea0003800000 */
.L_x_399:
[----:B------:R-:W0:Y:S02]  /*40c0*/  MUFU.RCP R4, R3 ;  /* 0x0000000300047308 */ /* 0x000e240000001000 */
[----:B0-----:R-:W-:-:S04]  /*40d0*/  FFMA R0, R3, R4, -1 ;  /* 0xbf80000003007423 */ /* 0x001fc80000000004 */
[----:B------:R-:W-:-:S04]  /*40e0*/  FADD.FTZ R5, -R0, -RZ ;  /* 0x800000ff00057221 */ /* 0x000fc80000010100 */
[----:B------:R-:W-:-:S07]  /*40f0*/  FFMA R4, R4, R5, R4 ;  /* 0x0000000504047223 */ /* 0x000fce0000000004 */
.L_x_400:
[----:B------:R-:W-:Y:S05]  /*4100*/  BSYNC.RECONVERGENT B6 ;  /* 0x0000000000067941 */ /* 0x000fea0003800200 */
.L_x_398:
        /* <DEDUP_REMOVED lines=80> */
[----:B0-----:R-:W-:Y:S05]  /*4610*/  CALL.REL.NOINC `($__internal_4_$__cuda_sm20_sqrt_rn_f32_slowpath) ;  /* 0x0000000800687944 */ /* 0x001fea0003c00000 */
[----:B------:R-:W-:Y:S01]  /*4620*/  MOV R24, R4 ;  /* 0x0000000400187202 */ /* 0x000fe20000000f00 */
[----:B------:R-:W-:Y:S06]  /*4630*/  BRA `(.L_x_403) ;  /* 0x0000000000107947 */ /* 0x000fec0003800000 */
.L_x_402:
[----:B0-----:R-:W-:Y:S01]  /*4640*/  FMUL.FTZ R3, R4, R11 ;  /* 0x0000000b04037220 */ /* 0x001fe20000410000 */
[----:B------:R-:W-:-:S03]  /*4650*/  FMUL.FTZ R24, R11, 0.5 ;  /* 0x3f0000000b187820 */ /* 0x000fc60000410000 */
[----:B------:R-:W-:-:S04]  /*4660*/  FFMA R4, -R3, R3, R4 ;  /* 0x0000000303047223 */ /* 0x000fc80000000104 */
[----:B------:R-:W-:-:S07]  /*4670*/  FFMA R24, R4, R24, R3 ;  /* 0x0000001804187223 */ /* 0x000fce0000000003 */
.L_x_403:
[----:B------:R-:W-:Y:S05]  /*4680*/  BSYNC.RECONVERGENT B6 ;  /* 0x0000000000067941 */ /* 0x000fea0003800200 */
.L_x_401:
        /* <DEDUP_REMOVED lines=13> */
[----:B------:R-:W-:Y:S05]  /*4760*/  CALL.REL.NOINC `($__internal_5_$__cuda_sm3x_div_rn_noftz_f32_slowpath) ;  /* 0x0000000800807944 */ /* 0x000fea0003c00000 */
[----:B------:R-:W-:-:S07]  /*4770*/  MOV R16, R4 ;  /* 0x0000000400107202 */ /* 0x000fce0000000f00 */
.L_x_405:
[----:B------:R-:W-:Y:S05]  /*4780*/  BSYNC.RECONVERGENT B6 ;  /* 0x0000000000067941 */ /* 0x000fea0003800200 */
.L_x_404:
        /* <DEDUP_REMOVED lines=13> */
[----:B------:R-:W-:Y:S05]  /*4860*/  CALL.REL.NOINC `($__internal_5_$__cuda_sm3x_div_rn_noftz_f32_slowpath) ;  /* 0x0000000800407944 */ /* 0x000fea0003c00000 */
[----:B------:R-:W-:-:S07]  /*4870*/  IMAD.MOV.U32 R17, RZ, RZ, R4 ;  /* 0x000000ffff117224 */ /* 0x000fce00078e0004 */
.L_x_407:
[----:B------:R-:W-:Y:S05]  /*4880*/  BSYNC.RECONVERGENT B6 ;  /* 0x0000000000067941 */ /* 0x000fea0003800200 */
.L_x_406:
        /* <DEDUP_REMOVED lines=9> */
[----:B------:R-:W-:Y:S01]  /*4920*/  MOV R4, R31 ;  /* 0x0000001f00047202 */ /* 0x000fe20000000f00 */
[----:B------:R-:W-:Y:S01]  /*4930*/  IMAD.MOV.U32 R5, RZ, RZ, R24 ;  /* 0x000000ffff057224 */ /* 0x000fe200078e0018 */
[----:B------:R-:W-:Y:S01]  /*4940*/  MOV R20, 0x4970 ;  /* 0x0000497000147802 */ /* 0x000fe20000000f00 */
[----:B------:R-:W-:-:S07]  /*4950*/  IMAD.MOV.U32 R21, RZ, RZ, 0x0 ;  /* 0x00000000ff157424 */ /* 0x000fce00078e00ff */
[----:B------:R-:W-:Y:S05]  /*4960*/  CALL.REL.NOINC `($__internal_5_$__cuda_sm3x_div_rn_noftz_f32_slowpath) ;  /* 0x0000000800007944 */ /* 0x000fea0003c00000 */
.L_x_409:
[----:B------:R-:W-:Y:S05]  /*4970*/  BSYNC.RECONVERGENT B6 ;  /* 0x0000000000067941 */ /* 0x000fea0003800200 */
.L_x_408:
        /* <DEDUP_REMOVED lines=11> */
.L_x_397:
[----:B------:R-:W-:Y:S05]  /*4a30*/  BSYNC.RECONVERGENT B7 ;  /* 0x0000000000077941 */ /* 0x000fea0003800200 */
.L_x_394:
        /* <DEDUP_REMOVED lines=34> */
        .weak           $__internal_3_$__cuda_sm20_rcp_rn_f32_slowpath
        .type           $__internal_3_$__cuda_sm20_rcp_rn_f32_slowpath,@function
        .size           $__internal_3_$__cuda_sm20_rcp_rn_f32_slowpath,($__internal_4_$__cuda_sm20_sqrt_rn_f32_slowpath - $__internal_3_$__cuda_sm20_rcp_rn_f32_slowpath)
$__internal_3_$__cuda_sm20_rcp_rn_f32_slowpath:
        /* <DEDUP_REMOVED lines=16> */
.L_x_411:
[----:B------:R-:W-:-:S05]  /*4d60*/  VIADD R10, R8, 0xffffff03 ;  /* 0xffffff03080a7836 */ /* 0x000fca0000000000 */
[----:B------:R-:W-:-:S13]  /*4d70*/  ISETP.GT.U32.AND P0, PT, R10, 0x1, PT ;  /* 0x000000010a00780c */ /* 0x000fda0003f04070 */
[----:B------:R-:W-:Y:S05]  /*4d80*/  @P0 BRA `(.L_x_413) ;  /* 0x0000000000780947 */ /* 0x000fea0003800000 */
[----:B------:R-:W-:Y:S01]  /*4d90*/  LOP3.LUT R0, R4, 0x7fffff, RZ, 0xc0, !PT ;  /* 0x007fffff04007812 */ /* 0x000fe200078ec0ff */
[----:B------:R-:W-:-:S03]  /*4da0*/  HFMA2 R7, -RZ, RZ, 0, 1.78813934326171875e-07 ;  /* 0x00000003ff077431 */ /* 0x000fc600000001ff */
[----:B------:R-:W-:-:S04]  /*4db0*/  LOP3.LUT R0, R0, 0x3f800000, RZ, 0xfc, !PT ;  /* 0x3f80000000007812 */ /* 0x000fc800078efcff */
[----:B------:R-:W0:Y:S01]  /*4dc0*/  MUFU.RCP R3, R0 ;  /* 0x0000000000037308 */ /* 0x000e220000001000 */
[----:B------:R-:W-:Y:S01]  /*4dd0*/  SHF.L.U32 R7, R7, R10, RZ ;  /* 0x0000000a07077219 */ /* 0x000fe200000006ff */
        /* <DEDUP_REMOVED lines=21> */
[----:B------:R-:W-:-:S05]  /*4f30*/  @!P0 IADD3 R3, PT, PT, R3, 0x1, RZ ;  /* 0x0000000103038810 */ /* 0x000fca0007ffe0ff */
[----:B------:R-:W-:-:S05]  /*4f40*/  @!P1 IMAD.SHL.U32 R3, R3, 0x2, RZ ;  /* 0x0000000203039824 */ /* 0x000fca00078e00ff */
[----:B------:R-:W-:Y:S01]  /*4f50*/  LOP3.LUT R4, R3, 0x80000000, R4, 0xf8, !PT ;  /* 0x8000000003047812 */ /* 0x000fe200078ef804 */
[----:B------:R-:W-:Y:S06]  /*4f60*/  BRA `(.L_x_412) ;  /* 0x0000000000047947 */ /* 0x000fec0003800000 */
.L_x_413:
[----:B------:R-:W0:Y:S02]  /*4f70*/  MUFU.RCP R4, R4 ;  /* 0x0000000400047308 */ /* 0x000e240000001000 */
.L_x_412:
[----:B------:R-:W-:Y:S05]  /*4f80*/  BSYNC.RECONVERGENT B0 ;  /* 0x0000000000007941 */ /* 0x000fea0003800200 */
.L_x_410:
[----:B------:R1:W0:Y:S02]  /*4f90*/  LDL R2, [R1] ;  /* 0x0000000001027983 */ /* 0x0002240000100800 */
[----:B-1----:R-:W-:Y:S01]  /*4fa0*/  VIADD R1, R1, 0x8 ;  /* 0x0000000801017836 */ /* 0x002fe20000000000 */
[----:B0-----:R-:W-:Y:S06]  /*4fb0*/  RET.REL.NODEC R20 `(_Z6renderP4vec3PP7HitablePP6CameraP17curandStateXORWOWiii) ;  /* 0xffffffb014107950 */ /* 0x001fec0003c3ffff */
        .weak           $__internal_4_$__cuda_sm20_sqrt_rn_f32_slowpath
        .type           $__internal_4_$__cuda_sm20_sqrt_rn_f32_slowpath,@function
        .size           $__internal_4_$__cuda_sm20_sqrt_rn_f32_slowpath,($__internal_5_$__cuda_sm3x_div_rn_noftz_f32_slowpath - $__internal_4_$__cuda_sm20_sqrt_rn_f32_slowpath)
$__internal_4_$__cuda_sm20_sqrt_rn_f32_slowpath:
[----:B------:R-:W-:Y:S01]  /*4fc0*/  IADD3 R1, PT, PT, R1, -0x8, RZ ;  /* 0xfffffff801017810 */ /* 0x000fe20007ffe0ff */
[----:B------:R-:W-:-:S04]  /*4fd0*/  IMAD.MOV.U32 R0, RZ, RZ, R4 ;  /* 0x000000ffff007224 */ /* 0x000fc800078e0004 */
[----:B------:R0:W-:Y:S01]  /*4fe0*/  STL [R1], R2 ;  /* 0x0000000201007387 */ /* 0x0001e20000100800 */
[----:B------:R-:W-:Y:S01]  /*4ff0*/  LOP3.LUT P0, RZ, R0, 0x7fffffff, RZ, 0xc0, !PT ;  /* 0x7fffffff00ff7812 */ /* 0x000fe2000780c0ff */
[----:B------:R-:W-:-:S12]  /*5000*/  BSSY.RECONVERGENT B0, `(.L_x_414) ;  /* 0x0000013000007945 */ /* 0x000fd80003800200 */
[----:B------:R-:W-:Y:S01]  /*5010*/  @!P0 IMAD.MOV.U32 R4, RZ, RZ, R0 ;  /* 0x000000ffff048224 */ /* 0x000fe200078e0000 */
[----:B0-----:R-:W-:Y:S06]  /*5020*/  @!P0 BRA `(.L_x_415) ;  /* 0x0000000000408947 */ /* 0x001fec0003800000 */
[----:B------:R-:W-:-:S13]  /*5030*/  FSETP.GEU.FTZ.AND P0, PT, R0, RZ, PT ;  /* 0x000000ff0000720b */ /* 0x000fda0003f1e000 */
[----:B------:R-:W-:Y:S01]  /*5040*/  @!P0 MOV R4, 0x7fffffff ;  /* 0x7fffffff00048802 */ /* 0x000fe20000000f00 */
        /* <DEDUP_REMOVED lines=14> */
.L_x_415:
[----:B------:R-:W-:Y:S05]  /*5130*/  BSYNC.RECONVERGENT B0 ;  /* 0x0000000000007941 */ /* 0x000fea0003800200 */
.L_x_414:
[----:B------:R0:W2:Y:S02]  /*5140*/  LDL R2, [R1] ;  /* 0x0000000001027983 */ /* 0x0000a40000100800 */
[----:B0-----:R-:W-:Y:S01]  /*5150*/  VIADD R1, R1, 0x8 ;  /* 0x0000000801017836 */ /* 0x001fe20000000000 */
[----:B--2---:R-:W-:Y:S06]  /*5160*/  RET.REL.NODEC R20 `(_Z6renderP4vec3PP7HitablePP6CameraP17curandStateXORWOWiii) ;  /* 0xffffffac14a47950 */ /* 0x004fec0003c3ffff */
        .weak           $__internal_5_$__cuda_sm3x_div_rn_noftz_f32_slowpath
        .type           $__internal_5_$__cuda_sm3x_div_rn_noftz_f32_slowpath,@function
        .size           $__internal_5_$__cuda_sm3x_div_rn_noftz_f32_slowpath,(.L_x_498 - $__internal_5_$__cuda_sm3x_div_rn_noftz_f32_slowpath)
$__internal_5_$__cuda_sm3x_div_rn_noftz_f32_slowpath:
[----:B------:R-:W-:-:S05]  /*5170*/  IADD3 R1, PT, PT, R1, -0x8, RZ ;  /* 0xfffffff801017810 */ /* 0x000fca0007ffe0ff */
        /* <DEDUP_REMOVED lines=10> */
[----:B------:R-:W-:Y:S01]  /*5220*/  @!P0 MOV R2, RZ ;  /* 0x000000ff00028202 */ /* 0x000fe20000000f00 */
        /* <DEDUP_REMOVED lines=22> */
[----:B------:R-:W-:-:S03]  /*5390*/  @!P1 FFMA R5, R5, 1.84467440737095516160e+19, RZ ;  /* 0x5f80000005059823 */ /* 0x000fc600000000ff */
[----:B------:R-:W-:-:S07]  /*53a0*/  @!P1 IADD3 R2, PT, PT, R2, 0x40, RZ ;  /* 0x0000004002029810 */ /* 0x000fce0007ffe0ff */
.L_x_417:
[----:B------:R-:W-:Y:S01]  /*53b0*/  LEA R0, R8, 0xc0800000, 0x17 ;  /* 0xc080000008007811 */ /* 0x000fe200078eb8ff */
[----:B------:R-:W-:Y:S01]  /*53c0*/  VIADD R3, R3, 0xffffff81 ;  /* 0xffffff8103037836 */ /* 0x000fe20000000000 */
[----:B------:R-:W-:Y:S03]  /*53d0*/  BSSY.RECONVERGENT B1, `(.L_x_422) ;  /* 0x0000035000017945 */ /* 0x000fe60003800200 */
[----:B------:R-:W-:Y:S02]  /*53e0*/  IMAD.IADD R5, R5, 0x1, -R0 ;  /* 0x0000000105057824 */ /* 0x000fe400078e0a00 */
[C---:B------:R-:W-:Y:S01]  /*53f0*/  IMAD R0, R3.reuse, -0x800000, R4 ;  /* 0xff80000003007824 */ /* 0x040fe200078e0204 */
[----:B------:R-:W-:Y:S01]  /*5400*/  IADD3 R3, PT, PT, R3, 0x7f, -R8 ;  /* 0x0000007f03037810 */ /* 0x000fe20007ffe808 */
[----:B------:R-:W0:Y:S01]  /*5410*/  MUFU.RCP R6, R5 ;  /* 0x0000000500067308 */ /* 0x000e220000001000 */
[----:B------:R-:W-:-:S02]  /*5420*/  FADD.FTZ R7, -R5, -RZ ;  /* 0x800000ff05077221 */ /* 0x000fc40000010100 */
[----:B------:R-:W-:Y:S02]  /*5430*/  IADD3 R3, PT, PT, R3, R2, RZ ;  /* 0x0000000203037210 */ /* 0x000fe40007ffe0ff */
        /* <DEDUP_REMOVED lines=21> */
[C---:B------:R-:W-:Y:S01]  /*5590*/  IADD3 R5, PT, PT, R8.reuse, 0x20, RZ ;  /* 0x0000002008057810 */ /* 0x040fe20007ffe0ff */
        /* <DEDUP_REMOVED lines=20> */
.L_x_424:
[----:B------:R-:W-:-:S04]  /*56e0*/  LOP3.LUT R4, R4, 0x80000000, RZ, 0xc0, !PT ;  /* 0x8000000004047812 */ /* 0x000fc800078ec0ff */
[----:B------:R-:W-:Y:S01]  /*56f0*/  LOP3.LUT R4, R4, 0x7f800000, RZ, 0xfc, !PT ;  /* 0x7f80000004047812 */ /* 0x000fe200078efcff */
[----:B------:R-:W-:Y:S06]  /*5700*/  BRA `(.L_x_425) ;  /* 0x0000000000047947 */ /* 0x000fec0003800000 */
.L_x_423:
[----:B------:R-:W-:-:S07]  /*5710*/  LEA R4, R3, R4, 0x17 ;  /* 0x0000000403047211 */ /* 0x000fce00078eb8ff */
.L_x_425:
[----:B------:R-:W-:Y:S05]  /*5720*/  BSYNC.RECONVERGENT B1 ;  /* 0x0000000000017941 */ /* 0x000fea0003800200 */
.L_x_422:
[----:B------:R-:W-:Y:S05]  /*5730*/  BRA `(.L_x_426) ;  /* 0x0000000000207947 */ /* 0x000fea0003800000 */
.L_x_421:
[----:B------:R-:W-:-:S04]  /*5740*/  LOP3.LUT R4, R5, 0x80000000, R4, 0x48, !PT ;  /* 0x8000000005047812 */ /* 0x000fc800078e4804 */
[----:B------:R-:W-:Y:S01]  /*5750*/  LOP3.LUT R4, R4, 0x7f800000, RZ, 0xfc, !PT ;  /* 0x7f80000004047812 */ /* 0x000fe200078efcff */
[----:B------:R-:W-:Y:S06]  /*5760*/  BRA `(.L_x_426) ;  /* 0x0000000000147947 */ /* 0x000fec0003800000 */
.L_x_420:
[----:B------:R-:W-:Y:S01]  /*5770*/  LOP3.LUT R4, R5, 0x80000000, R4, 0x48, !PT ;  /* 0x8000000005047812 */ /* 0x000fe200078e4804 */
[----:B------:R-:W-:Y:S06]  /*5780*/  BRA `(.L_x_426) ;  /* 0x00000000000c7947 */ /* 0x000fec0003800000 */
.L_x_419:
[----:B------:R-:W0:Y:S01]  /*5790*/  MUFU.RSQ R4, -QNAN ;  /* 0xffc0000000047908 */ /* 0x000e220000001400 */
[----:B------:R-:W-:Y:S05]  /*57a0*/  BRA `(.L_x_426) ;  /* 0x0000000000047947 */ /* 0x000fea0003800000 */
.L_x_418:
[----:B------:R-:W-:-:S07]  /*57b0*/  FADD.FTZ R4, R4, R5 ;  /* 0x0000000504047221 */ /* 0x000fce0000010000 */
.L_x_426:
[----:B------:R-:W-:Y:S05]  /*57c0*/  BSYNC.RECONVERGENT B0 ;  /* 0x0000000000007941 */ /* 0x000fea0003800200 */
.L_x_416:
[----:B------:R1:W0:Y:S02]  /*57d0*/  LDL R2, [R1] ;  /* 0x0000000001027983 */ /* 0x0002240000100800 */
[----:B-1----:R-:W-:Y:S01]  /*57e0*/  VIADD R1, R1, 0x8 ;  /* 0x0000000801017836 */ /* 0x002fe20000000000 */
[----:B0-----:R-:W-:Y:S06]  /*57f0*/  RET.REL.NODEC R20 `(_Z6renderP4vec3PP7HitablePP6CameraP17curandStateXORWOWiii) ;  /* 0xffffffa814007950 */ /* 0x001fec0003c3ffff */
.L_x_427:
        /* <DEDUP_REMOVED lines=16> */
.L_x_498:


//--------------------- .text._Z7destroyPP7HitableS1_PP6Camerai --------------------------
	.section	.text._Z7destroyPP7HitableS1_PP6Camerai,"ax",@progbits
	.align	128
        .global         _Z7destroyPP7HitableS1_PP6Camerai
        .type           _Z7destroyPP7HitableS1_PP6Camerai,@function
        .size           _Z7destroyPP7HitableS1_PP6Camerai,(.L_x_501 - _Z7destroyPP7HitableS1_PP6Camerai)
        .other          _Z7destroyPP7HitableS1_PP6Camerai,@"STO_CUDA_ENTRY STV_DEFAULT"
_Z7destroyPP7HitableS1_PP6Camerai:
.text._Z7destroyPP7HitableS1_PP6Camerai:
[----:B------:R-:W0:Y:S01]  /*0000*/  LDC R1, c[0x0][0x37c] ;  /* 0x0000df00ff017b82 */ /* 0x000e220000000800 */
[----:B------:R-:W1:Y:S01]  /*0010*/  LDCU UR4, c[0x0][0x398] ;  /* 0x00007300ff0477ac */ /* 0x000e620008000800 */
[----:B------:R-:W2:Y:S01]  /*0020*/  LDCU.64 UR36, c[0x0][0x358] ;  /* 0x00006b00ff2477ac */ /* 0x000ea20008000a00 */
[----:B-1----:R-:W-:-:S09]  /*0030*/  UISETP.GE.AND UP0, UPT, UR4, 0x1, UPT ;  /* 0x000000010400788c */ /* 0x002fd2000bf06270 */
[----:B--2---:R-:W-:Y:S05]  /*0040*/  BRA.U !UP0, `(.L_x_428) ;  /* 0x0000000908c07547 */ /* 0x004fea000b800000 */
[----:B------:R-:W-:Y:S01]  /*0050*/  UISETP.GE.U32.AND UP0, UPT, UR4, 0x10, UPT ;  /* 0x000000100400788c */ /* 0x000fe2000bf06070 */
[----:B------:R-:W-:Y:S01]  /*0060*/  IMAD.MOV.U32 R18, RZ, RZ, RZ ;  /* 0x000000ffff127224 */ /* 0x000fe200078e00ff */
[----:B------:R-:W-:-:S07]  /*0070*/  ULOP3.LUT UR38, UR4, 0xf, URZ, 0xc0, !UPT ;  /* 0x0000000f04267892 */ /* 0x000fce000f8ec0ff */
[----:B------:R-:W-:Y:S05]  /*0080*/  BRA.U !UP0, `(.L_x_429) ;  /* 0x00000005084c7547 */ /* 0x000fea000b800000 */
[----:B------:R-:W1:Y:S01]  /*0090*/  LDCU.64 UR6, c[0x0][0x380] ;  /* 0x00007000ff0677ac */ /* 0x000e620008000a00 */
[----:B------:R-:W-:Y:S01]  /*00a0*/  BSSY.RECONVERGENT B6, `(.L_x_429) ;  /* 0x0000051000067945 */ /* 0x000fe20003800200 */
[----:B------:R-:W-:-:S04]  /*00b0*/  ULOP3.LUT UR4, UR4, 0x7ffffff0, URZ, 0xc0, !UPT ;  /* 0x7ffffff004047892 */ /* 0x000fc8000f8ec0ff */
[----:B------:R-:W-:Y:S02]  /*00c0*/  UIADD3 UR8, UPT, UPT, -UR4, URZ, URZ ;  /* 0x000000ff04087290 */ /* 0x000fe4000fffe1ff */
[----:B------:R-:W-:-:S04]  /*00d0*/  IMAD.U32 R18, RZ, RZ, UR4 ;  /* 0x00000004ff127e24 */ /* 0x000fc8000f8e00ff */
[----:B------:R-:W-:Y:S01]  /*00e0*/  IMAD.U32 R19, RZ, RZ, UR8 ;  /* 0x00000008ff137e24 */ /* 0x000fe2000f8e00ff */
[----:B-1----:R-:W-:-:S04]  /*00f0*/  UIADD3 UR5, UP0, UPT, UR6, 0x40, URZ ;  /* 0x0000004006057890 */ /* 0x002fc8000ff1e0ff */
[----:B------:R-:W-:Y:S02]  /*0100*/  UIADD3.X UR6, UPT, UPT, URZ, UR7, URZ, UP0, !UPT ;  /* 0x00000007ff067290 */ /* 0x000fe400087fe4ff */
[----:B------:R-:W-:-:S04]  /*0110*/  IMAD.U32 R16, RZ, RZ, UR5 ;  /* 0x00000005ff107e24 */ /* 0x000fc8000f8e00ff */
[----:B------:R-:W-:-:S07]  /*0120*/  IMAD.U32 R17, RZ, RZ, UR6 ;  /* 0x00000006ff117e24 */ /* 0x000fce000f8e00ff */
.L_x_446:
[----:B------:R1:W5:Y:S01]  /*0130*/  LDG.E.64 R4, desc[UR36][R16.64+-0x40] ;  /* 0xffffc02410047981 */ /* 0x000362000c1e1b00 */
[----:B------:R-:W-:Y:S01]  /*0140*/  MOV R2, 0x10 ;  /* 0x0000001000027802 */ /* 0x000fe20000000f00 */
[----:B------:R-:W-:-:S03]  /*0150*/  VIADD R19, R19, 0x10 ;  /* 0x0000001013137836 */ /* 0x000fc60000000000 */
[----:B------:R1:W2:Y:S02]  /*0160*/  LDC.64 R6, c[0x4][R2] ;  /* 0x0100000002067b82 */ /* 0x0002a40000000a00 */
[----:B------:R-:W-:-:S04]  /*0170*/  ISETP.NE.AND P0, PT, R19, RZ, PT ;  /* 0x000000ff1300720c */ /* 0x000fc80003f05270 */
[----:B------:R-:W-:-:S09]  /*0180*/  P2R R22, PR, RZ, 0x1 ;  /* 0x00000001ff167803 */ /* 0x000fd20000000000 */
[----:B------:R-:W-:-:S07]  /*0190*/  LEPC R20, `(.L_x_430) ;  /* 0x000000001014794e */ /* 0x000fce0000000000 */
[----:B012--5:R-:W-:Y:S05]  /*01a0*/  CALL.ABS.NOINC R6 ;  /* 0x0000000006007343 */ /* 0x027fea0003c00000 */
.L_x_430:
[----:B------:R0:W5:Y:S01]  /*01b0*/  LDG.E.64 R4, desc[UR36][R16.64+-0x38] ;  /* 0xffffc82410047981 */ /* 0x000162000c1e1b00 */
[----:B------:R0:W1:Y:S02]  /*01c0*/  LDC.64 R6, c[0x4][R2] ;  /* 0x0100000002067b82 */ /* 0x0000640000000a00 */
[----:B------:R-:W-:-:S07]  /*01d0*/  LEPC R20, `(.L_x_431) ;  /* 0x000000001014794e */ /* 0x000fce0000000000 */
[----:B01---5:R-:W-:Y:S05]  /*01e0*/  CALL.ABS.NOINC R6 ;  /* 0x0000000006007343 */ /* 0x023fea0003c00000 */
.L_x_431:
[----:B------:R0:W5:Y:S01]  /*01f0*/  LDG.E.64 R4, desc[UR36][R16.64+-0x30] ;  /* 0xffffd02410047981 */ /* 0x000162000c1e1b00 */
[----:B------:R0:W1:Y:S02]  /*0200*/  LDC.64 R6, c[0x4][R2] ;  /* 0x0100000002067b82 */ /* 0x0000640000000a00 */
[----:B------:R-:W-:-:S07]  /*0210*/  LEPC R20, `(.L_x_432) ;  /* 0x000000001014794e */ /* 0x000fce0000000000 */
[----:B01---5:R-:W-:Y:S05]  /*0220*/  CALL.ABS.NOINC R6 ;  /* 0x0000000006007343 */ /* 0x023fea0003c00000 */
.L_x_432:
[----:B------:R0:W5:Y:S01]  /*0230*/  LDG.E.64 R4, desc[UR36][R16.64+-0x28] ;  /* 0xffffd82410047981 */ /* 0x000162000c1e1b00 */
[----:B------:R0:W1:Y:S02]  /*0240*/  LDC.64 R6, c[0x4][R2] ;  /* 0x0100000002067b82 */ /* 0x0000640000000a00 */
[----:B------:R-:W-:-:S07]  /*0250*/  LEPC R20, `(.L_x_433) ;  /* 0x000000001014794e */ /* 0x000fce0000000000 */
[----:B01---5:R-:W-:Y:S05]  /*0260*/  CALL.ABS.NOINC R6 ;  /* 0x0000000006007343 */ /* 0x023fea0003c00000 */
.L_x_433:
[----:B------:R0:W5:Y:S01]  /*0270*/  LDG.E.64 R4, desc[UR36][R16.64+-0x20] ;  /* 0xffffe02410047981 */ /* 0x000162000c1e1b00 */
[----:B------:R0:W1:Y:S02]  /*0280*/  LDC.64 R6, c[0x4][R2] ;  /* 0x0100000002067b82 */ /* 0x0000640000000a00 */
[----:B------:R-:W-:-:S07]  /*0290*/  LEPC R20, `(.L_x_434) ;  /* 0x000000001014794e */ /* 0x000fce0000000000 */
[----:B01---5:R-:W-:Y:S05]  /*02a0*/  CALL.ABS.NOINC R6 ;  /* 0x0000000006007343 */ /* 0x023fea0003c00000 */
.L_x_434:
[----:B------:R0:W5:Y:S01]  /*02b0*/  LDG.E.64 R4, desc[UR36][R16.64+-0x18] ;  /* 0xffffe82410047981 */ /* 0x000162000c1e1b00 */
[----:B------:R0:W1:Y:S02]  /*02c0*/  LDC.64 R6, c[0x4][R2] ;  /* 0x0100000002067b82 */ /* 0x0000640000000a00 */
[----:B------:R-:W-:-:S07]  /*02d0*/  LEPC R20, `(.L_x_435) ;  /* 0x000000001014794e */ /* 0x000fce0000000000 */
[----:B01---5:R-:W-:Y:S05]  /*02e0*/  CALL.ABS.NOINC R6 ;  /* 0x0000000006007343 */ /* 0x023fea0003c00000 */
.L_x_435:
[----:B------:R0:W5:Y:S01]  /*02f0*/  LDG.E.64 R4, desc[UR36][R16.64+-0x10] ;  /* 0xfffff02410047981 */ /* 0x000162000c1e1b00 */
[----:B------:R0:W1:Y:S02]  /*0300*/  LDC.64 R6, c[0x4][R2] ;  /* 0x0100000002067b82 */ /* 0x0000640000000a00 */
[----:B------:R-:W-:-:S07]  /*0310*/  LEPC R20, `(.L_x_436) ;  /* 0x000000001014794e */ /* 0x000fce0000000000 */
[----:B01---5:R-:W-:Y:S05]  /*0320*/  CALL.ABS.NOINC R6 ;  /* 0x0000000006007343 */ /* 0x023fea0003c00000 */
.L_x_436:
[----:B------:R0:W5:Y:S01]  /*0330*/  LDG.E.64 R4, desc[UR36][R16.64+-0x8] ;  /* 0xfffff82410047981 */ /* 0x000162000c1e1b00 */
[----:B------:R0:W1:Y:S02]  /*0340*/  LDC.64 R6, c[0x4][R2] ;  /* 0x0100000002067b82 */ /* 0x0000640000000a00 */
[----:B------:R-:W-:-:S07]  /*0350*/  LEPC R20, `(.L_x_437) ;  /* 0x000000001014794e */ /* 0x000fce0000000000 */
[----:B01---5:R-:W-:Y:S05]  /*0360*/  CALL.ABS.NOINC R6 ;  /* 0x0000000006007343 */ /* 0x023fea0003c00000 */
.L_x_437:
[----:B------:R0:W5:Y:S01]  /*0370*/  LDG.E.64 R4, desc[UR36][R16.64] ;  /* 0x0000002410047981 */ /* 0x000162000c1e1b00 */
[----:B------:R0:W1:Y:S02]  /*0380*/  LDC.64 R6, c[0x4][R2] ;  /* 0x0100000002067b82 */ /* 0x0000640000000a00 */
[----:B------:R-:W-:-:S07]  /*0390*/  LEPC R20, `(.L_x_438) ;  /* 0x000000001014794e */ /* 0x000fce0000000000 */
[----:B01---5:R-:W-:Y:S05]  /*03a0*/  CALL.ABS.NOINC R6 ;  /* 0x0000000006007343 */ /* 0x023fea0003c00000 */
.L_x_438:
[----:B------:R0:W5:Y:S01]  /*03b0*/  LDG.E.64 R4, desc[UR36][R16.64+0x8] ;  /* 0x0000082410047981 */ /* 0x000162000c1e1b00 */
[----:B------:R0:W1:Y:S02]  /*03c0*/  LDC.64 R6, c[0x4][R2] ;  /* 0x0100000002067b82 */ /* 0x0000640000000a00 */
[----:B------:R-:W-:-:S07]  /*03d0*/  LEPC R20, `(.L_x_439) ;  /* 0x000000001014794e */ /* 0x000fce0000000000 */
[----:B01---5:R-:W-:Y:S05]  /*03e0*/  CALL.ABS.NOINC R6 ;  /* 0x0000000006007343 */ /* 0x023fea0003c00000 */
.L_x_439:
[----:B------:R0:W5:Y:S01]  /*03f0*/  LDG.E.64 R4, desc[UR36][R16.64+0x10] ;  /* 0x0000102410047981 */ /* 0x000162000c1e1b00 */
[----:B------:R0:W1:Y:S02]  /*0400*/  LDC.64 R6, c[0x4][R2] ;  /* 0x0100000002067b82 */ /* 0x0000640000000a00 */
[----:B------:R-:W-:-:S07]  /*0410*/  LEPC R20, `(.L_x_440) ;  /* 0x000000001014794e */ /* 0x000fce0000000000 */
[----:B01---5:R-:W-:Y:S05]  /*0420*/  CALL.ABS.NOINC R6 ;  /* 0x0000000006007343 */ /* 0x023fea0003c00000 */
.L_x_440:
[----:B------:R0:W5:Y:S01]  /*0430*/  LDG.E.64 R4, desc[UR36][R16.64+0x18] ;  /* 0x0000182410047981 */ /* 0x000162000c1e1b00 */
[----:B------:R0:W1:Y:S02]  /*0440*/  LDC.64 R6, c[0x4][R2] ;  /* 0x0100000002067b82 */ /* 0x0000640000000a00 */
[----:B------:R-:W-:-:S07]  /*0450*/  LEPC R20, `(.L_x_441) ;  /* 0x000000001014794e */ /* 0x000fce0000000000 */
[----:B01---5:R-:W-:Y:S05]  /*0460*/  CALL.ABS.NOINC R6 ;  /* 0x0000000006007343 */ /* 0x023fea0003c00000 */
.L_x_441:
[----:B------:R0:W5:Y:S01]  /*0470*/  LDG.E.64 R4, desc[UR36][R16.64+0x20] ;  /* 0x0000202410047981 */ /* 0x000162000c1e1b00 */
[----:B------:R0:W1:Y:S02]  /*0480*/  LDC.64 R6, c[0x4][R2] ;  /* 0x0100000002067b82 */ /* 0x0000640000000a00 */
[----:B------:R-:W-:-:S07]  /*0490*/  LEPC R20, `(.L_x_442) ;  /* 0x000000001014794e */ /* 0x000fce0000000000 */
[----:B01---5:R-:W-:Y:S05]  /*04a0*/  CALL.ABS.NOINC R6 ;  /* 0x0000000006007343 */ /* 0x023fea0003c00000 */
.L_x_442:
[----:B------:R0:W5:Y:S01]  /*04b0*/  LDG.E.64 R4, desc[UR36][R16.64+0x28] ;  /* 0x0000282410047981 */ /* 0x000162000c1e1b00 */
[----:B------:R0:W1:Y:S02]  /*04c0*/  LDC.64 R6, c[0x4][R2] ;  /* 0x0100000002067b82 */ /* 0x0000640000000a00 */
[----:B------:R-:W-:-:S07]  /*04d0*/  LEPC R20, `(.L_x_443) ;  /* 0x000000001014794e */ /* 0x000fce0000000000 */
[----:B01---5:R-:W-:Y:S05]  /*04e0*/  CALL.ABS.NOINC R6 ;  /* 0x0000000006007343 */ /* 0x023fea0003c00000 */
.L_x_443:
[----:B------:R0:W5:Y:S01]  /*04f0*/  LDG.E.64 R4, desc[UR36][R16.64+0x30] ;  /* 0x0000302410047981 */ /* 0x000162000c1e1b00 */
[----:B------:R0:W1:Y:S02]  /*0500*/  LDC.64 R6, c[0x4][R2] ;  /* 0x0100000002067b82 */ /* 0x0000640000000a00 */
[----:B------:R-:W-:-:S07]  /*0510*/  LEPC R20, `(.L_x_444) ;  /* 0x000000001014794e */ /* 0x000fce0000000000 */
[----:B01---5:R-:W-:Y:S05]  /*0520*/  CALL.ABS.NOINC R6 ;  /* 0x0000000006007343 */ /* 0x023fea0003c00000 */
.L_x_444:
[----:B------:R0:W5:Y:S01]  /*0530*/  LDG.E.64 R4, desc[UR36][R16.64+0x38] ;  /* 0x0000382410047981 */ /* 0x000162000c1e1b00 */
[----:B------:R-:W1:Y:S02]  /*0540*/  LDC.64 R2, c[0x4][R2] ;  /* 0x0100000002027b82 */ /* 0x000e640000000a00 */
[----:B------:R-:W-:-:S07]  /*0550*/  LEPC R20, `(.L_x_445) ;  /* 0x000000001014794e */ /* 0x000fce0000000000 */
[----:B01---5:R-:W-:Y:S05]  /*0560*/  CALL.ABS.NOINC R2 ;  /* 0x0000000002007343 */ /* 0x023fea0003c00000 */
.L_x_445:
[----:B------:R-:W-:Y:S02]  /*0570*/  ISETP.NE.AND P6, PT, R22, RZ, PT ;  /* 0x000000ff1600720c */ /* 0x000fe40003fc5270 */
[----:B------:R-:W-:-:S05]  /*0580*/  IADD3 R16, P0, PT, R16, 0x80, RZ ;  /* 0x0000008010107810 */ /* 0x000fca0007f1e0ff */
[----:B------:R-:W-:-:S06]  /*0590*/  IMAD.X R17, RZ, RZ, R17, P0 ;  /* 0x000000ffff117224 */ /* 0x000fcc00000e0611 */
[----:B------:R-:W-:Y:S05]  /*05a0*/  @P6 BRA `(.L_x_446) ;  /* 0xfffffff800e06947 */ /* 0x000fea000383ffff */
[----:B------:R-:W-:Y:S05]  /*05b0*/  BSYNC.RECONVERGENT B6 ;  /* 0x0000000000067941 */ /* 0x000fea0003800200 */
.L_x_429:
[----:B------:R-:W-:Y:S01]  /*05c0*/  UISETP.NE.AND UP0, UPT, UR38, URZ, UPT ;  /* 0x000000ff2600728c */ /* 0x000fe2000bf05270 */
[----:B------:R-:W-:Y:S08]  /*05d0*/  BSSY.RECONVERGENT B6, `(.L_x_428) ;  /* 0x0000057000067945 */ /* 0x000ff00003800200 */
[----:B------:R-:W-:Y:S05]  /*05e0*/  BRA.U !UP0, `(.L_x_447) ;  /* 0x0000000508547547 */ /* 0x000fea000b800000 */
[----:B------:R-:W1:Y:S01]  /*05f0*/  LDC R19, c[0x0][0x398] ;  /* 0x0000e600ff137b82 */ /* 0x000e620000000800 */
[----:B------:R-:W-:Y:S01]  /*0600*/  UISETP.GE.U32.AND UP0, UPT, UR38, 0x8, UPT ;  /* 0x000000082600788c */ /* 0x000fe2000bf06070 */
[----:B-1----:R-:W-:-:S08]  /*0610*/  LOP3.LUT R19, R19, 0x7, RZ, 0xc0, !PT ;  /* 0x0000000713137812 */ /* 0x002fd000078ec0ff */
[----:B------:R-:W-:Y:S05]  /*0620*/  BRA.U !UP0, `(.L_x_448) ;  /* 0x0000000108907547 */ /* 0x000fea000b800000 */
[----:B------:R-:W1:Y:S02]  /*0630*/  LDC.64 R16, c[0x0][0x380] ;  /* 0x0000e000ff107b82 */ /* 0x000e640000000a00 */
[----:B-1----:R-:W-:-:S05]  /*0640*/  IMAD.WIDE.U32 R16, R18, 0x8, R16 ;  /* 0x0000000812107825 */ /* 0x002fca00078e0010 */
[----:B------:R1:W5:Y:S01]  /*0650*/  LDG.E.64 R4, desc[UR36][R16.64] ;  /* 0x0000002410047981 */ /* 0x000362000c1e1b00 */
[----:B------:R-:W-:-:S04]  /*0660*/  MOV R2, 0x10 ;  /* 0x0000001000027802 */ /* 0x000fc80000000f00 */
[----:B------:R1:W2:Y:S03]  /*0670*/  LDC.64 R6, c[0x4][R2] ;  /* 0x0100000002067b82 */ /* 0x0002a60000000a00 */
[----:B------:R-:W-:-:S07]  /*0680*/  LEPC R20, `(.L_x_449) ;  /* 0x000000001014794e */ /* 0x000fce0000000000 */
[----:B012--5:R-:W-:Y:S05]  /*0690*/  CALL.ABS.NOINC R6 ;  /* 0x0000000006007343 */ /* 0x027fea0003c00000 */
.L_x_449:
[----:B------:R0:W5:Y:S01]  /*06a0*/  LDG.E.64 R4, desc[UR36][R16.64+0x8] ;  /* 0x0000082410047981 */ /* 0x000162000c1e1b00 */
[----:B------:R0:W1:Y:S02]  /*06b0*/  LDC.64 R6, c[0x4][R2] ;  /* 0x0100000002067b82 */ /* 0x0000640000000a00 */
[----:B------:R-:W-:-:S07]  /*06c0*/  LEPC R20, `(.L_x_450) ;  /* 0x000000001014794e */ /* 0x000fce0000000000 */
[----:B01---5:R-:W-:Y:S05]  /*06d0*/  CALL.ABS.NOINC R6 ;  /* 0x0000000006007343 */ /* 0x023fea0003c00000 */
.L_x_450:
[----:B------:R0:W5:Y:S01]  /*06e0*/  LDG.E.64 R4, desc[UR36][R16.64+0x10] ;  /* 0x0000102410047981 */ /* 0x000162000c1e1b00 */
[----:B------:R0:W1:Y:S02]  /*06f0*/  LDC.64 R6, c[0x4][R2] ;  /* 0x0100000002067b82 */ /* 0x0000640000000a00 */
[----:B------:R-:W-:-:S07]  /*0700*/  LEPC R20, `(.L_x_451) ;  /* 0x000000001014794e */ /* 0x000fce0000000000 */
[----:B01---5:R-:W-:Y:S05]  /*0710*/  CALL.ABS.NOINC R6 ;  /* 0x0000000006007343 */ /* 0x023fea0003c00000 */
.L_x_451:
[----:B------:R0:W5:Y:S01]  /*0720*/  LDG.E.64 R4, desc[UR36][R16.64+0x18] ;  /* 0x0000182410047981 */ /* 0x000162000c1e1b00 */
[----:B------:R0:W1:Y:S02]  /*0730*/  LDC.64 R6, c[0x4][R2] ;  /* 0x0100000002067b82 */ /* 0x0000640000000a00 */
[----:B------:R-:W-:-:S07]  /*0740*/  LEPC R20, `(.L_x_452) ;  /* 0x000000001014794e */ /* 0x000fce0000000000 */
[----:B01---5:R-:W-:Y:S05]  /*0750*/  CALL.ABS.NOINC R6 ;  /* 0x0000000006007343 */ /* 0x023fea0003c00000 */
.L_x_452:
[----:B------:R0:W5:Y:S01]  /*0760*/  LDG.E.64 R4, desc[UR36][R16.64+0x20] ;  /* 0x0000202410047981 */ /* 0x000162000c1e1b00 */
[----:B------:R0:W1:Y:S02]  /*0770*/  LDC.64 R6, c[0x4][R2] ;  /* 0x0100000002067b82 */ /* 0x0000640000000a00 */
[----:B------:R-:W-:-:S07]  /*0780*/  LEPC R20, `(.L_x_453) ;  /* 0x000000001014794e */ /* 0x000fce0000000000 */
[----:B01---5:R-:W-:Y:S05]  /*0790*/  CALL.ABS.NOINC R6 ;  /* 0x0000000006007343 */ /* 0x023fea0003c00000 */
.L_x_453:
[----:B------:R0:W5:Y:S01]  /*07a0*/  LDG.E.64 R4, desc[UR36][R16.64+0x28] ;  /* 0x0000282410047981 */ /* 0x000162000c1e1b00 */
[----:B------:R0:W1:Y:S02]  /*07b0*/  LDC.64 R6, c[0x4][R2] ;  /* 0x0100000002067b82 */ /* 0x0000640000000a00 */
[----:B------:R-:W-:-:S07]  /*07c0*/  LEPC R20, `(.L_x_454) ;  /* 0x000000001014794e */ /* 0x000fce0000000000 */
[----:B01---5:R-:W-:Y:S05]  /*07d0*/  CALL.ABS.NOINC R6 ;  /* 0x0000000006007343 */ /* 0x023fea0003c00000 */
.L_x_454:
[----:B------:R0:W5:Y:S01]  /*07e0*/  LDG.E.64 R4, desc[UR36][R16.64+0x30] ;  /* 0x0000302410047981 */ /* 0x000162000c1e1b00 */
[----:B------:R0:W1:Y:S02]  /*07f0*/  LDC.64 R6, c[0x4][R2] ;  /* 0x0100000002067b82 */ /* 0x0000640000000a00 */
[----:B------:R-:W-:-:S07]  /*0800*/  LEPC R20, `(.L_x_455) ;  /* 0x000000001014794e */ /* 0x000fce0000000000 */
[----:B01---5:R-:W-:Y:S05]  /*0810*/  CALL.ABS.NOINC R6 ;  /* 0x0000000006007343 */ /* 0x023fea0003c00000 */
.L_x_455:
[----:B------:R0:W5:Y:S01]  /*0820*/  LDG.E.64 R4, desc[UR36][R16.64+0x38] ;  /* 0x0000382410047981 */ /* 0x000162000c1e1b00 */
[----:B------:R-:W1:Y:S02]  /*0830*/  LDC.64 R2, c[0x4][R2] ;  /* 0x0100000002027b82 */ /* 0x000e640000000a00 */
[----:B------:R-:W-:-:S07]  /*0840*/  LEPC R20, `(.L_x_456) ;  /* 0x000000001014794e */ /* 0x000fce0000000000 */
[----:B01---5:R-:W-:Y:S05]  /*0850*/  CALL.ABS.NOINC R2 ;  /* 0x0000000002007343 */ /* 0x023fea0003c00000 */
.L_x_456:
[----:B------:R-:W-:-:S07]  /*0860*/  VIADD R18, R18, 0x8 ;  /* 0x0000000812127836 */ /* 0x000fce0000000000 */
.L_x_448:
[----:B------:R-:W-:-:S13]  /*0870*/  ISETP.NE.AND P0, PT, R19, RZ, PT ;  /* 0x000000ff1300720c */ /* 0x000fda0003f05270 */
[----:B------:R-:W-:Y:S05]  /*0880*/  @!P0 BRA `(.L_x_447) ;  /* 0x0000000000ac8947 */ /* 0x000fea0003800000 */
[----:B------:R-:W1:Y:S01]  /*0890*/  LDC R0, c[0x0][0x398] ;  /* 0x0000e600ff007b82 */ /* 0x000e620000000800 */
[----:B------:R-:W-:Y:S02]  /*08a0*/  ISETP.GE.U32.AND P0, PT, R19, 0x4, PT ;  /* 0x000000041300780c */ /* 0x000fe40003f06070 */
[----:B-1----:R-:W-:-:S11]  /*08b0*/  LOP3.LUT R19, R0, 0x3, RZ, 0xc0, !PT ;  /* 0x0000000300137812 */ /* 0x002fd600078ec0ff */
[----:B------:R-:W-:Y:S05]  /*08c0*/  @!P0 BRA `(.L_x_457) ;  /* 0x0000000000508947 */ /* 0x000fea0003800000 */
[----:B------:R-:W1:Y:S02]  /*08d0*/  LDC.64 R16, c[0x0][0x380] ;  /* 0x0000e000ff107b82 */ /* 0x000e640000000a00 */
[----:B-1----:R-:W-:-:S05]  /*08e0*/  IMAD.WIDE.U32 R16, R18, 0x8, R16 ;  /* 0x0000000812107825 */ /* 0x002fca00078e0010 */
[----:B------:R1:W5:Y:S01]  /*08f0*/  LDG.E.64 R4, desc[UR36][R16.64] ;  /* 0x0000002410047981 */ /* 0x000362000c1e1b00 */
[----:B------:R-:W-:-:S04]  /*0900*/  MOV R2, 0x10 ;  /* 0x0000001000027802 */ /* 0x000fc80000000f00 */
[----:B------:R1:W2:Y:S03]  /*0910*/  LDC.64 R6, c[0x4][R2] ;  /* 0x0100000002067b82 */ /* 0x0002a60000000a00 */
[----:B------:R-:W-:-:S07]  /*0920*/  LEPC R20, `(.L_x_458) ;  /* 0x000000001014794e */ /* 0x000fce0000000000 */
[----:B012--5:R-:W-:Y:S05]  /*0930*/  CALL.ABS.NOINC R6 ;  /* 0x0000000006007343 */ /* 0x027fea0003c00000 */
.L_x_458:
[----:B------:R0:W5:Y:S01]  /*0940*/  LDG.E.64 R4, desc[UR36][R16.64+0x8] ;  /* 0x0000082410047981 */ /* 0x000162000c1e1b00 */
[----:B------:R0:W1:Y:S02]  /*0950*/  LDC.64 R6, c[0x4][R2] ;  /* 0x0100000002067b82 */ /* 0x0000640000000a00 */
[----:B------:R-:W-:-:S07]  /*0960*/  LEPC R20, `(.L_x_459) ;  /* 0x000000001014794e */ /* 0x000fce0000000000 */
[----:B01---5:R-:W-:Y:S05]  /*0970*/  CALL.ABS.NOINC R6 ;  /* 0x0000000006007343 */ /* 0x023fea0003c00000 */
.L_x_459:
[----:B------:R0:W5:Y:S01]  /*0980*/  LDG.E.64 R4, desc[UR36][R16.64+0x10] ;  /* 0x0000102410047981 */ /* 0x000162000c1e1b00 */
[----:B------:R0:W1:Y:S02]  /*0990*/  LDC.64 R6, c[0x4][R2] ;  /* 0x0100000002067b82 */ /* 0x0000640000000a00 */
[----:B------:R-:W-:-:S07]  /*09a0*/  LEPC R20, `(.L_x_460) ;  /* 0x000000001014794e */ /* 0x000fce0000000000 */
[----:B01---5:R-:W-:Y:S05]  /*09b0*/  CALL.ABS.NOINC R6 ;  /* 0x0000000006007343 */ /* 0x023fea0003c00000 */
.L_x_460:
[----:B------:R0:W5:Y:S01]  /*09c0*/  LDG.E.64 R4, desc[UR36][R16.64+0x18] ;  /* 0x0000182410047981 */ /* 0x000162000c1e1b00 */
[----:B------:R-:W1:Y:S02]  /*09d0*/  LDC.64 R2, c[0x4][R2] ;  /* 0x0100000002027b82 */ /* 0x000e640000000a00 */
[----:B------:R-:W-:-:S07]  /*09e0*/  LEPC R20, `(.L_x_461) ;  /* 0x000000001014794e */ /* 0x000fce0000000000 */
[----:B01---5:R-:W-:Y:S05]  /*09f0*/  CALL.ABS.NOINC R2 ;  /* 0x0000000002007343 */ /* 0x023fea0003c00000 */
.L_x_461:
[----:B------:R-:W-:-:S07]  /*0a00*/  VIADD R18, R18, 0x4 ;  /* 0x0000000412127836 */ /* 0x000fce0000000000 */
.L_x_457:
[----:B------:R-:W-:-:S13]  /*0a10*/  ISETP.NE.AND P0, PT, R19, RZ, PT ;  /* 0x000000ff1300720c */ /* 0x000fda0003f05270 */
[----:B------:R-:W-:Y:S05]  /*0a20*/  @!P0 BRA `(.L_x_447) ;  /* 0x0000000000448947 */ /* 0x000fea0003800000 */
[----:B------:R-:W1:Y:S01]  /*0a30*/  LDC.64 R2, c[0x0][0x380] ;  /* 0x0000e000ff027b82 */ /* 0x000e620000000a00 */
[----:B------:R-:W-:Y:S02]  /*0a40*/  IMAD.MOV R19, RZ, RZ, -R19 ;  /* 0x000000ffff137224 */ /* 0x000fe400078e0a13 */
[----:B-1----:R-:W-:-:S04]  /*0a50*/  IMAD.WIDE.U32 R2, R18, 0x8, R2 ;  /* 0x0000000812027825 */ /* 0x002fc800078e0002 */
[----:B------:R-:W-:-:S07]  /*0a60*/  IMAD.MOV.U32 R17, RZ, RZ, R3 ;  /* 0x000000ffff117224 */ /* 0x000fce00078e0003 */
.L_x_463:
[----:B------:R-:W-:-:S05]  /*0a70*/  IMAD.MOV.U32 R3, RZ, RZ, R17 ;  /* 0x000000ffff037224 */ /* 0x000fca00078e0011 */
[----:B------:R1:W5:Y:S01]  /*0a80*/  LDG.E.64 R4, desc[UR36][R2.64] ;  /* 0x0000002402047981 */ /* 0x000362000c1e1b00 */
[----:B------:R-:W-:Y:S01]  /*0a90*/  VIADD R19, R19, 0x1 ;  /* 0x0000000113137836 */ /* 0x000fe20000000000 */
[----:B------:R-:W-:-:S04]  /*0aa0*/  MOV R0, 0x10 ;  /* 0x0000001000007802 */ /* 0x000fc80000000f00 */
[----:B------:R-:W-:Y:S01]  /*0ab0*/  ISETP.NE.AND P0, PT, R19, RZ, PT ;  /* 0x000000ff1300720c */ /* 0x000fe20003f05270 */
[----:B------:R2:W3:Y:S03]  /*0ac0*/  LDC.64 R6, c[0x4][R0] ;  /* 0x0100000000067b82 */ /* 0x0004e60000000a00 */
[----:B-12---:R-:W-:-:S09]  /*0ad0*/  P2R R0, PR, RZ, 0x1 ;  /* 0x00000001ff007803 */ /* 0x006fd20000000000 */
[----:B------:R-:W-:-:S07]  /*0ae0*/  LEPC R20, `(.L_x_462) ;  /* 0x000000001014794e */ /* 0x000fce0000000000 */
[----:B0--3-5:R-:W-:Y:S05]  /*0af0*/  CALL.ABS.NOINC R6 ;  /* 0x0000000006007343 */ /* 0x029fea0003c00000 */
.L_x_462:
[----:B------:R-:W-:Y:S02]  /*0b00*/  ISETP.NE.AND P6, PT, R19, RZ, PT ;  /* 0x000000ff1300720c */ /* 0x000fe40003fc5270 */
[----:B------:R-:W-:-:S05]  /*0b10*/  IADD3 R2, P0, PT, R2, 0x8, RZ ;  /* 0x0000000802027810 */ /* 0x000fca0007f1e0ff */
[----:B------:R-:W-:-:S06]  /*0b20*/  IMAD.X R17, RZ, RZ, R17, P0 ;  /* 0x000000ffff117224 */ /* 0x000fcc00000e0611 */
[----:B------:R-:W-:Y:S05]  /*0b30*/  @P6 BRA `(.L_x_463) ;  /* 0xfffffffc00cc6947 */ /* 0x000fea000383ffff */
.L_x_447:
[----:B------:R-:W-:Y:S05]  /*0b40*/  BSYNC.RECONVERGENT B6 ;  /* 0x0000000000067941 */ /* 0x000fea0003800200 */
.L_x_428:
[----:B------:R-:W1:Y:S02]  /*0b50*/  LDC.64 R2, c[0x0][0x388] ;  /* 0x0000e200ff027b82 */ /* 0x000e640000000a00 */
[----:B-1----:R1:W5:Y:S01]  /*0b60*/  LDG.E.64 R4, desc[UR36][R2.64] ;  /* 0x0000002402047981 */ /* 0x002362000c1e1b00 */
[----:B------:R-:W-:-:S05]  /*0b70*/  MOV R16, 0x10 ;  /* 0x0000001000107802 */ /* 0x000fca0000000f00 */
[----:B------:R1:W2:Y:S02]  /*0b80*/  LDC.64 R6, c[0x4][R16] ;  /* 0x0100000010067b82 */ /* 0x0002a40000000a00 */
[----:B------:R-:W-:-:S07]  /*0b90*/  LEPC R20, `(.L_x_464) ;  /* 0x000000001014794e */ /* 0x000fce0000000000 */
[----:B012--5:R-:W-:Y:S05]  /*0ba0*/  CALL.ABS.NOINC R6 ;  /* 0x0000000006007343 */ /* 0x027fea0003c00000 */
.L_x_464:
[----:B------:R-:W0:Y:S02]  /*0bb0*/  LDC.64 R2, c[0x0][0x390] ;  /* 0x0000e400ff027b82 */ /* 0x000e240000000a00 */
[----:B0-----:R0:W5:Y:S06]  /*0bc0*/  LDG.E.64 R4, desc[UR36][R2.64] ;  /* 0x0000002402047981 */ /* 0x00116c000c1e1b00 */
[----:B------:R-:W1:Y:S02]  /*0bd0*/  LDC.64 R16, c[0x4][R16] ;  /* 0x0100000010107b82 */ /* 0x000e640000000a00 */
[----:B------:R-:W-:-:S07]  /*0be0*/  LEPC R20, `(.L_x_465) ;  /* 0x000000001014794e */ /* 0x000fce0000000000 */
[----:B01---5:R-:W-:Y:S05]  /*0bf0*/  CALL.ABS.NOINC R16 ;  /* 0x0000000010007343 */ /* 0x023fea0003c00000 */
.L_x_465:
[----:B------:R-:W-:Y:S05]  /*0c00*/  EXIT ;  /* 0x000000000000794d */ /* 0x000fea0003800000 */
.L_x_466:
        /* <DEDUP_REMOVED lines=15> */
.L_x_501:


//--------------------- .text._ZN3cub18CUB_300001_SM_10006detail11EmptyKernelIvEEvv --------------------------
	.section	.text._ZN3cub18CUB_300001_SM_10006detail11EmptyKernelIvEEvv,"ax",@progbits
	.align	128
        .global         _ZN3cub18CUB_300001_SM_10006detail11EmptyKernelIvEEvv
        .type           _ZN3cub18CUB_300001_SM_10006detail11EmptyKernelIvEEvv,@function
        .size           _ZN3cub18CUB_300001_SM_10006detail11EmptyKernelIvEEvv,(.L_x_502 - _ZN3cub18CUB_300001_SM_10006detail11EmptyKernelIvEEvv)
        .other          _ZN3cub18CUB_300001_SM_10006detail11EmptyKernelIvEEvv,@"STO_CUDA_ENTRY STV_DEFAULT"
_ZN3cub18CUB_300001_SM_10006detail11EmptyKernelIvEEvv:
.text._ZN3cub18CUB_300001_SM_10006detail11EmptyKernelIvEEvv:
[----:B------:R-:W-:Y:S01]  /*0000*/  LDC R1, c[0x0][0x37c] ;  /* 0x0000df00ff017b82 */ /* 0x000fe20000000800 */
[----:B------:R-:W-:Y:S05]  /*0010*/  EXIT ;  /* 0x000000000000794d */ /* 0x000fea0003800000 */
.L_x_467:
        /* <DEDUP_REMOVED lines=14> */
.L_x_502:


//--------------------- .text._Z11random_initiiP17curandStateXORWOW --------------------------
	.section	.text._Z11random_initiiP17curandStateXORWOW,"ax",@progbits
	.align	128
        .global         _Z11random_initiiP17curandStateXORWOW
        .type           _Z11random_initiiP17curandStateXORWOW,@function
        .size           _Z11random_initiiP17curandStateXORWOW,(.L_x_503 - _Z11random_initiiP17curandStateXORWOW)
        .other          _Z11random_initiiP17curandStateXORWOW,@"STO_CUDA_ENTRY STV_DEFAULT"
_Z11random_initiiP17curandStateXORWOW:
.text._Z11random_initiiP17curandStateXORWOW:
[----:B------:R-:W-:Y:S01]  /*0000*/  LDC R1, c[0x0][0x37c] ;  /* 0x0000df00ff017b82 */ /* 0x000fe20000000800 */
[----:B------:R-:W0:Y:S07]  /*0010*/  S2R R3, SR_TID.Y ;  /* 0x0000000000037919 */ /* 0x000e2e0000002200 */
[----:B------:R-:W1:Y:S01]  /*0020*/  LDC R5, c[0x0][0x360] ;  /* 0x0000d800ff057b82 */ /* 0x000e620000000800 */
[----:B------:R-:W2:Y:S01]  /*0030*/  LDCU.64 UR6, c[0x0][0x380] ;  /* 0x00007000ff0677ac */ /* 0x000ea20008000a00 */
[----:B------:R-:W1:Y:S06]  /*0040*/  S2R R0, SR_TID.X ;  /* 0x0000000000007919 */ /* 0x000e6c0000002100 */
[----:B------:R-:W0:Y:S08]  /*0050*/  S2UR UR5, SR_CTAID.Y ;  /* 0x00000000000579c3 */ /* 0x000e300000002600 */
[----:B------:R-:W0:Y:S08]  /*0060*/  LDC R2, c[0x0][0x364] ;  /* 0x0000d900ff027b82 */ /* 0x000e300000000800 */
[----:B------:R-:W1:Y:S01]  /*0070*/  S2UR UR4, SR_CTAID.X ;  /* 0x00000000000479c3 */ /* 0x000e620000002500 */
[----:B0-----:R-:W-:-:S05]  /*0080*/  IMAD R3, R2, UR5, R3 ;  /* 0x0000000502037c24 */ /* 0x001fca000f8e0203 */
[----:B--2---:R-:W-:Y:S01]  /*0090*/  ISETP.GE.AND P0, PT, R3, UR7, PT ;  /* 0x0000000703007c0c */ /* 0x004fe2000bf06270 */
[----:B-1----:R-:W-:-:S05]  /*00a0*/  IMAD R0, R5, UR4, R0 ;  /* 0x0000000405007c24 */ /* 0x002fca000f8e0200 */
[----:B------:R-:W-:-:S13]  /*00b0*/  ISETP.GE.OR P0, PT, R0, UR6, P0 ;  /* 0x0000000600007c0c */ /* 0x000fda0008706670 */
[----:B------:R-:W-:Y:S05]  /*00c0*/  @P0 EXIT ;  /* 0x000000000000094d */ /* 0x000fea0003800000 */
[----:B------:R-:W0:Y:S01]  /*00d0*/  LDC.64 R6, c[0x0][0x388] ;  /* 0x0000e200ff067b82 */ /* 0x000e220000000a00 */
[----:B------:R-:W1:Y:S01]  /*00e0*/  LDCU.64 UR4, c[0x0][0x358] ;  /* 0x00006b00ff0477ac */ /* 0x000e620008000a00 */
[----:B------:R-:W-:Y:S01]  /*00f0*/  IMAD R13, R3, UR6, R0 ;  /* 0x00000006030d7c24 */ /* 0x000fe2000f8e0200 */
[----:B------:R-:W-:Y:S01]  /*0100*/  BSSY.RECONVERGENT B0, `(.L_x_468) ;  /* 0x00000dd000007945 */ /* 0x000fe20003800200 */
[----:B------:R-:W-:Y:S02]  /*0110*/  IMAD.MOV.U32 R2, RZ, RZ, 0x2abc4dd5 ;  /* 0x2abc4dd5ff027424 */ /* 0x000fe400078e00ff */
[----:B------:R-:W-:Y:S01]  /*0120*/  IMAD.MOV.U32 R3, RZ, RZ, 0x58213ed2 ;  /* 0x58213ed2ff037424 */ /* 0x000fe200078e00ff */
[----:B------:R-:W-:Y:S01]  /*0130*/  ISETP.NE.AND P0, PT, R13, RZ, PT ;  /* 0x000000ff0d00720c */ /* 0x000fe20003f05270 */
[----:B------:R-:W-:Y:S02]  /*0140*/  IMAD.MOV.U32 R4, RZ, RZ, 0x455f2458 ;  /* 0x455f2458ff047424 */ /* 0x000fe400078e00ff */
[----:B------:R-:W-:-:S02]  /*0150*/  IMAD.MOV.U32 R5, RZ, RZ, -0x75bd8fc ;  /* 0xf8a42704ff057424 */ /* 0x000fc400078e00ff */
[----:B------:R-:W-:Y:S02]  /*0160*/  IMAD.MOV.U32 R8, RZ, RZ, -0x23270784 ;  /* 0xdcd8f87cff087424 */ /* 0x000fe400078e00ff */
[----:B------:R-:W-:Y:S02]  /*0170*/  IMAD.MOV.U32 R9, RZ, RZ, 0x511db0d6 ;  /* 0x511db0d6ff097424 */ /* 0x000fe400078e00ff */
[----:B0-----:R-:W-:-:S05]  /*0180*/  IMAD.WIDE R6, R13, 0x30, R6 ;  /* 0x000000300d067825 */ /* 0x001fca00078e0206 */
[----:B-1----:R0:W-:Y:S04]  /*0190*/  STG.E.64 desc[UR4][R6.64], R2 ;  /* 0x0000000206007986 */ /* 0x0021e8000c101b04 */
[----:B------:R0:W-:Y:S04]  /*01a0*/  STG.E.64 desc[UR4][R6.64+0x8], R4 ;  /* 0x0000080406007986 */ /* 0x0001e8000c101b04 */
[----:B------:R0:W-:Y:S01]  /*01b0*/  STG.E.64 desc[UR4][R6.64+0x10], R8 ;  /* 0x0000100806007986 */ /* 0x0001e2000c101b04 */
[----:B------:R-:W-:Y:S05]  /*01c0*/  @!P0 BRA `(.L_x_469) ;  /* 0x0000000c00408947 */ /* 0x000fea0003800000 */
[----:B------:R-:W-:Y:S01]  /*01d0*/  SHF.R.S32.HI R0, RZ, 0x1f, R13 ;  /* 0x0000001fff007819 */ /* 0x000fe2000001140d */
[----:B------:R-:W-:-:S07]  /*01e0*/  IMAD.MOV.U32 R12, RZ, RZ, RZ ;  /* 0x000000ffff0c7224 */ /* 0x000fce00078e00ff */
.L_x_475:
[----:B0-----:R-:W-:Y:S01]  /*01f0*/  LOP3.LUT R2, R13, 0x3, RZ, 0xc0, !PT ;  /* 0x000000030d027812 */ /* 0x001fe200078ec0ff */
[----:B------:R-:W-:Y:S03]  /*0200*/  BSSY.RECONVERGENT B1, `(.L_x_470) ;  /* 0x00000c6000017945 */ /* 0x000fe60003800200 */
[----:B------:R-:W-:-:S04]  /*0210*/  ISETP.NE.U32.AND P0, PT, R2, RZ, PT ;  /* 0x000000ff0200720c */ /* 0x000fc80003f05070 */
[----:B------:R-:W-:-:S13]  /*0220*/  ISETP.NE.AND.EX P0, PT, RZ, RZ, PT, P0 ;  /* 0x000000ffff00720c */ /* 0x000fda0003f05300 */
[----:B------:R-:W-:Y:S05]  /*0230*/  @!P0 BRA `(.L_x_471) ;  /* 0x0000000c00088947 */ /* 0x000fea0003800000 */
[----:B------:R-:W0:Y:S01]  /*0240*/  LDC.64 R8, c[0x4][0x18] ;  /* 0x01000600ff087b82 */ /* 0x000e220000000a00 */
[----:B------:R-:W-:Y:S02]  /*0250*/  IMAD.MOV.U32 R14, RZ, RZ, RZ ;  /* 0x000000ffff0e7224 */ /* 0x000fe400078e00ff */
[----:B0-----:R-:W-:-:S07]  /*0260*/  IMAD.WIDE.U32 R8, R12, 0xc80, R8 ;  /* 0x00000c800c087825 */ /* 0x001fce00078e0008 */
.L_x_474:
[----:B0-----:R-:W-:Y:S01]  /*0270*/  IMAD.MOV.U32 R15, RZ, RZ, RZ ;  /* 0x000000ffff0f7224 */ /* 0x001fe200078e00ff */
[----:B------:R-:W-:Y:S01]  /*0280*/  CS2R R2, SRZ ;  /* 0x0000000000027805 */ /* 0x000fe2000001ff00 */
[----:B------:R-:W-:Y:S01]  /*0290*/  IMAD.MOV.U32 R17, RZ, RZ, RZ ;  /* 0x000000ffff117224 */ /* 0x000fe200078e00ff */
[----:B------:R-:W-:-:S07]  /*02a0*/  CS2R R4, SRZ ;  /* 0x0000000000047805 */ /* 0x000fce000001ff00 */
.L_x_473:
[----:B------:R-:W-:-:S05]  /*02b0*/  IMAD.WIDE.U32 R10, R17, 0x4, R6 ;  /* 0x00000004110a7825 */ /* 0x000fca00078e0006 */
[----:B------:R0:W5:Y:S01]  /*02c0*/  LDG.E R16, desc[UR4][R10.64+0x4] ;  /* 0x000004040a107981 */ /* 0x000162000c1e1900 */
[----:B------:R-:W-:-:S07]  /*02d0*/  IMAD.MOV.U32 R19, RZ, RZ, RZ ;  /* 0x000000ffff137224 */ /* 0x000fce00078e00ff */
.L_x_472:
[----:B-----5:R-:W-:Y:S01]  /*02e0*/  SHF.R.U32.HI R24, RZ, R19, R16 ;  /* 0x00000013ff187219 */ /* 0x020fe20000011610 */
[----:B0-----:R-:W-:-:S03]  /*02f0*/  IMAD.SHL.U32 R10, R17, 0x20, RZ ;  /* 0x00000020110a7824 */ /* 0x001fc600078e00ff */
[----:B------:R-:W-:Y:S01]  /*0300*/  LOP3.LUT R11, R24, 0x1, RZ, 0xc0, !PT ;  /* 0x00000001180b7812 */ /* 0x000fe200078ec0ff */
[----:B------:R-:W-:-:S03]  /*0310*/  IMAD.IADD R10, R10, 0x1, R19 ;  /* 0x000000010a0a7824 */ /* 0x000fc600078e0213 */
[----:B------:R-:W-:Y:S01]  /*0320*/  ISETP.NE.U32.AND P0, PT, R11, 0x1, PT ;  /* 0x000000010b00780c */ /* 0x000fe20003f05070 */
[----:B------:R-:W-:-:S03]  /*0330*/  IMAD R11, R10, 0x5, RZ ;  /* 0x000000050a0b7824 */ /* 0x000fc600078e02ff */
[----:B------:R-:W-:Y:S01]  /*0340*/  R2P PR, R24, 0x7e ;  /* 0x0000007e18007804 */ /* 0x000fe20000000000 */
[----:B------:R-:W-:-:S08]  /*0350*/  IMAD.WIDE.U32 R10, R11, 0x4, R8 ;  /* 0x000000040b0a7825 */ /* 0x000fd000078e0008 */
[----:B------:R-:W2:Y:S04]  /*0360*/  @!P0 LDG.E R18, desc[UR4][R10.64] ;  /* 0x000000040a128981 */ /* 0x000ea8000c1e1900 */
[----:B------:R-:W3:Y:S04]  /*0370*/  @!P0 LDG.E R20, desc[UR4][R10.64+0x10] ;  /* 0x000010040a148981 */ /* 0x000ee8000c1e1900 */
[----:B------:R-:W4:Y:S04]  /*0380*/  @P1 LDG.E R22, desc[UR4][R10.64+0x14] ;  /* 0x000014040a161981 */ /* 0x000f28000c1e1900 */
[----:B------:R-:W4:Y:S04]  /*0390*/  @P2 LDG.E R26, desc[UR4][R10.64+0x28] ;  /* 0x000028040a1a2981 */ /* 0x000f28000c1e1900 */
[----:B------:R-:W4:Y:S04]  /*03a0*/  @!P0 LDG.E R21, desc[UR4][R10.64+0x4] ;  /* 0x000004040a158981 */ /* 0x000f28000c1e1900 */
[----:B------:R-:W4:Y:S04]  /*03b0*/  @!P0 LDG.E R23, desc[UR4][R10.64+0xc] ;  /* 0x00000c040a178981 */ /* 0x000f28000c1e1900 */
[----:B------:R-:W4:Y:S04]  /*03c0*/  @P1 LDG.E R25, desc[UR4][R10.64+0x18] ;  /* 0x000018040a191981 */ /* 0x000f28000c1e1900 */
[----:B------:R-:W4:Y:S04]  /*03d0*/  @P3 LDG.E R28, desc[UR4][R10.64+0x3c] ;  /* 0x00003c040a1c3981 */ /* 0x000f28000c1e1900 */
[----:B------:R-:W4:Y:S01]  /*03e0*/  @P6 LDG.E R27, desc[UR4][R10.64+0x7c] ;  /* 0x00007c040a1b6981 */ /* 0x000f22000c1e1900 */
[----:B--2---:R-:W-:-:S03]  /*03f0*/  @!P0 LOP3.LUT R15, R15, R18, RZ, 0x3c, !PT ;  /* 0x000000120f0f8212 */ /* 0x004fc600078e3cff */
[----:B------:R-:W2:Y:S01]  /*0400*/  @!P0 LDG.E R18, desc[UR4][R10.64+0x8] ;  /* 0x000008040a128981 */ /* 0x000ea2000c1e1900 */
[----:B---3--:R-:W-:-:S03]  /*0410*/  @!P0 LOP3.LUT R3, R3, R20, RZ, 0x3c, !PT ;  /* 0x0000001403038212 */ /* 0x008fc600078e3cff */
[----:B------:R-:W3:Y:S01]  /*0420*/  @P1 LDG.E R20, desc[UR4][R10.64+0x24] ;  /* 0x000024040a141981 */ /* 0x000ee2000c1e1900 */
[----:B----4-:R-:W-:-:S03]  /*0430*/  @P1 LOP3.LUT R15, R15, R22, RZ, 0x3c, !PT ;  /* 0x000000160f0f1212 */ /* 0x010fc600078e3cff */
[----:B------:R-:W4:Y:S01]  /*0440*/  @P2 LDG.E R22, desc[UR4][R10.64+0x38] ;  /* 0x000038040a162981 */ /* 0x000f22000c1e1900 */
[----:B------:R-:W-:-:S03]  /*0450*/  @P2 LOP3.LUT R15, R15, R26, RZ, 0x3c, !PT ;  /* 0x0000001a0f0f2212 */ /* 0x000fc600078e3cff */
[----:B------:R-:W4:Y:S01]  /*0460*/  @P4 LDG.E R26, desc[UR4][R10.64+0x50] ;  /* 0x000050040a1a4981 */ /* 0x000f22000c1e1900 */
[----:B------:R-:W-:-:S03]  /*0470*/  @!P0 LOP3.LUT R4, R4, R21, RZ, 0x3c, !PT ;  /* 0x0000001504048212 */ /* 0x000fc600078e3cff */
[----:B------:R-:W4:Y:S01]  /*0480*/  @P1 LDG.E R21, desc[UR4][R10.64+0x20] ;  /* 0x000020040a151981 */ /* 0x000f22000c1e1900 */
[----:B------:R-:W-:-:S03]  /*0490*/  @!P0 LOP3.LUT R2, R2, R23, RZ, 0x3c, !PT ;  /* 0x0000001702028212 */ /* 0x000fc600078e3cff */
[----:B------:R-:W4:Y:S01]  /*04a0*/  @P2 LDG.E R23, desc[UR4][R10.64+0x2c] ;  /* 0x00002c040a172981 */ /* 0x000f22000c1e1900 */
[----:B------:R-:W-:-:S03]  /*04b0*/  @P1 LOP3.LUT R4, R4, R25, RZ, 0x3c, !PT ;  /* 0x0000001904041212 */ /* 0x000fc600078e3cff */
[----:B------:R-:W4:Y:S01]  /*04c0*/  @P2 LDG.E R25, desc[UR4][R10.64+0x34] ;  /* 0x000034040a192981 */ /* 0x000f22000c1e1900 */
[----:B--2---:R-:W-:-:S03]  /*04d0*/  @!P0 LOP3.LUT R5, R5, R18, RZ, 0x3c, !PT ;  /* 0x0000001205058212 */ /* 0x004fc600078e3cff */
[----:B------:R-:W2:Y:S01]  /*04e0*/  @P1 LDG.E R18, desc[UR4][R10.64+0x1c] ;  /* 0x00001c040a121981 */ /* 0x000ea2000c1e1900 */
[----:B---3--:R-:W-:-:S03]  /*04f0*/  @P1 LOP3.LUT R3, R3, R20, RZ, 0x3c, !PT ;  /* 0x0000001403031212 */ /* 0x008fc600078e3cff */
[----:B------:R-:W3:Y:S01]  /*0500*/  @P2 LDG.E R20, desc[UR4][R10.64+0x30] ;  /* 0x000030040a142981 */ /* 0x000ee2000c1e1900 */
[----:B----4-:R-:W-:-:S03]  /*0510*/  @P2 LOP3.LUT R3, R3, R22, RZ, 0x3c, !PT ;  /* 0x0000001603032212 */ /* 0x010fc600078e3cff */
[----:B------:R-:W4:Y:S01]  /*0520*/  @P3 LDG.E R22, desc[UR4][R10.64+0x4c] ;  /* 0x00004c040a163981 */ /* 0x000f22000c1e1900 */
[----:B------:R-:W-:-:S04]  /*0530*/  @P3 LOP3.LUT R15, R15, R28, RZ, 0x3c, !PT ;  /* 0x0000001c0f0f3212 */ /* 0x000fc800078e3cff */
[----:B------:R-:W-:Y:S02]  /*0540*/  @P4 LOP3.LUT R15, R15, R26, RZ, 0x3c, !PT ;  /* 0x0000001a0f0f4212 */ /* 0x000fe400078e3cff */
[----:B------:R-:W-:Y:S01]  /*0550*/  @P1 LOP3.LUT R2, R2, R21, RZ, 0x3c, !PT ;  /* 0x0000001502021212 */ /* 0x000fe200078e3cff */
[----:B------:R-:W4:Y:S04]  /*0560*/  @P5 LDG.E R26, desc[UR4][R10.64+0x64] ;  /* 0x000064040a1a5981 */ /* 0x000f28000c1e1900 */
[----:B------:R-:W4:Y:S01]  /*0570*/  @P3 LDG.E R21, desc[UR4][R10.64+0x40] ;  /* 0x000040040a153981 */ /* 0x000f22000c1e1900 */
[----:B------:R-:W-:Y:S02]  /*0580*/  @P2 LOP3.LUT R4, R4, R23, RZ, 0x3c, !PT ;  /* 0x0000001704042212 */ /* 0x000fe400078e3cff */
[----:B------:R-:W-:Y:S01]  /*0590*/  @P2 LOP3.LUT R2, R2, R25, RZ, 0x3c, !PT ;  /* 0x0000001902022212 */ /* 0x000fe200078e3cff */
[----:B------:R-:W4:Y:S04]  /*05a0*/  @P3 LDG.E R23, desc[UR4][R10.64+0x48] ;  /* 0x000048040a173981 */ /* 0x000f28000c1e1900 */
[----:B------:R-:W4:Y:S01]  /*05b0*/  @P4 LDG.E R25, desc[UR4][R10.64+0x54] ;  /* 0x000054040a194981 */ /* 0x000f22000c1e1900 */
[----:B--2---:R-:W-:-:S03]  /*05c0*/  @P1 LOP3.LUT R5, R5, R18, RZ, 0x3c, !PT ;  /* 0x0000001205051212 */ /* 0x004fc600078e3cff */
[----:B------:R-:W2:Y:S01]  /*05d0*/  @P3 LDG.E R18, desc[UR4][R10.64+0x44] ;  /* 0x000044040a123981 */ /* 0x000ea2000c1e1900 */
[----:B---3--:R-:W-:-:S03]  /*05e0*/  @P2 LOP3.LUT R5, R5, R20, RZ, 0x3c, !PT ;  /* 0x0000001405052212 */ /* 0x008fc600078e3cff */
[----:B------:R-:W3:Y:S01]  /*05f0*/  @P4 LDG.E R20, desc[UR4][R10.64+0x58] ;  /* 0x000058040a144981 */ /* 0x000ee2000c1e1900 */
[----:B----4-:R-:W-:-:S03]  /*0600*/  @P3 LOP3.LUT R3, R3, R22, RZ, 0x3c, !PT ;  /* 0x0000001603033212 */ /* 0x010fc600078e3cff */
[----:B------:R-:W4:Y:S01]  /*0610*/  @P4 LDG.E R22, desc[UR4][R10.64+0x60] ;  /* 0x000060040a164981 */ /* 0x000f22000c1e1900 */
[----:B------:R-:W-:Y:S02]  /*0620*/  LOP3.LUT P0, RZ, R24, 0x80, RZ, 0xc0, !PT ;  /* 0x0000008018ff7812 */ /* 0x000fe4000780c0ff */
[----:B------:R-:W-:Y:S02]  /*0630*/  @P5 LOP3.LUT R15, R15, R26, RZ, 0x3c, !PT ;  /* 0x0000001a0f0f5212 */ /* 0x000fe400078e3cff */
[----:B------:R-:W4:Y:S01]  /*0640*/  @P6 LDG.E R26, desc[UR4][R10.64+0x78] ;  /* 0x000078040a1a6981 */ /* 0x000f22000c1e1900 */
[----:B------:R-:W-:-:S03]  /*0650*/  @P3 LOP3.LUT R4, R4, R21, RZ, 0x3c, !PT ;  /* 0x0000001504043212 */ /* 0x000fc600078e3cff */
[----:B------:R-:W4:Y:S01]  /*0660*/  @P4 LDG.E R21, desc[UR4][R10.64+0x5c] ;  /* 0x00005c040a154981 */ /* 0x000f22000c1e1900 */
[----:B------:R-:W-:-:S03]  /*0670*/  @P3 LOP3.LUT R2, R2, R23, RZ, 0x3c, !PT ;  /* 0x0000001702023212 */ /* 0x000fc600078e3cff */
[----:B------:R-:W4:Y:S01]  /*0680*/  @P5 LDG.E R23, desc[UR4][R10.64+0x68] ;  /* 0x000068040a175981 */ /* 0x000f22000c1e1900 */
[----:B------:R-:W-:-:S03]  /*0690*/  @P4 LOP3.LUT R4, R4, R25, RZ, 0x3c, !PT ;  /* 0x0000001904044212 */ /* 0x000fc600078e3cff */
[----:B------:R-:W4:Y:S01]  /*06a0*/  @P5 LDG.E R25, desc[UR4][R10.64+0x70] ;  /* 0x000070040a195981 */ /* 0x000f22000c1e1900 */
[----:B--2---:R-:W-:-:S03]  /*06b0*/  @P3 LOP3.LUT R5, R5, R18, RZ, 0x3c, !PT ;  /* 0x0000001205053212 */ /* 0x004fc600078e3cff */
[----:B------:R-:W2:Y:S01]  /*06c0*/  @P5 LDG.E R18, desc[UR4][R10.64+0x6c] ;  /* 0x00006c040a125981 */ /* 0x000ea2000c1e1900 */
[----:B---3--:R-:W-:-:S03]  /*06d0*/  @P4 LOP3.LUT R5, R5, R20, RZ, 0x3c, !PT ;  /* 0x0000001405054212 */ /* 0x008fc600078e3cff */
[----:B------:R-:W3:Y:S01]  /*06e0*/  @P5 LDG.E R20, desc[UR4][R10.64+0x74] ;  /* 0x000074040a145981 */ /* 0x000ee2000c1e1900 */
[----:B----4-:R-:W-:-:S03]  /*06f0*/  @P4 LOP3.LUT R3, R3, R22, RZ, 0x3c, !PT ;  /* 0x0000001603034212 */ /* 0x010fc600078e3cff */
[----:B------:R-:W4:Y:S01]  /*0700*/  @P0 LDG.E R22, desc[UR4][R10.64+0x8c] ;  /* 0x00008c040a160981 */ /* 0x000f22000c1e1900 */
[----:B------:R-:W-:-:S03]  /*0710*/  @P6 LOP3.LUT R15, R15, R26, RZ, 0x3c, !PT ;  /* 0x0000001a0f0f6212 */ /* 0x000fc600078e3cff */
        /* <DEDUP_REMOVED lines=13> */
[----:B------:R-:W-:Y:S02]  /*07f0*/  @P6 LOP3.LUT R4, R4, R27, RZ, 0x3c, !PT ;  /* 0x0000001b04046212 */ /* 0x000fe400078e3cff */
[----:B------:R-:W-:Y:S02]  /*0800*/  @P6 LOP3.LUT R2, R2, R21, RZ, 0x3c, !PT ;  /* 0x0000001502026212 */ /* 0x000fe400078e3cff */
[----:B------:R-:W-:Y:S02]  /*0810*/  @P0 LOP3.LUT R4, R4, R23, RZ, 0x3c, !PT ;  /* 0x0000001704040212 */ /* 0x000fe400078e3cff */
[----:B------:R-:W-:Y:S02]  /*0820*/  @P0 LOP3.LUT R2, R2, R25, RZ, 0x3c, !PT ;  /* 0x0000001902020212 */ /* 0x000fe400078e3cff */
[----:B--2---:R-:W-:Y:S02]  /*0830*/  @P6 LOP3.LUT R5, R5, R18, RZ, 0x3c, !PT ;  /* 0x0000001205056212 */ /* 0x004fe400078e3cff */
[----:B---3--:R-:W-:-:S02]  /*0840*/  @P6 LOP3.LUT R3, R3, R20, RZ, 0x3c, !PT ;  /* 0x0000001403036212 */ /* 0x008fc400078e3cff */
[----:B----4-:R-:W-:Y:S02]  /*0850*/  @P0 LOP3.LUT R5, R5, R22, RZ, 0x3c, !PT ;  /* 0x0000001605050212 */ /* 0x010fe400078e3cff */
[----:B------:R-:W-:Y:S02]  /*0860*/  @P0 LOP3.LUT R3, R3, R26, RZ, 0x3c, !PT ;  /* 0x0000001a03030212 */ /* 0x000fe400078e3cff */
[----:B------:R-:W-:-:S13]  /*0870*/  R2P PR, R24.B1, 0x7f ;  /* 0x0000007f18007804 */ /* 0x000fda0000001000 */
[----:B------:R-:W2:Y:S04]  /*0880*/  @P0 LDG.E R18, desc[UR4][R10.64+0xa0] ;  /* 0x0000a0040a120981 */ /* 0x000ea8000c1e1900 */
[----:B------:R-:W3:Y:S04]  /*0890*/  @P1 LDG.E R22, desc[UR4][R10.64+0xb4] ;  /* 0x0000b4040a161981 */ /* 0x000ee8000c1e1900 */
[----:B------:R-:W4:Y:S04]  /*08a0*/  @P2 LDG.E R26, desc[UR4][R10.64+0xc8] ;  /* 0x0000c8040a1a2981 */ /* 0x000f28000c1e1900 */
[----:B------:R-:W4:Y:S04]  /*08b0*/  @P3 LDG.E R28, desc[UR4][R10.64+0xdc] ;  /* 0x0000dc040a1c3981 */ /* 0x000f28000c1e1900 */
[----:B------:R-:W4:Y:S04]  /*08c0*/  @P0 LDG.E R23, desc[UR4][R10.64+0xa4] ;  /* 0x0000a4040a170981 */ /* 0x000f28000c1e1900 */
[----:B------:R-:W4:Y:S04]  /*08d0*/  @P0 LDG.E R20, desc[UR4][R10.64+0xa8] ;  /* 0x0000a8040a140981 */ /* 0x000f28000c1e1900 */
[----:B------:R-:W4:Y:S04]  /*08e0*/  @P4 LDG.E R25, desc[UR4][R10.64+0xf0] ;  /* 0x0000f0040a194981 */ /* 0x000f28000c1e1900 */
        /* <DEDUP_REMOVED lines=21> */
[----:B------:R-:W-:Y:S02]  /*0a40*/  LOP3.LUT P0, RZ, R24, 0x8000, RZ, 0xc0, !PT ;  /* 0x0000800018ff7812 */ /* 0x000fe4000780c0ff */
[----:B----4-:R-:W-:Y:S01]  /*0a50*/  @P5 LOP3.LUT R15, R15, R26, RZ, 0x3c, !PT ;  /* 0x0000001a0f0f5212 */ /* 0x010fe200078e3cff */
[----:B------:R-:W4:Y:S04]  /*0a60*/  @P3 LDG.E R24, desc[UR4][R10.64+0xe4] ;  /* 0x0000e4040a183981 */ /* 0x000f28000c1e1900 */
[----:B------:R-:W2:Y:S01]  /*0a70*/  @P6 LDG.E R26, desc[UR4][R10.64+0x118] ;  /* 0x000118040a1a6981 */ /* 0x000ea2000c1e1900 */
        /* <DEDUP_REMOVED lines=8> */
[----:B---3--:R-:W-:-:S03]  /*0b00*/  @P2 LOP3.LUT R3, R3, R22, RZ, 0x3c, !PT ;  /* 0x0000001603032212 */ /* 0x008fc600078e3cff */
[----:B------:R-:W3:Y:S01]  /*0b10*/  @P4 LDG.E R22, desc[UR4][R10.64+0x100] ;  /* 0x000100040a164981 */ /* 0x000ee2000c1e1900 */
[----:B--2---:R-:W-:-:S03]  /*0b20*/  @P6 LOP3.LUT R15, R15, R26, RZ, 0x3c, !PT ;  /* 0x0000001a0f0f6212 */ /* 0x004fc600078e3cff */
[----:B------:R-:W2:Y:S01]  /*0b30*/  @P0 LDG.E R26, desc[UR4][R10.64+0x12c] ;  /* 0x00012c040a1a0981 */ /* 0x000ea2000c1e1900 */
[----:B----4-:R-:W-:-:S03]  /*0b40*/  @P2 LOP3.LUT R2, R2, R23, RZ, 0x3c, !PT ;  /* 0x0000001702022212 */ /* 0x010fc600078e3cff */
[----:B------:R-:W4:Y:S01]  /*0b50*/  @P4 LDG.E R23, desc[UR4][R10.64+0xfc] ;  /* 0x0000fc040a174981 */ /* 0x000f22000c1e1900 */
[----:B------:R-:W-:-:S03]  /*0b60*/  @P2 LOP3.LUT R5, R5, R20, RZ, 0x3c, !PT ;  /* 0x0000001405052212 */ /* 0x000fc600078e3cff */
[----:B------:R-:W4:Y:S01]  /*0b70*/  @P4 LDG.E R20, desc[UR4][R10.64+0xf8] ;  /* 0x0000f8040a144981 */ /* 0x000f22000c1e1900 */
[----:B------:R-:W-:Y:S02]  /*0b80*/  @P3 LOP3.LUT R2, R2, R27, RZ, 0x3c, !PT ;  /* 0x0000001b02023212 */ /* 0x000fe400078e3cff */
[----:B------:R-:W-:Y:S01]  /*0b90*/  @P3 LOP3.LUT R4, R4, R25, RZ, 0x3c, !PT ;  /* 0x0000001904043212 */ /* 0x000fe200078e3cff */
[----:B------:R-:W4:Y:S01]  /*0ba0*/  @P5 LDG.E R27, desc[UR4][R10.64+0x110] ;  /* 0x000110040a1b5981 */ /* 0x000f22000c1e1900 */
[----:B------:R-:W-:-:S03]  /*0bb0*/  @P3 LOP3.LUT R5, R5, R24, RZ, 0x3c, !PT ;  /* 0x0000001805053212 */ /* 0x000fc600078e3cff */
[----:B------:R-:W4:Y:S04]  /*0bc0*/  @P5 LDG.E R25, desc[UR4][R10.64+0x108] ;  /* 0x000108040a195981 */ /* 0x000f28000c1e1900 */
        /* <DEDUP_REMOVED lines=19> */
[----:B------:R-:W-:-:S05]  /*0d00*/  VIADD R19, R19, 0x10 ;  /* 0x0000001013137836 */ /* 0x000fca0000000000 */
[----:B------:R-:W-:Y:S02]  /*0d10*/  ISETP.NE.AND P1, PT, R19, 0x20, PT ;  /* 0x000000201300780c */ /* 0x000fe40003f25270 */
[----:B------:R-:W-:Y:S02]  /*0d20*/  @P5 LOP3.LUT R3, R3, R18, RZ, 0x3c, !PT ;  /* 0x0000001203035212 */ /* 0x000fe400078e3cff */
[----:B------:R-:W-:Y:S02]  /*0d30*/  @P6 LOP3.LUT R4, R4, R21, RZ, 0x3c, !PT ;  /* 0x0000001504046212 */ /* 0x000fe400078e3cff */
[----:B---3--:R-:W-:-:S04]  /*0d40*/  @P6 LOP3.LUT R3, R3, R22, RZ, 0x3c, !PT ;  /* 0x0000001603036212 */ /* 0x008fc800078e3cff */
[----:B--2---:R-:W-:Y:S02]  /*0d50*/  @P0 LOP3.LUT R3, R3, R26, RZ, 0x3c, !PT ;  /* 0x0000001a03030212 */ /* 0x004fe400078e3cff */
[----:B----4-:R-:W-:Y:S02]  /*0d60*/  @P6 LOP3.LUT R2, R2, R23, RZ, 0x3c, !PT ;  /* 0x0000001702026212 */ /* 0x010fe400078e3cff */
[----:B------:R-:W-:Y:S02]  /*0d70*/  @P6 LOP3.LUT R5, R5, R20, RZ, 0x3c, !PT ;  /* 0x0000001405056212 */ /* 0x000fe400078e3cff */
[----:B------:R-:W-:Y:S02]  /*0d80*/  @P0 LOP3.LUT R2, R2, R27, RZ, 0x3c, !PT ;  /* 0x0000001b02020212 */ /* 0x000fe400078e3cff */
[----:B------:R-:W-:Y:S02]  /*0d90*/  @P0 LOP3.LUT R4, R4, R25, RZ, 0x3c, !PT ;  /* 0x0000001904040212 */ /* 0x000fe400078e3cff */
[----:B------:R-:W-:Y:S01]  /*0da0*/  @P0 LOP3.LUT R5, R5, R24, RZ, 0x3c, !PT ;  /* 0x0000001805050212 */ /* 0x000fe200078e3cff */
[----:B------:R-:W-:Y:S06]  /*0db0*/  @P1 BRA `(.L_x_472) ;  /* 0xfffffff400481947 */ /* 0x000fec000383ffff */
[----:B------:R-:W-:-:S05]  /*0dc0*/  VIADD R17, R17, 0x1 ;  /* 0x0000000111117836 */ /* 0x000fca0000000000 */
[----:B------:R-:W-:-:S13]  /*0dd0*/  ISETP.NE.AND P0, PT, R17, 0x5, PT ;  /* 0x000000051100780c */ /* 0x000fda0003f05270 */
[----:B------:R-:W-:Y:S05]  /*0de0*/  @P0 BRA `(.L_x_473) ;  /* 0xfffffff400300947 */ /* 0x000fea000383ffff */
[----:B------:R0:W-:Y:S01]  /*0df0*/  STG.E.64 desc[UR4][R6.64+0x8], R4 ;  /* 0x0000080406007986 */ /* 0x0001e2000c101b04 */
[----:B------:R-:W-:Y:S01]  /*0e00*/  VIADD R14, R14, 0x1 ;  /* 0x000000010e0e7836 */ /* 0x000fe20000000000 */
[----:B------:R-:W-:Y:S02]  /*0e10*/  LOP3.LUT R11, R13, 0x3, RZ, 0xc0, !PT ;  /* 0x000000030d0b7812 */ /* 0x000fe400078ec0ff */
[----:B------:R0:W-:Y:S02]  /*0e20*/  STG.E.64 desc[UR4][R6.64+0x10], R2 ;  /* 0x0000100206007986 */ /* 0x0001e4000c101b04 */
[----:B------:R-:W-:Y:S02]  /*0e30*/  ISETP.GE.U32.AND P0, PT, R14, R11, PT ;  /* 0x0000000b0e00720c */ /* 0x000fe40003f06070 */
[----:B------:R0:W-:Y:S11]  /*0e40*/  STG.E desc[UR4][R6.64+0x4], R15 ;  /* 0x0000040f06007986 */ /* 0x0001f6000c101904 */
[----:B------:R-:W-:Y:S05]  /*0e50*/  @!P0 BRA `(.L_x_474) ;  /* 0xfffffff400048947 */ /* 0x000fea000383ffff */
.L_x_471:
[----:B------:R-:W-:Y:S05]  /*0e60*/  BSYNC.RECONVERGENT B1 ;  /* 0x0000000000017941 */ /* 0x000fea0003800200 */
.L_x_470:
[C---:B------:R-:W-:Y:S01]  /*0e70*/  ISETP.GT.U32.AND P0, PT, R13.reuse, 0x3, PT ;  /* 0x000000030d00780c */ /* 0x040fe20003f04070 */
[----:B------:R-:W-:Y:S01]  /*0e80*/  VIADD R12, R12, 0x1 ;  /* 0x000000010c0c7836 */ /* 0x000fe20000000000 */
[--C-:B------:R-:W-:Y:S02]  /*0e90*/  SHF.R.U64 R13, R13, 0x2, R0.reuse ;  /* 0x000000020d0d7819 */ /* 0x100fe40000001200 */
[----:B------:R-:W-:Y:S02]  /*0ea0*/  ISETP.GT.U32.AND.EX P0, PT, R0, RZ, PT, P0 ;  /* 0x000000ff0000720c */ /* 0x000fe40003f04100 */
[----:B------:R-:W-:-:S11]  /*0eb0*/  SHF.R.U32.HI R0, RZ, 0x2, R0 ;  /* 0x00000002ff007819 */ /* 0x000fd60000011600 */
[----:B------:R-:W-:Y:S05]  /*0ec0*/  @P0 BRA `(.L_x_475) ;  /* 0xfffffff000c80947 */ /* 0x000fea000383ffff */
.L_x_469:
[----:B------:R-:W-:Y:S05]  /*0ed0*/  BSYNC.RECONVERGENT B0 ;  /* 0x0000000000007941 */ /* 0x000fea0003800200 */
.L_x_468:
[----:B------:R-:W-:Y:S04]  /*0ee0*/  STG.E.64 desc[UR4][R6.64+0x18], RZ ;  /* 0x000018ff06007986 */ /* 0x000fe8000c101b04 */
[----:B------:R-:W-:Y:S04]  /*0ef0*/  STG.E desc[UR4][R6.64+0x20], RZ ;  /* 0x000020ff06007986 */ /* 0x000fe8000c101904 */
[----:B------:R-:W-:Y:S01]  /*0f00*/  STG.E.64 desc[UR4][R6.64+0x28], RZ ;  /* 0x000028ff06007986 */ /* 0x000fe2000c101b04 */
[----:B------:R-:W-:Y:S05]  /*0f10*/  EXIT ;  /* 0x000000000000794d */ /* 0x000fea0003800000 */
.L_x_476:
        /* <DEDUP_REMOVED lines=14> */
.L_x_503:


//--------------------- .nv.global.init           --------------------------
	.section	.nv.global.init,"aw",@progbits
	.align	8
.nv.global.init:
	.type		_ZTV15ConstantTexture,@object
	.size		_ZTV15ConstantTexture,(_ZTV8Triangle - _ZTV15ConstantTexture)
_ZTV15ConstantTexture:
        /*0000*/ 	.byte	0x00, 0x00, 0x00, 0x00, 0x00, 0x00, 0x00, 0x00, 0x00, 0x00, 0x00, 0x00, 0x00, 0x00, 0x00, 0x00
        /*0010*/ 	.byte	0x08, 0x00, 0x00, 0x00, 0x00, 0x00, 0x00, 0x00
	.type		_ZTV8Triangle,@object
	.size		_ZTV8Triangle,(_ZTV12DiffuseLight - _ZTV8Triangle)
_ZTV8Triangle:
        /*0018*/ 	.byte	0x00, 0x00, 0x00, 0x00, 0x00, 0x00, 0x00, 0x00, 0x00, 0x00, 0x00, 0x00, 0x00, 0x00, 0x00, 0x00
        /*0028*/ 	.byte	0x20, 0x00, 0x00, 0x00, 0x00, 0x00, 0x00, 0x00, 0x28, 0x00, 0x00, 0x00, 0x00, 0x00, 0x00, 0x00
	.type		_ZTV12DiffuseLight,@object
	.size		_ZTV12DiffuseLight,(_ZTV7BVHNode - _ZTV12DiffuseLight)
_ZTV12DiffuseLight:
        /*0038*/ 	.byte	0x00, 0x00, 0x00, 0x00, 0x00, 0x00, 0x00, 0x00, 0x00, 0x00, 0x00, 0x00, 0x00, 0x00, 0x00, 0x00
        /*0048*/ 	.byte	0x10, 0x00, 0x00, 0x00, 0x00, 0x00, 0x00, 0x00, 0x18, 0x00, 0x00, 0x00, 0x00, 0x00, 0x00, 0x00
	.type		_ZTV7BVHNode,@object
	.size		_ZTV7BVHNode,(mrg32k3aM1SubSeq - _ZTV7BVHNode)
_ZTV7BVHNode:
        /*0058*/ 	.byte	0x00, 0x00, 0x00, 0x00, 0x00, 0x00, 0x00, 0x00, 0x00, 0x00, 0x00, 0x00, 0x00, 0x00, 0x00, 0x00
        /*0068*/ 	.byte	0x30, 0x00, 0x00, 0x00, 0x00, 0x00, 0x00, 0x00, 0x38, 0x00, 0x00, 0x00, 0x00, 0x00, 0x00, 0x00
	.type		mrg32k3aM1SubSeq,@object
	.size		mrg32k3aM1SubSeq,(mrg32k3aM2SubSeq - mrg32k3aM1SubSeq)
mrg32k3aM1SubSeq:
        /* <DEDUP_REMOVED lines=126> */
	.type		mrg32k3aM2SubSeq,@object
	.size		mrg32k3aM2SubSeq,(mrg32k3aM1 - mrg32k3aM2SubSeq)
mrg32k3aM2SubSeq:
        /* <DEDUP_REMOVED lines=126> */
	.type		mrg32k3aM1,@object
	.size		mrg32k3aM1,(mrg32k3aM1Seq - mrg32k3aM1)
mrg32k3aM1:
        /* <DEDUP_REMOVED lines=144> */
	.type		mrg32k3aM1Seq,@object
	.size		mrg32k3aM1Seq,(mrg32k3aM2 - mrg32k3aM1Seq)
mrg32k3aM1Seq:
        /* <DEDUP_REMOVED lines=144> */
	.type		mrg32k3aM2,@object
	.size		mrg32k3aM2,(mrg32k3aM2Seq - mrg32k3aM2)
mrg32k3aM2:
        /* <DEDUP_REMOVED lines=144> */
	.type		mrg32k3aM2Seq,@object
	.size		mrg32k3aM2Seq,(precalc_xorwow_matrix - mrg32k3aM2Seq)
mrg32k3aM2Seq:
        /* <DEDUP_REMOVED lines=144> */
	.type		precalc_xorwow_matrix,@object
	.size		precalc_xorwow_matrix,(precalc_xorwow_offset_matrix - precalc_xorwow_matrix)
precalc_xorwow_matrix:
        /* <DEDUP_REMOVED lines=6400> */
	.type		precalc_xorwow_offset_matrix,@object
	.size		precalc_xorwow_offset_matrix,($str$1 - precalc_xorwow_offset_matrix)
precalc_xorwow_offset_matrix:
        /* <DEDUP_REMOVED lines=6400> */
	.type		$str$1,@object
	.size		$str$1,($str - $str$1)
$str$1:
        /*35438*/ 	.byte	0x25, 0x73, 0x0a, 0x00
	.type		$str,@object
	.size		$str,(.L_58 - $str)
$str:
        /*3543c*/ 	.byte	0x74, 0x65, 0x6d, 0x70, 0x6f, 0x72, 0x61, 0x72, 0x79, 0x5f, 0x62, 0x75, 0x66, 0x66, 0x65, 0x72
        /*3544c*/ 	.byte	0x3a, 0x3a, 0x61, 0x6c, 0x6c, 0x6f, 0x63, 0x61, 0x74, 0x65, 0x3a, 0x20, 0x67, 0x65, 0x74, 0x5f
        /*3545c*/ 	.byte	0x74, 0x65, 0x6d, 0x70, 0x6f, 0x72, 0x61, 0x72, 0x79, 0x5f, 0x62, 0x75, 0x66, 0x66, 0x65, 0x72
        /*3546c*/ 	.byte	0x20, 0x66, 0x61, 0x69, 0x6c, 0x65, 0x64, 0x00
.L_58:


//--------------------- .nv.shared.reserved.0     --------------------------
	.section	.nv.shared.reserved.0,"aw",@nobits
	.weak		__nv_reservedSMEM_offset_0_alias
	.size		__nv_reservedSMEM_offset_0_alias, 0, 64
	.other		__nv_reservedSMEM_offset_0_alias,@"STO_CUDA_RESERVED_SHARED STV_DEFAULT"
__nv_reservedSMEM_offset_0_alias:
	.zero		0
	.zero		64


//--------------------- .nv.global                --------------------------
	.section	.nv.global,"aw",@nobits
.nv.global:
	.type		_ZN34_INTERNAL_c9613673_4_k_cu_64adb5196thrust24THRUST_300001_SM_1000_NS12placeholders2_8E,@object
	.size		_ZN34_INTERNAL_c9613673_4_k_cu_64adb5196thrust24THRUST_300001_SM_1000_NS12placeholders2_8E,(_ZN34_INTERNAL_c9613673_4_k_cu_64adb5194cuda3std3__436_GLOBAL__N__c9613673_4_k_cu_64adb5196ignoreE - _ZN34_INTERNAL_c9613673_4_k_cu_64adb5196thrust24THRUST_300001_SM_1000_NS12placeholders2_8E)
_ZN34_INTERNAL_c9613673_4_k_cu_64adb5196thrust24THRUST_300001_SM_1000_NS12placeholders2_8E:
	.zero		1
	.type		_ZN34_INTERNAL_c9613673_4_k_cu_64adb5194cuda3std3__436_GLOBAL__N__c9613673_4_k_cu_64adb5196ignoreE,@object
	.size		_ZN34_INTERNAL_c9613673_4_k_cu_64adb5194cuda3std3__436_GLOBAL__N__c9613673_4_k_cu_64adb5196ignoreE,(_ZN34_INTERNAL_c9613673_4_k_cu_64adb5194cuda3std6ranges3__45__cpo4dataE - _ZN34_INTERNAL_c9613673_4_k_cu_64adb5194cuda3std3__436_GLOBAL__N__c9613673_4_k_cu_64adb5196ignoreE)
_ZN34_INTERNAL_c9613673_4_k_cu_64adb5194cuda3std3__436_GLOBAL__N__c9613673_4_k_cu_64adb5196ignoreE:
	.zero		1
	.type		_ZN34_INTERNAL_c9613673_4_k_cu_64adb5194cuda3std6ranges3__45__cpo4dataE,@object
	.size		_ZN34_INTERNAL_c9613673_4_k_cu_64adb5194cuda3std6ranges3__45__cpo4dataE,(_ZN34_INTERNAL_c9613673_4_k_cu_64adb5196thrust24THRUST_300001_SM_1000_NS6system3cpp3parE - _ZN34_INTERNAL_c9613673_4_k_cu_64adb5194cuda3std6ranges3__45__cpo4dataE)
_ZN34_INTERNAL_c9613673_4_k_cu_64adb5194cuda3std6ranges3__45__cpo4dataE:
	.zero		1
	.type		_ZN34_INTERNAL_c9613673_4_k_cu_64adb5196thrust24THRUST_300001_SM_1000_NS6system3cpp3parE,@object
	.size		_ZN34_INTERNAL_c9613673_4_k_cu_64adb5196thrust24THRUST_300001_SM_1000_NS6system3cpp3parE,(_ZN34_INTERNAL_c9613673_4_k_cu_64adb5194cuda3std3__45__cpo5beginE - _ZN34_INTERNAL_c9613673_4_k_cu_64adb5196thrust24THRUST_300001_SM_1000_NS6system3cpp3parE)
_ZN34_INTERNAL_c9613673_4_k_cu_64adb5196thrust24THRUST_300001_SM_1000_NS6system3cpp3parE:
	.zero		1
	.type		_ZN34_INTERNAL_c9613673_4_k_cu_64adb5194cuda3std3__45__cpo5beginE,@object
	.size		_ZN34_INTERNAL_c9613673_4_k_cu_64adb5194cuda3std3__45__cpo5beginE,(_ZN34_INTERNAL_c9613673_4_k_cu_64adb5194cuda3std6ranges3__45__cpo5beginE - _ZN34_INTERNAL_c9613673_4_k_cu_64adb5194cuda3std3__45__cpo5beginE)
_ZN34_INTERNAL_c9613673_4_k_cu_64adb5194cuda3std3__45__cpo5beginE:
	.zero		1
	.type		_ZN34_INTERNAL_c9613673_4_k_cu_64adb5194cuda3std6ranges3__45__cpo5beginE,@object
	.size		_ZN34_INTERNAL_c9613673_4_k_cu_64adb5194cuda3std6ranges3__45__cpo5beginE,(_ZN34_INTERNAL_c9613673_4_k_cu_64adb5196thrust24THRUST_300001_SM_1000_NS6deviceE - _ZN34_INTERNAL_c9613673_4_k_cu_64adb5194cuda3std6ranges3__45__cpo5beginE)
_ZN34_INTERNAL_c9613673_4_k_cu_64adb5194cuda3std6ranges3__45__cpo5beginE:
	.zero		1
	.type		_ZN34_INTERNAL_c9613673_4_k_cu_64adb5196thrust24THRUST_300001_SM_1000_NS6deviceE,@object
	.size		_ZN34_INTERNAL_c9613673_4_k_cu_64adb5196thrust24THRUST_300001_SM_1000_NS6deviceE,(_ZN34_INTERNAL_c9613673_4_k_cu_64adb5194cuda3std3__47nulloptE - _ZN34_INTERNAL_c9613673_4_k_cu_64adb5196thrust24THRUST_300001_SM_1000_NS6deviceE)
_ZN34_INTERNAL_c9613673_4_k_cu_64adb5196thrust24THRUST_300001_SM_1000_NS6deviceE:
	.zero		1
	.type		_ZN34_INTERNAL_c9613673_4_k_cu_64adb5194cuda3std3__47nulloptE,@object
	.size		_ZN34_INTERNAL_c9613673_4_k_cu_64adb5194cuda3std3__47nulloptE,(_ZN34_INTERNAL_c9613673_4_k_cu_64adb5194cuda3std6ranges3__45__cpo8distanceE - _ZN34_INTERNAL_c9613673_4_k_cu_64adb5194cuda3std3__47nulloptE)
_ZN34_INTERNAL_c9613673_4_k_cu_64adb5194cuda3std3__47nulloptE:
	.zero		1
	.type		_ZN34_INTERNAL_c9613673_4_k_cu_64adb5194cuda3std6ranges3__45__cpo8distanceE,@object
	.size		_ZN34_INTERNAL_c9613673_4_k_cu_64adb5194cuda3std6ranges3__45__cpo8distanceE,(_ZN34_INTERNAL_c9613673_4_k_cu_64adb5196thrust24THRUST_300001_SM_1000_NS12placeholders2_4E - _ZN34_INTERNAL_c9613673_4_k_cu_64adb5194cuda3std6ranges3__45__cpo8distanceE)
_ZN34_INTERNAL_c9613673_4_k_cu_64adb5194cuda3std6ranges3__45__cpo8distanceE:
	.zero		1
	.type		_ZN34_INTERNAL_c9613673_4_k_cu_64adb5196thrust24THRUST_300001_SM_1000_NS12placeholders2_4E,@object
	.size		_ZN34_INTERNAL_c9613673_4_k_cu_64adb5196thrust24THRUST_300001_SM_1000_NS12placeholders2_4E,(_ZN34_INTERNAL_c9613673_4_k_cu_64adb5194cuda3std3__45__cpo6rbeginE - _ZN34_INTERNAL_c9613673_4_k_cu_64adb5196thrust24THRUST_300001_SM_1000_NS12placeholders2_4E)
_ZN34_INTERNAL_c9613673_4_k_cu_64adb5196thrust24THRUST_300001_SM_1000_NS12placeholders2_4E:
	.zero		1
	.type		_ZN34_INTERNAL_c9613673_4_k_cu_64adb5194cuda3std3__45__cpo6rbeginE,@object
	.size		_ZN34_INTERNAL_c9613673_4_k_cu_64adb5194cuda3std3__45__cpo6rbeginE,(_ZN34_INTERNAL_c9613673_4_k_cu_64adb5194cuda3std6ranges3__45__cpo7advanceE - _ZN34_INTERNAL_c9613673_4_k_cu_64adb5194cuda3std3__45__cpo6rbeginE)
_ZN34_INTERNAL_c9613673_4_k_cu_64adb5194cuda3std3__45__cpo6rbeginE:
	.zero		1
	.type		_ZN34_INTERNAL_c9613673_4_k_cu_64adb5194cuda3std6ranges3__45__cpo7advanceE,@object
	.size		_ZN34_INTERNAL_c9613673_4_k_cu_64adb5194cuda3std6ranges3__45__cpo7advanceE,(_ZN34_INTERNAL_c9613673_4_k_cu_64adb5196thrust24THRUST_300001_SM_1000_NS12placeholders3_10E - _ZN34_INTERNAL_c9613673_4_k_cu_64adb5194cuda3std6ranges3__45__cpo7advanceE)
_ZN34_INTERNAL_c9613673_4_k_cu_64adb5194cuda3std6ranges3__45__cpo7advanceE:
	.zero		1
	.type		_ZN34_INTERNAL_c9613673_4_k_cu_64adb5196thrust24THRUST_300001_SM_1000_NS12placeholders3_10E,@object
	.size		_ZN34_INTERNAL_c9613673_4_k_cu_64adb5196thrust24THRUST_300001_SM_1000_NS12placeholders3_10E,(_ZN34_INTERNAL_c9613673_4_k_cu_64adb5194cuda3std3__48in_placeE - _ZN34_INTERNAL_c9613673_4_k_cu_64adb5196thrust24THRUST_300001_SM_1000_NS12placeholders3_10E)
_ZN34_INTERNAL_c9613673_4_k_cu_64adb5196thrust24THRUST_300001_SM_1000_NS12placeholders3_10E:
	.zero		1
	.type		_ZN34_INTERNAL_c9613673_4_k_cu_64adb5194cuda3std3__48in_placeE,@object
	.size		_ZN34_INTERNAL_c9613673_4_k_cu_64adb5194cuda3std3__48in_placeE,(_ZN34_INTERNAL_c9613673_4_k_cu_64adb5194cuda3std6ranges3__45__cpo4sizeE - _ZN34_INTERNAL_c9613673_4_k_cu_64adb5194cuda3std3__48in_placeE)
_ZN34_INTERNAL_c9613673_4_k_cu_64adb5194cuda3std3__48in_placeE:
	.zero		1
	.type		_ZN34_INTERNAL_c9613673_4_k_cu_64adb5194cuda3std6ranges3__45__cpo4sizeE,@object
	.size		_ZN34_INTERNAL_c9613673_4_k_cu_64adb5194cuda3std6ranges3__45__cpo4sizeE,(_ZN34_INTERNAL_c9613673_4_k_cu_64adb5196thrust24THRUST_300001_SM_1000_NS12placeholders2_2E - _ZN34_INTERNAL_c9613673_4_k_cu_64adb5194cuda3std6ranges3__45__cpo4sizeE)
_ZN34_INTERNAL_c9613673_4_k_cu_64adb5194cuda3std6ranges3__45__cpo4sizeE:
	.zero		1
	.type		_ZN34_INTERNAL_c9613673_4_k_cu_64adb5196thrust24THRUST_300001_SM_1000_NS12placeholders2_2E,@object
	.size		_ZN34_INTERNAL_c9613673_4_k_cu_64adb5196thrust24THRUST_300001_SM_1000_NS12placeholders2_2E,(_ZN34_INTERNAL_c9613673_4_k_cu_64adb5194cuda3std3__45__cpo6cbeginE - _ZN34_INTERNAL_c9613673_4_k_cu_64adb5196thrust24THRUST_300001_SM_1000_NS12placeholders2_2E)
_ZN34_INTERNAL_c9613673_4_k_cu_64adb5196thrust24THRUST_300001_SM_1000_NS12placeholders2_2E:
	.zero		1
	.type		_ZN34_INTERNAL_c9613673_4_k_cu_64adb5194cuda3std3__45__cpo6cbeginE,@object
	.size		_ZN34_INTERNAL_c9613673_4_k_cu_64adb5194cuda3std3__45__cpo6cbeginE,(_ZN34_INTERNAL_c9613673_4_k_cu_64adb5194cuda3std6ranges3__45__cpo6cbeginE - _ZN34_INTERNAL_c9613673_4_k_cu_64adb5194cuda3std3__45__cpo6cbeginE)
_ZN34_INTERNAL_c9613673_4_k_cu_64adb5194cuda3std3__45__cpo6cbeginE:
	.zero		1
	.type		_ZN34_INTERNAL_c9613673_4_k_cu_64adb5194cuda3std6ranges3__45__cpo6cbeginE,@object
	.size		_ZN34_INTERNAL_c9613673_4_k_cu_64adb5194cuda3std6ranges3__45__cpo6cbeginE,(_ZN34_INTERNAL_c9613673_4_k_cu_64adb5196thrust24THRUST_300001_SM_1000_NS12placeholders2_6E - _ZN34_INTERNAL_c9613673_4_k_cu_64adb5194cuda3std6ranges3__45__cpo6cbeginE)
_ZN34_INTERNAL_c9613673_4_k_cu_64adb5194cuda3std6ranges3__45__cpo6cbeginE:
	.zero		1
	.type		_ZN34_INTERNAL_c9613673_4_k_cu_64adb5196thrust24THRUST_300001_SM_1000_NS12placeholders2_6E,@object
	.size		_ZN34_INTERNAL_c9613673_4_k_cu_64adb5196thrust24THRUST_300001_SM_1000_NS12placeholders2_6E,(_ZN34_INTERNAL_c9613673_4_k_cu_64adb5194cuda3std3__45__cpo7crbeginE - _ZN34_INTERNAL_c9613673_4_k_cu_64adb5196thrust24THRUST_300001_SM_1000_NS12placeholders2_6E)
_ZN34_INTERNAL_c9613673_4_k_cu_64adb5196thrust24THRUST_300001_SM_1000_NS12placeholders2_6E:
	.zero		1
	.type		_ZN34_INTERNAL_c9613673_4_k_cu_64adb5194cuda3std3__45__cpo7crbeginE,@object
	.size		_ZN34_INTERNAL_c9613673_4_k_cu_64adb5194cuda3std3__45__cpo7crbeginE,(_ZN34_INTERNAL_c9613673_4_k_cu_64adb5194cuda3std6ranges3__45__cpo4nextE - _ZN34_INTERNAL_c9613673_4_k_cu_64adb5194cuda3std3__45__cpo7crbeginE)
_ZN34_INTERNAL_c9613673_4_k_cu_64adb5194cuda3std3__45__cpo7crbeginE:
	.zero		1
	.type		_ZN34_INTERNAL_c9613673_4_k_cu_64adb5194cuda3std6ranges3__45__cpo4nextE,@object
	.size		_ZN34_INTERNAL_c9613673_4_k_cu_64adb5194cuda3std6ranges3__45__cpo4nextE,(_ZN34_INTERNAL_c9613673_4_k_cu_64adb5194cuda3std6ranges3__45__cpo4swapE - _ZN34_INTERNAL_c9613673_4_k_cu_64adb5194cuda3std6ranges3__45__cpo4nextE)
_ZN34_INTERNAL_c9613673_4_k_cu_64adb5194cuda3std6ranges3__45__cpo4nextE:
	.zero		1
	.type		_ZN34_INTERNAL_c9613673_4_k_cu_64adb5194cuda3std6ranges3__45__cpo4swapE,@object
	.size		_ZN34_INTERNAL_c9613673_4_k_cu_64adb5194cuda3std6ranges3__45__cpo4swapE,(_ZN34_INTERNAL_c9613673_4_k_cu_64adb5196thrust24THRUST_300001_SM_1000_NS8cuda_cub10par_nosyncE - _ZN34_INTERNAL_c9613673_4_k_cu_64adb5194cuda3std6ranges3__45__cpo4swapE)
_ZN34_INTERNAL_c9613673_4_k_cu_64adb5194cuda3std6ranges3__45__cpo4swapE:
	.zero		1
	.type		_ZN34_INTERNAL_c9613673_4_k_cu_64adb5196thrust24THRUST_300001_SM_1000_NS8cuda_cub10par_nosyncE,@object
	.size		_ZN34_INTERNAL_c9613673_4_k_cu_64adb5196thrust24THRUST_300001_SM_1000_NS8cuda_cub10par_nosyncE,(_ZN34_INTERNAL_c9613673_4_k_cu_64adb5196thrust24THRUST_300001_SM_1000_NS3seqE - _ZN34_INTERNAL_c9613673_4_k_cu_64adb5196thrust24THRUST_300001_SM_1000_NS8cuda_cub10par_nosyncE)
_ZN34_INTERNAL_c9613673_4_k_cu_64adb5196thrust24THRUST_300001_SM_1000_NS8cuda_cub10par_nosyncE:
	.zero		1
	.type		_ZN34_INTERNAL_c9613673_4_k_cu_64adb5196thrust24THRUST_300001_SM_1000_NS3seqE,@object
	.size		_ZN34_INTERNAL_c9613673_4_k_cu_64adb5196thrust24THRUST_300001_SM_1000_NS3seqE,(_ZN34_INTERNAL_c9613673_4_k_cu_64adb5194cuda3std3__420unreachable_sentinelE - _ZN34_INTERNAL_c9613673_4_k_cu_64adb5196thrust24THRUST_300001_SM_1000_NS3seqE)
_ZN34_INTERNAL_c9613673_4_k_cu_64adb5196thrust24THRUST_300001_SM_1000_NS3seqE:
	.zero		1
	.type		_ZN34_INTERNAL_c9613673_4_k_cu_64adb5194cuda3std3__420unreachable_sentinelE,@object
	.size		_ZN34_INTERNAL_c9613673_4_k_cu_64adb5194cuda3std3__420unreachable_sentinelE,(_ZN34_INTERNAL_c9613673_4_k_cu_64adb5194cuda3std6ranges3__45__cpo5ssizeE - _ZN34_INTERNAL_c9613673_4_k_cu_64adb5194cuda3std3__420unreachable_sentinelE)
_ZN34_INTERNAL_c9613673_4_k_cu_64adb5194cuda3std3__420unreachable_sentinelE:
	.zero		1
	.type		_ZN34_INTERNAL_c9613673_4_k_cu_64adb5194cuda3std6ranges3__45__cpo5ssizeE,@object
	.size		_ZN34_INTERNAL_c9613673_4_k_cu_64adb5194cuda3std6ranges3__45__cpo5ssizeE,(_ZN34_INTERNAL_c9613673_4_k_cu_64adb5196thrust24THRUST_300001_SM_1000_NS12placeholders2_3E - _ZN34_INTERNAL_c9613673_4_k_cu_64adb5194cuda3std6ranges3__45__cpo5ssizeE)
_ZN34_INTERNAL_c9613673_4_k_cu_64adb5194cuda3std6ranges3__45__cpo5ssizeE:
	.zero		1
	.type		_ZN34_INTERNAL_c9613673_4_k_cu_64adb5196thrust24THRUST_300001_SM_1000_NS12placeholders2_3E,@object
	.size		_ZN34_INTERNAL_c9613673_4_k_cu_64adb5196thrust24THRUST_300001_SM_1000_NS12placeholders2_3E,(_ZN34_INTERNAL_c9613673_4_k_cu_64adb5194cuda3std3__45__cpo4cendE - _ZN34_INTERNAL_c9613673_4_k_cu_64adb5196thrust24THRUST_300001_SM_1000_NS12placeholders2_3E)
_ZN34_INTERNAL_c9613673_4_k_cu_64adb5196thrust24THRUST_300001_SM_1000_NS12placeholders2_3E:
	.zero		1
	.type		_ZN34_INTERNAL_c9613673_4_k_cu_64adb5194cuda3std3__45__cpo4cendE,@object
	.size		_ZN34_INTERNAL_c9613673_4_k_cu_64adb5194cuda3std3__45__cpo4cendE,(_ZN34_INTERNAL_c9613673_4_k_cu_64adb5194cuda3std6ranges3__45__cpo4cendE - _ZN34_INTERNAL_c9613673_4_k_cu_64adb5194cuda3std3__45__cpo4cendE)
_ZN34_INTERNAL_c9613673_4_k_cu_64adb5194cuda3std3__45__cpo4cendE:
	.zero		1
	.type		_ZN34_INTERNAL_c9613673_4_k_cu_64adb5194cuda3std6ranges3__45__cpo4cendE,@object
	.size		_ZN34_INTERNAL_c9613673_4_k_cu_64adb5194cuda3std6ranges3__45__cpo4cendE,(_ZN34_INTERNAL_c9613673_4_k_cu_64adb5196thrust24THRUST_300001_SM_1000_NS12placeholders2_7E - _ZN34_INTERNAL_c9613673_4_k_cu_64adb5194cuda3std6ranges3__45__cpo4cendE)
_ZN34_INTERNAL_c9613673_4_k_cu_64adb5194cuda3std6ranges3__45__cpo4cendE:
	.zero		1
	.type		_ZN34_INTERNAL_c9613673_4_k_cu_64adb5196thrust24THRUST_300001_SM_1000_NS12placeholders2_7E,@object
	.size		_ZN34_INTERNAL_c9613673_4_k_cu_64adb5196thrust24THRUST_300001_SM_1000_NS12placeholders2_7E,(_ZN34_INTERNAL_c9613673_4_k_cu_64adb5194cuda3std3__45__cpo5crendE - _ZN34_INTERNAL_c9613673_4_k_cu_64adb5196thrust24THRUST_300001_SM_1000_NS12placeholders2_7E)
_ZN34_INTERNAL_c9613673_4_k_cu_64adb5196thrust24THRUST_300001_SM_1000_NS12placeholders2_7E:
	.zero		1
	.type		_ZN34_INTERNAL_c9613673_4_k_cu_64adb5194cuda3std3__45__cpo5crendE,@object
	.size		_ZN34_INTERNAL_c9613673_4_k_cu_64adb5194cuda3std3__45__cpo5crendE,(_ZN34_INTERNAL_c9613673_4_k_cu_64adb5194cuda3std6ranges3__45__cpo4prevE - _ZN34_INTERNAL_c9613673_4_k_cu_64adb5194cuda3std3__45__cpo5crendE)
_ZN34_INTERNAL_c9613673_4_k_cu_64adb5194cuda3std3__45__cpo5crendE:
	.zero		1
	.type		_ZN34_INTERNAL_c9613673_4_k_cu_64adb5194cuda3std6ranges3__45__cpo4prevE,@object
	.size		_ZN34_INTERNAL_c9613673_4_k_cu_64adb5194cuda3std6ranges3__45__cpo4prevE,(_ZN34_INTERNAL_c9613673_4_k_cu_64adb5194cuda3std6ranges3__45__cpo9iter_moveE - _ZN34_INTERNAL_c9613673_4_k_cu_64adb5194cuda3std6ranges3__45__cpo4prevE)
_ZN34_INTERNAL_c9613673_4_k_cu_64adb5194cuda3std6ranges3__45__cpo4prevE:
	.zero		1
	.type		_ZN34_INTERNAL_c9613673_4_k_cu_64adb5194cuda3std6ranges3__45__cpo9iter_moveE,@object
	.size		_ZN34_INTERNAL_c9613673_4_k_cu_64adb5194cuda3std6ranges3__45__cpo9iter_moveE,(_ZN34_INTERNAL_c9613673_4_k_cu_64adb5196thrust24THRUST_300001_SM_1000_NS6system6detail10sequential3seqE - _ZN34_INTERNAL_c9613673_4_k_cu_64adb5194cuda3std6ranges3__45__cpo9iter_moveE)
_ZN34_INTERNAL_c9613673_4_k_cu_64adb5194cuda3std6ranges3__45__cpo9iter_moveE:
	.zero		1
	.type		_ZN34_INTERNAL_c9613673_4_k_cu_64adb5196thrust24THRUST_300001_SM_1000_NS6system6detail10sequential3seqE,@object
	.size		_ZN34_INTERNAL_c9613673_4_k_cu_64adb5196thrust24THRUST_300001_SM_1000_NS6system6detail10sequential3seqE,(_ZN34_INTERNAL_c9613673_4_k_cu_64adb5196thrust24THRUST_300001_SM_1000_NS12placeholders2_9E - _ZN34_INTERNAL_c9613673_4_k_cu_64adb5196thrust24THRUST_300001_SM_1000_NS6system6detail10sequential3seqE)
_ZN34_INTERNAL_c9613673_4_k_cu_64adb5196thrust24THRUST_300001_SM_1000_NS6system6detail10sequential3seqE:
	.zero		1
	.type		_ZN34_INTERNAL_c9613673_4_k_cu_64adb5196thrust24THRUST_300001_SM_1000_NS12placeholders2_9E,@object
	.size		_ZN34_INTERNAL_c9613673_4_k_cu_64adb5196thrust24THRUST_300001_SM_1000_NS12placeholders2_9E,(_ZN34_INTERNAL_c9613673_4_k_cu_64adb5194cuda3std3__419piecewise_constructE - _ZN34_INTERNAL_c9613673_4_k_cu_64adb5196thrust24THRUST_300001_SM_1000_NS12placeholders2_9E)
_ZN34_INTERNAL_c9613673_4_k_cu_64adb5196thrust24THRUST_300001_SM_1000_NS12placeholders2_9E:
	.zero		1
	.type		_ZN34_INTERNAL_c9613673_4_k_cu_64adb5194cuda3std3__419piecewise_constructE,@object
	.size		_ZN34_INTERNAL_c9613673_4_k_cu_64adb5194cuda3std3__419piecewise_constructE,(_ZN34_INTERNAL_c9613673_4_k_cu_64adb5194cuda3std6ranges3__45__cpo5cdataE - _ZN34_INTERNAL_c9613673_4_k_cu_64adb5194cuda3std3__419piecewise_constructE)
_ZN34_INTERNAL_c9613673_4_k_cu_64adb5194cuda3std3__419piecewise_constructE:
	.zero		1
	.type		_ZN34_INTERNAL_c9613673_4_k_cu_64adb5194cuda3std6ranges3__45__cpo5cdataE,@object
	.size		_ZN34_INTERNAL_c9613673_4_k_cu_64adb5194cuda3std6ranges3__45__cpo5cdataE,(_ZN34_INTERNAL_c9613673_4_k_cu_64adb5196thrust24THRUST_300001_SM_1000_NS12placeholders2_1E - _ZN34_INTERNAL_c9613673_4_k_cu_64adb5194cuda3std6ranges3__45__cpo5cdataE)
_ZN34_INTERNAL_c9613673_4_k_cu_64adb5194cuda3std6ranges3__45__cpo5cdataE:
	.zero		1
	.type		_ZN34_INTERNAL_c9613673_4_k_cu_64adb5196thrust24THRUST_300001_SM_1000_NS12placeholders2_1E,@object
	.size		_ZN34_INTERNAL_c9613673_4_k_cu_64adb5196thrust24THRUST_300001_SM_1000_NS12placeholders2_1E,(_ZN34_INTERNAL_c9613673_4_k_cu_64adb5194cuda3std3__45__cpo3endE - _ZN34_INTERNAL_c9613673_4_k_cu_64adb5196thrust24THRUST_300001_SM_1000_NS12placeholders2_1E)
_ZN34_INTERNAL_c9613673_4_k_cu_64adb5196thrust24THRUST_300001_SM_1000_NS12placeholders2_1E:
	.zero		1
	.type		_ZN34_INTERNAL_c9613673_4_k_cu_64adb5194cuda3std3__45__cpo3endE,@object
	.size		_ZN34_INTERNAL_c9613673_4_k_cu_64adb5194cuda3std3__45__cpo3endE,(_ZN34_INTERNAL_c9613673_4_k_cu_64adb5194cuda3std6ranges3__45__cpo3endE - _ZN34_INTERNAL_c9613673_4_k_cu_64adb5194cuda3std3__45__cpo3endE)
_ZN34_INTERNAL_c9613673_4_k_cu_64adb5194cuda3std3__45__cpo3endE:
	.zero		1
	.type		_ZN34_INTERNAL_c9613673_4_k_cu_64adb5194cuda3std6ranges3__45__cpo3endE,@object
	.size		_ZN34_INTERNAL_c9613673_4_k_cu_64adb5194cuda3std6ranges3__45__cpo3endE,(_ZN34_INTERNAL_c9613673_4_k_cu_64adb5196thrust24THRUST_300001_SM_1000_NS12placeholders2_5E - _ZN34_INTERNAL_c9613673_4_k_cu_64adb5194cuda3std6ranges3__45__cpo3endE)
_ZN34_INTERNAL_c9613673_4_k_cu_64adb5194cuda3std6ranges3__45__cpo3endE:
	.zero		1
	.type		_ZN34_INTERNAL_c9613673_4_k_cu_64adb5196thrust24THRUST_300001_SM_1000_NS12placeholders2_5E,@object
	.size		_ZN34_INTERNAL_c9613673_4_k_cu_64adb5196thrust24THRUST_300001_SM_1000_NS12placeholders2_5E,(_ZN34_INTERNAL_c9613673_4_k_cu_64adb5194cuda3std3__45__cpo4rendE - _ZN34_INTERNAL_c9613673_4_k_cu_64adb5196thrust24THRUST_300001_SM_1000_NS12placeholders2_5E)
_ZN34_INTERNAL_c9613673_4_k_cu_64adb5196thrust24THRUST_300001_SM_1000_NS12placeholders2_5E:
	.zero		1
	.type		_ZN34_INTERNAL_c9613673_4_k_cu_64adb5194cuda3std3__45__cpo4rendE,@object
	.size		_ZN34_INTERNAL_c9613673_4_k_cu_64adb5194cuda3std3__45__cpo4rendE,(_ZN34_INTERNAL_c9613673_4_k_cu_64adb5194cuda3std6ranges3__45__cpo9iter_swapE - _ZN34_INTERNAL_c9613673_4_k_cu_64adb5194cuda3std3__45__cpo4rendE)
_ZN34_INTERNAL_c9613673_4_k_cu_64adb5194cuda3std3__45__cpo4rendE:
	.zero		1
	.type		_ZN34_INTERNAL_c9613673_4_k_cu_64adb5194cuda3std6ranges3__45__cpo9iter_swapE,@object
	.size		_ZN34_INTERNAL_c9613673_4_k_cu_64adb5194cuda3std6ranges3__45__cpo9iter_swapE,(_ZN34_INTERNAL_c9613673_4_k_cu_64adb5194cuda3std3__48unexpectE - _ZN34_INTERNAL_c9613673_4_k_cu_64adb5194cuda3std6ranges3__45__cpo9iter_swapE)
_ZN34_INTERNAL_c9613673_4_k_cu_64adb5194cuda3std6ranges3__45__cpo9iter_swapE:
	.zero		1
	.type		_ZN34_INTERNAL_c9613673_4_k_cu_64adb5194cuda3std3__48unexpectE,@object
	.size		_ZN34_INTERNAL_c9613673_4_k_cu_64adb5194cuda3std3__48unexpectE,(_ZN34_INTERNAL_c9613673_4_k_cu_64adb5196thrust24THRUST_300001_SM_1000_NS8cuda_cub3parE - _ZN34_INTERNAL_c9613673_4_k_cu_64adb5194cuda3std3__48unexpectE)
_ZN34_INTERNAL_c9613673_4_k_cu_64adb5194cuda3std3__48unexpectE:
	.zero		1
	.type		_ZN34_INTERNAL_c9613673_4_k_cu_64adb5196thrust24THRUST_300001_SM_1000_NS8cuda_cub3parE,@object
	.size		_ZN34_INTERNAL_c9613673_4_k_cu_64adb5196thrust24THRUST_300001_SM_1000_NS8cuda_cub3parE,(.L_42 - _ZN34_INTERNAL_c9613673_4_k_cu_64adb5196thrust24THRUST_300001_SM_1000_NS8cuda_cub3parE)
_ZN34_INTERNAL_c9613673_4_k_cu_64adb5196thrust24THRUST_300001_SM_1000_NS8cuda_cub3parE:
	.zero		1
.L_42:


//--------------------- .nv.constant0._Z10build_meshPP7HitablePP6CameraS1_P4vec3S6_iiP17curandStateXORWOWiii --------------------------
	.section	.nv.constant0._Z10build_meshPP7HitablePP6CameraS1_P4vec3S6_iiP17curandStateXORWOWiii,"a",@progbits
	.sectionflags	@""
	.align	4
.nv.constant0._Z10build_meshPP7HitablePP6CameraS1_P4vec3S6_iiP17curandStateXORWOWiii:
	.zero		964


//--------------------- .nv.constant0._Z6renderP4vec3PP7HitablePP6CameraP17curandStateXORWOWiii --------------------------
	.section	.nv.constant0._Z6renderP4vec3PP7HitablePP6CameraP17curandStateXORWOWiii,"a",@progbits
	.sectionflags	@""
	.align	4
.nv.constant0._Z6renderP4vec3PP7HitablePP6CameraP17curandStateXORWOWiii:
	.zero		940


//--------------------- .nv.constant0._Z7destroyPP7HitableS1_PP6Camerai --------------------------
	.section	.nv.constant0._Z7destroyPP7HitableS1_PP6Camerai,"a",@progbits
	.sectionflags	@""
	.align	4
.nv.constant0._Z7destroyPP7HitableS1_PP6Camerai:
	.zero		924


//--------------------- .nv.constant0._ZN3cub18CUB_300001_SM_10006detail11EmptyKernelIvEEvv --------------------------
	.section	.nv.constant0._ZN3cub18CUB_300001_SM_10006detail11EmptyKernelIvEEvv,"a",@progbits
	.sectionflags	@""
	.align	4
.nv.constant0._ZN3cub18CUB_300001_SM_10006detail11EmptyKernelIvEEvv:
	.zero		896


//--------------------- .nv.constant0._Z11random_initiiP17curandStateXORWOW --------------------------
	.section	.nv.constant0._Z11random_initiiP17curandStateXORWOW,"a",@progbits
	.sectionflags	@""
	.align	4
.nv.constant0._Z11random_initiiP17curandStateXORWOW:
	.zero		912


//--------------------- SYMBOLS --------------------------

	.type		.nv.reservedSmem.offset0,@object
	.size		.nv.reservedSmem.offset0,0x4
	.type		vprintf,@function
	.type		malloc,@function
	.type		free,@function
